def matmul_kernel(
    a_ptr,
    b_ptr,
    c_ptr,
    M,
    N,
    K,
    stride_am,
    stride_ak,
    stride_bk,
    stride_bn,
    stride_cm,
    stride_cn,
    BLOCK_M: tl.constexpr,
    BLOCK_N: tl.constexpr,
    BLOCK_K: tl.constexpr,
    GROUP_M: tl.constexpr,
):
    pid = tl.program_id(axis=0)
    num_pid_m = tl.cdiv(M, BLOCK_M)
    num_pid_n = tl.cdiv(N, BLOCK_N)
    num_pid_in_group = GROUP_M * num_pid_n
    group_id = pid // num_pid_in_group
    first_pid_m = group_id * GROUP_M
    group_size_m = min(num_pid_m - first_pid_m, GROUP_M)
    pid_m = first_pid_m + ((pid % num_pid_in_group) % group_size_m)
    pid_n = (pid % num_pid_in_group) // group_size_m

    offs_am = (pid_m * BLOCK_M + tl.arange(0, BLOCK_M)) % M
    offs_bn = (pid_n * BLOCK_N + tl.arange(0, BLOCK_N)) % N
    offs_k = tl.arange(0, BLOCK_K)
    a_ptrs = a_ptr + offs_am[:, None] * stride_am + offs_k[None, :] * stride_ak
    b_ptrs = b_ptr + offs_k[:, None] * stride_bk + offs_bn[None, :] * stride_bn

    acc = tl.zeros((BLOCK_M, BLOCK_N), dtype=tl.float32)
    for kk in range(0, tl.cdiv(K, BLOCK_K)):
        a = tl.load(a_ptrs, mask=offs_k[None, :] < K - kk * BLOCK_K, other=0.0)
        b = tl.load(b_ptrs, mask=offs_k[:, None] < K - kk * BLOCK_K, other=0.0)
        acc = tl.dot(a, b, acc)
        a_ptrs += BLOCK_K * stride_ak
        b_ptrs += BLOCK_K * stride_bk

    c = acc.to(c_ptr.dtype.element_ty)
    offs_cm = pid_m * BLOCK_M + tl.arange(0, BLOCK_M)
    offs_cn = pid_n * BLOCK_N + tl.arange(0, BLOCK_N)
    c_ptrs = c_ptr + offs_cm[:, None] * stride_cm + offs_cn[None, :] * stride_cn
    mask = (offs_cm[:, None] < M) & (offs_cn[None, :] < N)
    tl.store(c_ptrs, c, mask=mask)

# config = {"BLOCK_K": 128, "BLOCK_M": 256, "BLOCK_N": 128, "GROUP_M": 8, "arch": "sm_100", "dtype": "fp32", "num_ctas": 1, "num_stages": 3, "num_warps": 8}
# arch = sm_100


// ===== COMPILED SASS (sm_100a) =====

	.target	sm_100a

	.elftype	@"ET_EXEC"


//--------------------- .note.nv.tkinfo           --------------------------
	.section	.note.nv.tkinfo,"",@"SHT_NOTE"
	.sectionflags	@"SHF_NOTE_NV_TKINFO"
	.tkinfo
        /*0018*/ 	.word	0x00000081
        /*0030*/ 	.string	""
        /*0030*/ 	.string	"ptxas-blackwell"
        /*0030*/ 	.string	"Cuda compilation tools, release 12.9, V12.9.86"
        /*0030*/ 	.string	"Build cuda_12.9.r12.9/compiler.36037853_0"
        /*0030*/ 	.string	"-v  -suppress-debug-info  -lineinfo  -arch sm_100a "



//--------------------- .note.nv.cuver            --------------------------
	.section	.note.nv.cuver,"",@"SHT_NOTE"
	.sectionflags	@"SHF_NOTE_NV_CUVER"
        /*0018*/ 	.short	0x0001
        /*001a*/ 	.short	0x0064
        /*001c*/ 	.short	0x0001
        /*001e*/ 	.short	0x0000
        /*0020*/ 	.short	0x0001
        /*0022*/ 	.short	0x0000


//--------------------- .nv.info                  --------------------------
	.section	.nv.info,"",@"SHT_CUDA_INFO"
	.align	4


	//----- nvinfo : EIATTR_REGCOUNT
	.align		4
        /*0000*/ 	.byte	0x04, 0x2f
        /*0002*/ 	.short	(.L_4 - .L_3)
	.align		4
.L_3:
        /*0004*/ 	.word	index@(matmul_kernel)
        /*0008*/ 	.word	0x000000ff


	//----- nvinfo : EIATTR_FRAME_SIZE
	.align		4
.L_4:
        /*000c*/ 	.byte	0x04, 0x11
        /*000e*/ 	.short	(.L_6 - .L_5)
	.align		4
.L_5:
        /*0010*/ 	.word	index@($__internal_2_$__cuda_sm10x_tcgen05_guardrail_trap_unallocated_columns_being_dealloced)
        /*0014*/ 	.word	0x00000750


	//----- nvinfo : EIATTR_FRAME_SIZE
	.align		4
.L_6:
        /*0018*/ 	.byte	0x04, 0x11
        /*001a*/ 	.short	(.L_8 - .L_7)
	.align		4
.L_7:
        /*001c*/ 	.word	index@($__internal_1_$__cuda_sm10x_tcgen05_guardrail_trap_phase_invalid_during_alloc)
        /*0020*/ 	.word	0x00000750


	//----- nvinfo : EIATTR_FRAME_SIZE
	.align		4
.L_8:
        /*0024*/ 	.byte	0x04, 0x11
        /*0026*/ 	.short	(.L_10 - .L_9)
	.align		4
.L_9:
        /*0028*/ 	.word	index@($__internal_0_$__cuda_sm10x_tcgen05_guardrail_trap_col_being_dealloced_not_returned_by_alloc)
        /*002c*/ 	.word	0x00000750


	//----- nvinfo : EIATTR_FRAME_SIZE
	.align		4
.L_10:
        /*0030*/ 	.byte	0x04, 0x11
        /*0032*/ 	.short	(.L_12 - .L_11)
	.align		4
.L_11:
        /*0034*/ 	.word	index@(matmul_kernel)
        /*0038*/ 	.word	0x00000750


	//----- nvinfo : EIATTR_MIN_STACK_SIZE
	.align		4
.L_12:
        /*003c*/ 	.byte	0x04, 0x12
        /*003e*/ 	.short	(.L_14 - .L_13)
	.align		4
.L_13:
        /*0040*/ 	.word	index@(matmul_kernel)
        /*0044*/ 	.word	0x00000750
.L_14:


//--------------------- .nv.info.matmul_kernel    --------------------------
	.section	.nv.info.matmul_kernel,"",@"SHT_CUDA_INFO"
	.sectionflags	@""
	.align	4


	//----- nvinfo : EIATTR_CUDA_API_VERSION
	.align		4
        /*0000*/ 	.byte	0x04, 0x37
        /*0002*/ 	.short	(.L_16 - .L_15)
.L_15:
        /*0004*/ 	.word	0x00000081


	//----- nvinfo : EIATTR_KPARAM_INFO
	.align		4
.L_16:
        /*0008*/ 	.byte	0x04, 0x17
        /*000a*/ 	.short	(.L_18 - .L_17)
.L_17:
        /*000c*/ 	.word	0x00000000
        /*0010*/ 	.short	0x000d
        /*0012*/ 	.short	0x0048
        /*0014*/ 	.byte	0x00, 0xf4, 0x21, 0x00


	//----- nvinfo : EIATTR_KPARAM_INFO
	.align		4
.L_18:
        /*0018*/ 	.byte	0x04, 0x17
        /*001a*/ 	.short	(.L_20 - .L_19)
.L_19:
        /*001c*/ 	.word	0x00000000
        /*0020*/ 	.short	0x000c
        /*0022*/ 	.short	0x0040
        /*0024*/ 	.byte	0x00, 0xf4, 0x21, 0x00


	//----- nvinfo : EIATTR_KPARAM_INFO
	.align		4
.L_20:
        /*0028*/ 	.byte	0x04, 0x17
        /*002a*/ 	.short	(.L_22 - .L_21)
.L_21:
        /*002c*/ 	.word	0x00000000
        /*0030*/ 	.short	0x000b
        /*0032*/ 	.short	0x0038
        /*0034*/ 	.byte	0x00, 0xf0, 0x11, 0x00


	//----- nvinfo : EIATTR_KPARAM_INFO
	.align		4
.L_22:
        /*0038*/ 	.byte	0x04, 0x17
        /*003a*/ 	.short	(.L_24 - .L_23)
.L_23:
        /*003c*/ 	.word	0x00000000
        /*0040*/ 	.short	0x000a
        /*0042*/ 	.short	0x0034
        /*0044*/ 	.byte	0x00, 0xf0, 0x11, 0x00


	//----- nvinfo : EIATTR_KPARAM_INFO
	.align		4
.L_24:
        /*0048*/ 	.byte	0x04, 0x17
        /*004a*/ 	.short	(.L_26 - .L_25)
.L_25:
        /*004c*/ 	.word	0x00000000
        /*0050*/ 	.short	0x0009
        /*0052*/ 	.short	0x0030
        /*0054*/ 	.byte	0x00, 0xf0, 0x11, 0x00


	//----- nvinfo : EIATTR_KPARAM_INFO
	.align		4
.L_26:
        /*0058*/ 	.byte	0x04, 0x17
        /*005a*/ 	.short	(.L_28 - .L_27)
.L_27:
        /*005c*/ 	.word	0x00000000
        /*0060*/ 	.short	0x0008
        /*0062*/ 	.short	0x002c
        /*0064*/ 	.byte	0x00, 0xf0, 0x11, 0x00


	//----- nvinfo : EIATTR_KPARAM_INFO
	.align		4
.L_28:
        /*0068*/ 	.byte	0x04, 0x17
        /*006a*/ 	.short	(.L_30 - .L_29)
.L_29:
        /*006c*/ 	.word	0x00000000
        /*0070*/ 	.short	0x0007
        /*0072*/ 	.short	0x0028
        /*0074*/ 	.byte	0x00, 0xf0, 0x11, 0x00


	//----- nvinfo : EIATTR_KPARAM_INFO
	.align		4
.L_30:
        /*0078*/ 	.byte	0x04, 0x17
        /*007a*/ 	.short	(.L_32 - .L_31)
.L_31:
        /*007c*/ 	.word	0x00000000
        /*0080*/ 	.short	0x0006
        /*0082*/ 	.short	0x0024
        /*0084*/ 	.byte	0x00, 0xf0, 0x11, 0x00


	//----- nvinfo : EIATTR_KPARAM_INFO
	.align		4
.L_32:
        /*0088*/ 	.byte	0x04, 0x17
        /*008a*/ 	.short	(.L_34 - .L_33)
.L_33:
        /*008c*/ 	.word	0x00000000
        /*0090*/ 	.short	0x0005
        /*0092*/ 	.short	0x0020
        /*0094*/ 	.byte	0x00, 0xf0, 0x11, 0x00


	//----- nvinfo : EIATTR_KPARAM_INFO
	.align		4
.L_34:
        /*0098*/ 	.byte	0x04, 0x17
        /*009a*/ 	.short	(.L_36 - .L_35)
.L_35:
        /*009c*/ 	.word	0x00000000
        /*00a0*/ 	.short	0x0004
        /*00a2*/ 	.short	0x001c
        /*00a4*/ 	.byte	0x00, 0xf0, 0x11, 0x00


	//----- nvinfo : EIATTR_KPARAM_INFO
	.align		4
.L_36:
        /*00a8*/ 	.byte	0x04, 0x17
        /*00aa*/ 	.short	(.L_38 - .L_37)
.L_37:
        /*00ac*/ 	.word	0x00000000
        /*00b0*/ 	.short	0x0003
        /*00b2*/ 	.short	0x0018
        /*00b4*/ 	.byte	0x00, 0xf0, 0x11, 0x00


	//----- nvinfo : EIATTR_KPARAM_INFO
	.align		4
.L_38:
        /*00b8*/ 	.byte	0x04, 0x17
        /*00ba*/ 	.short	(.L_40 - .L_39)
.L_39:
        /*00bc*/ 	.word	0x00000000
        /*00c0*/ 	.short	0x0002
        /*00c2*/ 	.short	0x0010
        /*00c4*/ 	.byte	0x00, 0xf4, 0x21, 0x00


	//----- nvinfo : EIATTR_KPARAM_INFO
	.align		4
.L_40:
        /*00c8*/ 	.byte	0x04, 0x17
        /*00ca*/ 	.short	(.L_42 - .L_41)
.L_41:
        /*00cc*/ 	.word	0x00000000
        /*00d0*/ 	.short	0x0001
        /*00d2*/ 	.short	0x0008
        /*00d4*/ 	.byte	0x00, 0xf4, 0x21, 0x00


	//----- nvinfo : EIATTR_KPARAM_INFO
	.align		4
.L_42:
        /*00d8*/ 	.byte	0x04, 0x17
        /*00da*/ 	.short	(.L_44 - .L_43)
.L_43:
        /*00dc*/ 	.word	0x00000000
        /*00e0*/ 	.short	0x0000
        /*00e2*/ 	.short	0x0000
        /*00e4*/ 	.byte	0x00, 0xf4, 0x21, 0x00


	//----- nvinfo : EIATTR_AT_ENTRY_FRAGMENTS
	.align		4
.L_44:
        /*00e8*/ 	.byte	0x04, 0x4f
        /*00ea*/ 	.short	(.L_46 - .L_45)


	//   ....[0]....
.L_45:
        /*00ec*/ 	.word	0x00000004


	//----- nvinfo : EIATTR_RESERVED_SMEM_USED
	.align		4
.L_46:
        /*00f0*/ 	.byte	0x01, 0x41
	.zero		2


	//----- nvinfo : EIATTR_SPARSE_MMA_MASK
	.align		4
        /*00f4*/ 	.byte	0x03, 0x50
        /*00f6*/ 	.short	0x0000


	//----- nvinfo : EIATTR_TCGEN05_1CTA_USED
	.align		4
        /*00f8*/ 	.byte	0x01, 0x51
	.zero		2


	//----- nvinfo : EIATTR_MAXREG_COUNT
	.align		4
        /*00fc*/ 	.byte	0x03, 0x1b
        /*00fe*/ 	.short	0x00ff


	//----- nvinfo : EIATTR_NUM_BARRIERS
	.align		4
        /*0100*/ 	.byte	0x02, 0x4c
        /*0102*/ 	.byte	0x01
	.zero		1


	//----- nvinfo : EIATTR_ANNOTATIONS
	.align		4
        /*0104*/ 	.byte	0x04, 0x55
        /*0106*/ 	.short	(.L_48 - .L_47)


	//   ....[0]....
.L_47:
        /*0108*/ 	.word	0x00000001
        /*010c*/ 	.byte	0xd0, 0x09, 0x00, 0x00, 0x01, 0x00, 0x00, 0x00, 0xc0, 0x40, 0x00, 0x00, 0x01, 0x00, 0x00, 0x00
        /* <DEDUP_REMOVED lines=816> */
        /*341c*/ 	.byte	0xc0, 0xe6, 0x01, 0x00, 0x01, 0x00, 0x00, 0x00, 0x50, 0xe7, 0x01, 0x00


	//----- nvinfo : EIATTR_INT_WARP_WIDE_INSTR_OFFSETS
	.align		4
.L_48:
        /*3428*/ 	.byte	0x04, 0x31
        /*342a*/ 	.short	(.L_50 - .L_49)


	//   ....[0]....
.L_49:
        /*342c*/ 	.word	0x00006b40


	//   ....[1]....
        /*3430*/ 	.word	0x00006c10


	//   ....[2]....
        /*3434*/ 	.word	0x00006d20


	//   ....[3]....
        /*3438*/ 	.word	0x00022100


	//   ....[4]....
        /*343c*/ 	.word	0x00022150


	//----- nvinfo : EIATTR_COOP_GROUP_MASK_REGIDS
	.align		4
.L_50:
        /*3440*/ 	.byte	0x04, 0x29
        /*3442*/ 	.short	(.L_52 - .L_51)


	//   ....[0]....
.L_51:
        /*3444*/ 	.word	0xffffffff


	//   ....[1]....
        /*3448*/ 	.word	0xffffffff


	//   ....[2]....
        /*344c*/ 	.word	0xffffffff


	//   ....[3]....
        /*3450*/ 	.word	0xffffffff


	//----- nvinfo : EIATTR_COOP_GROUP_INSTR_OFFSETS
	.align		4
.L_52:
        /*3454*/ 	.byte	0x04, 0x28
        /*3456*/ 	.short	(.L_54 - .L_53)


	//   ....[0]....
.L_53:
        /*3458*/ 	.word	0x00000070


	//   ....[1]....
        /*345c*/ 	.word	0x00000330


	//   ....[2]....
        /*3460*/ 	.word	0x00021f90


	//   ....[3]....
        /*3464*/ 	.word	0x00022200


	//----- nvinfo : EIATTR_VRC_CTA_INIT_COUNT
	.align		4
.L_54:
        /*3468*/ 	.byte	0x02, 0x4a
        /*346a*/ 	.byte	0x80
	.zero		1


	//----- nvinfo : EIATTR_MBARRIER_INSTR_OFFSETS
	.align		4
        /*346c*/ 	.byte	0x04, 0x39
        /*346e*/ 	.short	(.L_56 - .L_55)


	//   ....[0]....
.L_55:
        /*3470*/ 	.word	0x00006c60
        /*3474*/ 	.word	0x000000ff
        /*3478*/ 	.word	0x00000000
        /*347c*/ 	.short	0x0100
        /*347e*/ 	.byte	0x08
	.zero		1


	//   ....[1]....
        /*3480*/ 	.word	0x00006d80
        /*3484*/ 	.word	0x000000ff
        /*3488*/ 	.word	0x00070008
        /*348c*/ 	.short	0x0100
        /*348e*/ 	.byte	0x07
	.zero		1


	//   ....[2]....
        /*3490*/ 	.word	0x00015910
        /*3494*/ 	.word	0x000000ff
        /*3498*/ 	.word	0x00000000
        /*349c*/ 	.short	0x010a
        /*349e*/ 	.byte	0x08
	.zero		1


	//   ....[3]....
        /*34a0*/ 	.word	0x0001e8f0
        /*34a4*/ 	.word	0x000000ff
        /*34a8*/ 	.word	0x00000000
        /*34ac*/ 	.short	0x010a
        /*34ae*/ 	.byte	0x08
	.zero		1


	//   ....[4]....
        /*34b0*/ 	.word	0x0001ea80
        /*34b4*/ 	.word	0x000000ff
        /*34b8*/ 	.word	0x00070000
        /*34bc*/ 	.short	0x0108
        /*34be*/ 	.byte	0x07
	.zero		1


	//   ....[5]....
        /*34c0*/ 	.word	0x0001eb40
        /*34c4*/ 	.word	0x000000ff
        /*34c8*/ 	.word	0x00070008
        /*34cc*/ 	.short	0x0108
        /*34ce*/ 	.byte	0x07
	.zero		1


	//   ....[6]....
        /*34d0*/ 	.word	0x00022220
        /*34d4*/ 	.word	0x000000ff
        /*34d8*/ 	.word	0x00000000
        /*34dc*/ 	.short	0x010a
        /*34de*/ 	.byte	0x08
	.zero		1


	//   ....[7]....
        /*34e0*/ 	.word	0x00022250
        /*34e4*/ 	.word	0x000000ff
        /*34e8*/ 	.word	0x00000000
        /*34ec*/ 	.short	0x010a
        /*34ee*/ 	.byte	0x08
	.zero		1


	//----- nvinfo : EIATTR_NUM_MBARRIERS
	.align		4
.L_56:
        /*34f0*/ 	.byte	0x03, 0x38
        /*34f2*/ 	.short	0x0002


	//----- nvinfo : EIATTR_EXIT_INSTR_OFFSETS
	.align		4
        /*34f4*/ 	.byte	0x04, 0x1c
        /*34f6*/ 	.short	(.L_58 - .L_57)


	//   ....[0]....
.L_57:
        /*34f8*/ 	.word	0x00022210


	//----- nvinfo : EIATTR_REQNTID
	.align		4
.L_58:
        /*34fc*/ 	.byte	0x04, 0x10
        /*34fe*/ 	.short	(.L_60 - .L_59)
.L_59:
        /*3500*/ 	.word	0x00000100
        /*3504*/ 	.word	0x00000001
        /*3508*/ 	.word	0x00000001


	//----- nvinfo : EIATTR_CRS_STACK_SIZE
	.align		4
.L_60:
        /*350c*/ 	.byte	0x04, 0x1e
        /*350e*/ 	.short	(.L_62 - .L_61)
.L_61:
        /*3510*/ 	.word	0x00000000


	//----- nvinfo : EIATTR_CBANK_PARAM_SIZE
	.align		4
.L_62:
        /*3514*/ 	.byte	0x03, 0x19
        /*3516*/ 	.short	0x0050


	//----- nvinfo : EIATTR_PARAM_CBANK
	.align		4
        /*3518*/ 	.byte	0x04, 0x0a
        /*351a*/ 	.short	(.L_64 - .L_63)
	.align		4
.L_63:
        /*351c*/ 	.word	index@(.nv.constant0.matmul_kernel)
        /*3520*/ 	.short	0x0380
        /*3522*/ 	.short	0x0050


	//----- nvinfo : EIATTR_SW_WAR
	.align		4
.L_64:
        /*3524*/ 	.byte	0x04, 0x36
        /*3526*/ 	.short	(.L_66 - .L_65)
.L_65:
        /*3528*/ 	.word	0x00000008
.L_66:


//--------------------- .nv.compat                --------------------------
	.section	.nv.compat,"",@"SHT_CUDA_COMPAT_INFO"
	.align	4
        /*0000*/ 	.byte	0x02, 0x02, 0x02, 0x00, 0x02, 0x05, 0x05, 0x00, 0x02, 0x03, 0x00, 0x00, 0x02, 0x06, 0x01, 0x00


//--------------------- .nv.callgraph             --------------------------
	.section	.nv.callgraph,"",@"SHT_CUDA_CALLGRAPH"
	.align	4
	.sectionentsize	8
	.align		4
        /*0000*/ 	.word	0x00000000
	.align		4
        /*0004*/ 	.word	0xffffffff
	.align		4
        /*0008*/ 	.word	0x00000000
	.align		4
        /*000c*/ 	.word	0xfffffffe
	.align		4
        /*0010*/ 	.word	0x00000000
	.align		4
        /*0014*/ 	.word	0xfffffffd
	.align		4
        /*0018*/ 	.word	0x00000000
	.align		4
        /*001c*/ 	.word	0xfffffffc


//--------------------- .text.matmul_kernel       --------------------------
	.section	.text.matmul_kernel,"ax",@progbits
	.align	128
        .global         matmul_kernel
        .type           matmul_kernel,@function
        .size           matmul_kernel,(.L_x_21 - matmul_kernel)
        .other          matmul_kernel,@"STO_CUDA_ENTRY STV_DEFAULT"
matmul_kernel:
.text.matmul_kernel:
[----:B------:R-:W1:Y:S01]  /*0000*/  LDC R1, c[0x0][0x37c] ;  /* 0x0000df00ff017b82 */ /* 0x000e620000000800 */
[----:B------:R-:W2:Y:S01]  /*0010*/  S2R R0, SR_TID.X ;  /* 0x0000000000007919 */ /* 0x000ea20000002100 */
[----:B-1----:R-:W-:Y:S01]  /*0020*/  VIADD R1, R1, 0xfffff8b0 ;  /* 0xfffff8b001017836 */ /* 0x002fe20000000000 */
[----:B--2---:R-:W-:-:S13]  /*0030*/  ISETP.GE.U32.AND P0, PT, R0, 0x20, PT ;  /* 0x000000200000780c */ /* 0x004fda0003f06070 */
[----:B------:R-:W-:Y:S02]  /*0040*/  VOTEU.ANY UP0, P0 ;  /* 0x0000000000ff7886 */ /* 0x000fe40000000100 */
[----:B------:R-:W-:Y:S05]  /*0050*/  BRA.U UP0, `(.L_x_0) ;  /* 0x0000000100b87547 */ /* 0x000fea000b800000 */
[----:B------:R-:W1:Y:S01]  /*0060*/  S2UR UR6, SR_CgaCtaId ;  /* 0x00000000000679c3 */ /* 0x000e620000008800 */
[----:B------:R-:W-:Y:S01]  /*0070*/  NOP ;  /* 0x0000000000007918 */ /* 0x000fe20000000000 */
[----:B------:R-:W-:Y:S02]  /*0080*/  UMOV UR4, 0x40 ;  /* 0x0000004000047882 */ /* 0x000fe40000000000 */
[----:B-1----:R-:W-:-:S09]  /*0090*/  ULEA UR4, UR6, UR4, 0x18 ;  /* 0x0000000406047291 */ /* 0x002fd2000f8ec0ff */
[----:B------:R-:W1:Y:S01]  /*00a0*/  LDS.U8 R0, [UR4] ;  /* 0x00000004ff007984 */ /* 0x000e620008000000 */
[----:B------:R-:W-:Y:S02]  /*00b0*/  UMOV UR4, 0x400 ;  /* 0x0000040000047882 */ /* 0x000fe40000000000 */
[----:B------:R-:W-:Y:S01]  /*00c0*/  ULEA UR4, UR6, UR4, 0x18 ;  /* 0x0000000406047291 */ /* 0x000fe2000f8ec0ff */
[----:B-1----:R-:W-:-:S13]  /*00d0*/  ISETP.NE.AND P0, PT, R0, RZ, PT ;  /* 0x000000ff0000720c */ /* 0x002fda0003f05270 */
[----:B------:R-:W-:Y:S05]  /*00e0*/  @P0 BRA `(.L_x_1) ;  /* 0x00000000007c0947 */ /* 0x000fea0003800000 */
[----:B------:R-:W-:-:S13]  /*00f0*/  ELECT P0, URZ, PT ;  /* 0x0000000000ff782f */ /* 0x000fda0003800000 */
[----:B------:R-:W-:Y:S05]  /*0100*/  @!P0 BRA `(.L_x_2) ;  /* 0x0000000000848947 */ /* 0x000fea0003800000 */
[----:B------:R-:W-:Y:S01]  /*0110*/  UMOV UR5, 0x10 ;  /* 0x0000001000057882 */ /* 0x000fe20000000000 */
[----:B------:R-:W-:Y:S02]  /*0120*/  IMAD.MOV.U32 R4, RZ, RZ, 0x1 ;  /* 0x00000001ff047424 */ /* 0x000fe400078e00ff */
[----:B------:R-:W-:Y:S02]  /*0130*/  IMAD.MOV.U32 R5, RZ, RZ, 0xffff ;  /* 0x0000ffffff057424 */ /* 0x000fe400078e00ff */
[----:B------:R-:W-:Y:S04]  /*0140*/  DEPBAR.LE SB1, 0x36 ;  /* 0x00009d800000791a */ /* 0x000fe80000000000 */
[----:B------:R-:W1:Y:S02]  /*0150*/  UTCATOMSWS.FIND_AND_SET.ALIGN UP1, UR5, UR5 ;  /* 0x00000005000575e3 */ /* 0x000e640008020800 */
[----:B-1----:R-:W-:-:S04]  /*0160*/  PLOP3.LUT P0, PT, PT, PT, UP1, 0x80, 0x8 ;  /* 0x000000000008781c */ /* 0x002fc80003f0f018 */
[----:B------:R-:W-:-:S04]  /*0170*/  SEL R0, RZ, 0xffffffff, !P0 ;  /* 0xffffffffff007807 */ /* 0x000fc80004000000 */
[----:B------:R-:W-:Y:S01]  /*0180*/  ISETP.NE.AND P0, PT, R0, RZ, PT ;  /* 0x000000ff0000720c */ /* 0x000fe20003f05270 */
[----:B------:R-:W-:-:S12]  /*0190*/  IMAD.U32 R0, RZ, RZ, UR5 ;  /* 0x00000005ff007e24 */ /* 0x000fd8000f8e00ff */
[----:B------:R-:W-:Y:S05]  /*01a0*/  @P0 BRA `(.L_x_3) ;  /* 0x0000000000240947 */ /* 0x000fea0003800000 */
.L_x_4:
[----:B------:R-:W-:Y:S05]  /*01b0*/  NANOSLEEP 0x64 ;  /* 0x000000640000795d */ /* 0x000fea0003800000 */
[----:B------:R-:W-:-:S05]  /*01c0*/  UMOV UR5, 0x10 ;  /* 0x0000001000057882 */ /* 0x000fca0000000000 */
[----:B------:R-:W-:Y:S04]  /*01d0*/  DEPBAR.LE SB1, 0x36 ;  /* 0x00009d800000791a */ /* 0x000fe80000000000 */
[----:B------:R-:W1:Y:S02]  /*01e0*/  UTCATOMSWS.FIND_AND_SET.ALIGN UP1, UR5, UR5 ;  /* 0x00000005000575e3 */ /* 0x000e640008020800 */
[----:B-1----:R-:W-:-:S04]  /*01f0*/  PLOP3.LUT P0, PT, PT, PT, UP1, 0x80, 0x8 ;  /* 0x000000000008781c */ /* 0x002fc80003f0f018 */
[----:B------:R-:W-:-:S04]  /*0200*/  SEL R0, RZ, 0xffffffff, !P0 ;  /* 0xffffffffff007807 */ /* 0x000fc80004000000 */
[----:B------:R-:W-:Y:S01]  /*0210*/  ISETP.NE.AND P0, PT, R0, RZ, PT ;  /* 0x000000ff0000720c */ /* 0x000fe20003f05270 */
[----:B------:R-:W-:-:S12]  /*0220*/  IMAD.U32 R0, RZ, RZ, UR5 ;  /* 0x00000005ff007e24 */ /* 0x000fd8000f8e00ff */
[----:B------:R-:W-:Y:S05]  /*0230*/  @!P0 BRA `(.L_x_4) ;  /* 0xfffffffc00dc8947 */ /* 0x000fea000383ffff */
.L_x_3:
[C---:B------:R-:W-:Y:S01]  /*0240*/  VIADD R3, R0.reuse, 0x10 ;  /* 0x0000001000037836 */ /* 0x040fe20000000000 */
[----:B------:R-:W-:Y:S01]  /*0250*/  UMOV UR5, 0x50 ;  /* 0x0000005000057882 */ /* 0x000fe20000000000 */
[----:B------:R-:W-:Y:S01]  /*0260*/  SHF.L.U32 R2, R5, R0, RZ ;  /* 0x0000000005027219 */ /* 0x000fe200000006ff */
[----:B------:R-:W-:Y:S01]  /*0270*/  ULEA UR5, UR6, UR5, 0x18 ;  /* 0x0000000506057291 */ /* 0x000fe2000f8ec0ff */
[----:B------:R-:W-:Y:S01]  /*0280*/  IMAD.SHL.U32 R0, R0, 0x20, RZ ;  /* 0x0000002000007824 */ /* 0x000fe200078e00ff */
[----:B------:R-:W-:-:S04]  /*0290*/  SHF.L.U32 R3, R4, R3, RZ ;  /* 0x0000000304037219 */ /* 0x000fc800000006ff */
[----:B------:R-:W-:-:S05]  /*02a0*/  LOP3.LUT R2, R3, R2, RZ, 0xfc, !PT ;  /* 0x0000000203027212 */ /* 0x000fca00078efcff */
[----:B------:R1:W-:Y:S04]  /*02b0*/  ATOMS.OR RZ, [UR5], R2 ;  /* 0x00000002ffff798c */ /* 0x0003e8000b000005 */
[----:B------:R1:W-:Y:S01]  /*02c0*/  STS [UR4], R0 ;  /* 0x00000000ff007988 */ /* 0x0003e20008000804 */
[----:B------:R-:W-:Y:S05]  /*02d0*/  BRA `(.L_x_2) ;  /* 0x0000000000107947 */ /* 0x000fea0003800000 */
.L_x_1:
[----:B------:R-:W-:Y:S01]  /*02e0*/  IMAD.MOV.U32 R0, RZ, RZ, -0x1 ;  /* 0xffffffffff007424 */ /* 0x000fe200078e00ff */
[----:B------:R-:W-:-:S04]  /*02f0*/  MOV R2, 0x320 ;  /* 0x0000032000027802 */ /* 0x000fc80000000f00 */
[----:B------:R1:W-:Y:S03]  /*0300*/  STS [UR4], R0 ;  /* 0x00000000ff007988 */ /* 0x0003e60008000804 */
[----:B-1----:R-:W-:Y:S05]  /*0310*/  CALL.REL.NOINC `($__internal_1_$__cuda_sm10x_tcgen05_guardrail_trap_phase_invalid_during_alloc) ;  /* 0x0000021c00e47944 */ /* 0x002fea0003c00000 */
.L_x_2:
[----:B------:R-:W-:Y:S05]  /*0320*/  WARPSYNC.ALL ;  /* 0x0000000000007948 */ /* 0x000fea0003800000 */
[----:B------:R-:W-:Y:S01]  /*0330*/  NOP ;  /* 0x0000000000007918 */ /* 0x000fe20000000000 */
.L_x_0:
[----:B------:R-:W2:Y:S01]  /*0340*/  LDC.64 R44, c[0x0][0x398] ;  /* 0x0000e600ff2c7b82 */ /* 0x000ea20000000a00 */
[----:B------:R-:W3:Y:S01]  /*0350*/  S2R R5, SR_CTAID.X ;  /* 0x0000000000057919 */ /* 0x000ee20000002500 */
[----:B------:R-:W-:Y:S01]  /*0360*/  UMOV UR7, 0x400 ;  /* 0x0000040000077882 */ /* 0x000fe20000000000 */
[----:B------:R-:W4:Y:S01]  /*0370*/  LDCU UR5, c[0x0][0x3a4] ;  /* 0x00007480ff0577ac */ /* 0x000f220008000800 */
[----:B------:R-:W5:Y:S01]  /*0380*/  S2R R78, SR_TID.X ;  /* 0x00000000004e7919 */ /* 0x000f620000002100 */
[----:B------:R-:W1:Y:S03]  /*0390*/  LDCU.128 UR12, c[0x0][0x380] ;  /* 0x00007000ff0c77ac */ /* 0x000e660008000c00 */
[----:B------:R-:W1:Y:S01]  /*03a0*/  S2UR UR4, SR_CgaCtaId ;  /* 0x00000000000479c3 */ /* 0x000e620000008800 */
[----:B------:R-:W1:Y:S01]  /*03b0*/  LDCU UR6, c[0x0][0x3b0] ;  /* 0x00007600ff0677ac */ /* 0x000e620008000800 */
[----:B------:R-:W1:Y:S02]  /*03c0*/  LDCU.64 UR16, c[0x0][0x358] ;  /* 0x00006b00ff1077ac */ /* 0x000e640008000a00 */
[----:B-12---:R-:W-:Y:S01]  /*03d0*/  VIADD R0, R45, 0x7f ;  /* 0x0000007f2d007836 */ /* 0x006fe20000000000 */
[----:B------:R-:W-:-:S04]  /*03e0*/  IABS R13, R44 ;  /* 0x0000002c000d7213 */ /* 0x000fc80000000000 */
[----:B------:R-:W-:Y:S01]  /*03f0*/  SHF.R.S32.HI R3, RZ, 0x1f, R0 ;  /* 0x0000001fff037819 */ /* 0x000fe20000011400 */
[----:B------:R-:W-:-:S03]  /*0400*/  ULEA UR7, UR4, UR7, 0x18 ;  /* 0x0000000704077291 */ /* 0x000fc6000f8ec0ff */
[----:B------:R-:W-:Y:S01]  /*0410*/  LEA.HI R3, R3, R0, RZ, 0x7 ;  /* 0x0000000003037211 */ /* 0x000fe200078f38ff */
[----:B------:R-:W-:Y:S01]  /*0420*/  BAR.SYNC.DEFER_BLOCKING 0x0 ;  /* 0x0000000000007b1d */ /* 0x000fe20000010000 */
[----:B---3--:R-:W-:Y:S02]  /*0430*/  IABS R8, R5 ;  /* 0x0000000500087213 */ /* 0x008fe40000000000 */
[----:B------:R-:W-:Y:S02]  /*0440*/  SHF.R.S32.HI R3, RZ, 0x7, R3 ;  /* 0x00000007ff037819 */ /* 0x000fe40000011403 */
[----:B-----5:R-:W-:-:S03]  /*0450*/  LOP3.LUT R133, R78, 0xff, RZ, 0xc0, !PT ;  /* 0x000000ff4e857812 */ /* 0x020fc600078ec0ff */
[----:B------:R-:W-:-:S05]  /*0460*/  IMAD.SHL.U32 R4, R3, 0x8, RZ ;  /* 0x0000000803047824 */ /* 0x000fca00078e00ff */
[-C--:B------:R-:W-:Y:S02]  /*0470*/  IABS R7, R4.reuse ;  /* 0x0000000400077213 */ /* 0x080fe40000000000 */
[----:B------:R-:W-:Y:S02]  /*0480*/  IABS R10, R4 ;  /* 0x00000004000a7213 */ /* 0x000fe40000000000 */
[----:B------:R-:W1:Y:S01]  /*0490*/  I2F.RP R0, R7 ;  /* 0x0000000700007306 */ /* 0x000e620000209400 */
[----:B------:R-:W2:Y:S07]  /*04a0*/  LDS R16, [UR7] ;  /* 0x00000007ff107984 */ /* 0x000eae0008000800 */
[----:B-1----:R-:W1:Y:S02]  /*04b0*/  MUFU.RCP R0, R0 ;  /* 0x0000000000007308 */ /* 0x002e640000001000 */
[----:B-1----:R-:W-:-:S02]  /*04c0*/  VIADD R2, R0, 0xffffffe ;  /* 0x0ffffffe00027836 */ /* 0x002fc40000000000 */
[----:B------:R-:W-:-:S04]  /*04d0*/  IMAD.MOV R0, RZ, RZ, -R10 ;  /* 0x000000ffff007224 */ /* 0x000fc800078e0a0a */
[----:B------:R1:W3:Y:S02]  /*04e0*/  F2I.FTZ.U32.TRUNC.NTZ R3, R2 ;  /* 0x0000000200037305 */ /* 0x0002e4000021f000 */
[----:B-1----:R-:W-:Y:S01]  /*04f0*/  IMAD.MOV.U32 R2, RZ, RZ, RZ ;  /* 0x000000ffff027224 */ /* 0x002fe200078e00ff */
[----:B--2---:R-:W-:Y:S01]  /*0500*/  R2UR UR10, R16 ;  /* 0x00000000100a72ca */ /* 0x004fe200000e0000 */
[----:B---3--:R-:W-:-:S04]  /*0510*/  IMAD.MOV R6, RZ, RZ, -R3 ;  /* 0x000000ffff067224 */ /* 0x008fc800078e0a03 */
[----:B------:R-:W-:Y:S02]  /*0520*/  IMAD R9, R6, R7, RZ ;  /* 0x0000000706097224 */ /* 0x000fe400078e02ff */
[----:B------:R-:W-:Y:S02]  /*0530*/  IMAD.MOV.U32 R6, RZ, RZ, R8 ;  /* 0x000000ffff067224 */ /* 0x000fe400078e0008 */
[----:B------:R-:W-:-:S06]  /*0540*/  IMAD.HI.U32 R3, R3, R9, R2 ;  /* 0x0000000903037227 */ /* 0x000fcc00078e0002 */
[----:B------:R-:W-:-:S04]  /*0550*/  IMAD.HI.U32 R3, R3, R6, RZ ;  /* 0x0000000603037227 */ /* 0x000fc800078e00ff */
[----:B------:R-:W-:Y:S01]  /*0560*/  IMAD R0, R3, R0, R6 ;  /* 0x0000000003007224 */ /* 0x000fe200078e0206 */
[----:B------:R-:W-:Y:S04]  /*0570*/  BAR.SYNC.DEFER_BLOCKING 0x0 ;  /* 0x0000000000007b1d */ /* 0x000fe80000010000 */
[----:B------:R-:W-:-:S13]  /*0580*/  ISETP.GT.U32.AND P1, PT, R7, R0, PT ;  /* 0x000000000700720c */ /* 0x000fda0003f24070 */
[----:B------:R-:W-:Y:S02]  /*0590*/  @!P1 IMAD.IADD R0, R0, 0x1, -R7 ;  /* 0x0000000100009824 */ /* 0x000fe400078e0a07 */
[----:B------:R-:W-:Y:S01]  /*05a0*/  @!P1 VIADD R3, R3, 0x1 ;  /* 0x0000000103039836 */ /* 0x000fe20000000000 */
[----:B------:R-:W-:Y:S02]  /*05b0*/  ISETP.NE.AND P1, PT, R4, RZ, PT ;  /* 0x000000ff0400720c */ /* 0x000fe40003f25270 */
[----:B------:R-:W-:Y:S02]  /*05c0*/  ISETP.GE.U32.AND P0, PT, R0, R7, PT ;  /* 0x000000070000720c */ /* 0x000fe40003f06070 */
[----:B------:R-:W-:-:S04]  /*05d0*/  LOP3.LUT R0, R5, R4, RZ, 0x3c, !PT ;  /* 0x0000000405007212 */ /* 0x000fc800078e3cff */
[----:B------:R-:W-:Y:S01]  /*05e0*/  ISETP.GE.AND P2, PT, R0, RZ, PT ;  /* 0x000000ff0000720c */ /* 0x000fe20003f46270 */
[----:B------:R-:W-:-:S06]  /*05f0*/  VIADD R0, R44, 0xff ;  /* 0x000000ff2c007836 */ /* 0x000fcc0000000000 */
[----:B------:R-:W-:-:S04]  /*0600*/  @P0 VIADD R3, R3, 0x1 ;  /* 0x0000000103030836 */ /* 0x000fc80000000000 */
[----:B------:R-:W-:Y:S01]  /*0610*/  IMAD.MOV.U32 R2, RZ, RZ, R3 ;  /* 0x000000ffff027224 */ /* 0x000fe200078e0003 */
[----:B------:R-:W-:-:S03]  /*0620*/  SHF.R.S32.HI R3, RZ, 0x1f, R0 ;  /* 0x0000001fff037819 */ /* 0x000fc60000011400 */
[----:B------:R-:W-:Y:S01]  /*0630*/  @!P2 IMAD.MOV R2, RZ, RZ, -R2 ;  /* 0x000000ffff02a224 */ /* 0x000fe200078e0a02 */
[----:B------:R-:W-:Y:S02]  /*0640*/  @!P1 LOP3.LUT R2, RZ, R4, RZ, 0x33, !PT ;  /* 0x00000004ff029212 */ /* 0x000fe400078e33ff */
[----:B------:R-:W-:Y:S02]  /*0650*/  LEA.HI R3, R3, R0, RZ, 0x8 ;  /* 0x0000000003037211 */ /* 0x000fe400078f40ff */
[----:B------:R-:W-:Y:S01]  /*0660*/  SHF.L.U32 R8, R2, 0x3, RZ ;  /* 0x0000000302087819 */ /* 0x000fe200000006ff */
[----:B------:R-:W-:-:S03]  /*0670*/  IMAD.MOV R2, RZ, RZ, -R2 ;  /* 0x000000ffff027224 */ /* 0x000fc600078e0a02 */
[----:B------:R-:W-:Y:S01]  /*0680*/  LEA.HI.SX32 R3, R3, -R8, 0x18 ;  /* 0x8000000803037211 */ /* 0x000fe200078fc2ff */
[----:B------:R-:W-:Y:S02]  /*0690*/  IMAD R10, R4, R2, R5 ;  /* 0x00000002040a7224 */ /* 0x000fe400078e0205 */
[----:B------:R-:W-:Y:S01]  /*06a0*/  IMAD.MOV.U32 R2, RZ, RZ, RZ ;  /* 0x000000ffff027224 */ /* 0x000fe200078e00ff */
[----:B------:R-:W-:-:S04]  /*06b0*/  VIMNMX R9, PT, PT, R3, 0x8, PT ;  /* 0x0000000803097848 */ /* 0x000fc80003fe0100 */
[-C--:B------:R-:W-:Y:S02]  /*06c0*/  IABS R6, R9.reuse ;  /* 0x0000000900067213 */ /* 0x080fe40000000000 */
[----:B------:R-:W-:Y:S02]  /*06d0*/  IABS R4, R9 ;  /* 0x0000000900047213 */ /* 0x000fe40000000000 */
[----:B------:R-:W1:Y:S08]  /*06e0*/  I2F.RP R0, R6 ;  /* 0x0000000600007306 */ /* 0x000e700000209400 */
[----:B-1----:R-:W1:Y:S02]  /*06f0*/  MUFU.RCP R0, R0 ;  /* 0x0000000000007308 */ /* 0x002e640000001000 */
[----:B-1----:R-:W-:Y:S01]  /*0700*/  VIADD R3, R0, 0xffffffe ;  /* 0x0ffffffe00037836 */ /* 0x002fe20000000000 */
[----:B------:R-:W-:-:S05]  /*0710*/  IABS R0, R45 ;  /* 0x0000002d00007213 */ /* 0x000fca0000000000 */
[----:B------:R-:W1:Y:S02]  /*0720*/  F2I.FTZ.U32.TRUNC.NTZ R3, R3 ;  /* 0x0000000300037305 */ /* 0x000e64000021f000 */
[----:B-1----:R-:W-:-:S04]  /*0730*/  IMAD.MOV R7, RZ, RZ, -R3 ;  /* 0x000000ffff077224 */ /* 0x002fc800078e0a03 */
[----:B------:R-:W-:Y:S01]  /*0740*/  IMAD.MOV.U32 R5, RZ, RZ, R7 ;  /* 0x000000ffff057224 */ /* 0x000fe200078e0007 */
[----:B------:R-:W-:-:S03]  /*0750*/  IABS R7, R10 ;  /* 0x0000000a00077213 */ /* 0x000fc60000000000 */
[----:B------:R-:W-:-:S04]  /*0760*/  IMAD R5, R5, R6, RZ ;  /* 0x0000000605057224 */ /* 0x000fc800078e02ff */
[----:B------:R-:W-:Y:S02]  /*0770*/  IMAD.HI.U32 R2, R3, R5, R2 ;  /* 0x0000000503027227 */ /* 0x000fe400078e0002 */
[----:B------:R-:W1:Y:S02]  /*0780*/  I2F.RP R5, R0 ;  /* 0x0000000000057306 */ /* 0x000e640000209400 */
[----:B------:R-:W-:Y:S02]  /*0790*/  IMAD.MOV R3, RZ, RZ, -R4 ;  /* 0x000000ffff037224 */ /* 0x000fe400078e0a04 */
[----:B------:R-:W-:-:S04]  /*07a0*/  IMAD.HI.U32 R2, R2, R7, RZ ;  /* 0x0000000702027227 */ /* 0x000fc800078e00ff */
[----:B------:R-:W-:Y:S01]  /*07b0*/  IMAD R3, R2, R3, R7 ;  /* 0x0000000302037224 */ /* 0x000fe200078e0207 */
[----:B------:R-:W2:Y:S01]  /*07c0*/  I2F.RP R4, R13 ;  /* 0x0000000d00047306 */ /* 0x000ea20000209400 */
[----:B------:R-:W-:-:S03]  /*07d0*/  SHF.R.U32.HI R7, RZ, 0x5, R78 ;  /* 0x00000005ff077819 */ /* 0x000fc6000001164e */
[----:B------:R-:W-:Y:S02]  /*07e0*/  ISETP.GT.U32.AND P1, PT, R6, R3, PT ;  /* 0x000000030600720c */ /* 0x000fe40003f24070 */
[----:B------:R-:W-:Y:S02]  /*07f0*/  R2UR UR9, R7 ;  /* 0x00000000070972ca */ /* 0x000fe400000e0000 */
[----:B-1----:R-:W-:Y:S08]  /*0800*/  MUFU.RCP R5, R5 ;  /* 0x0000000500057308 */ /* 0x002ff00000001000 */
[----:B--2---:R-:W1:Y:S01]  /*0810*/  MUFU.RCP R4, R4 ;  /* 0x0000000400047308 */ /* 0x004e620000001000 */
[----:B------:R-:W-:-:S02]  /*0820*/  @!P1 IMAD.IADD R3, R3, 0x1, -R6 ;  /* 0x0000000103039824 */ /* 0x000fc400078e0a06 */
[----:B------:R-:W-:Y:S01]  /*0830*/  @!P1 VIADD R2, R2, 0x1 ;  /* 0x0000000102029836 */ /* 0x000fe20000000000 */
[----:B------:R-:W-:Y:S02]  /*0840*/  ISETP.NE.AND P1, PT, R9, RZ, PT ;  /* 0x000000ff0900720c */ /* 0x000fe40003f25270 */
[----:B------:R-:W-:Y:S02]  /*0850*/  ISETP.GE.U32.AND P0, PT, R3, R6, PT ;  /* 0x000000060300720c */ /* 0x000fe40003f06070 */
[----:B------:R-:W-:-:S04]  /*0860*/  LOP3.LUT R3, R10, R9, RZ, 0x3c, !PT ;  /* 0x000000090a037212 */ /* 0x000fc800078e3cff */
[----:B------:R-:W-:Y:S01]  /*0870*/  ISETP.GE.AND P2, PT, R3, RZ, PT ;  /* 0x000000ff0300720c */ /* 0x000fe20003f46270 */
[----:B-1----:R-:W-:-:S06]  /*0880*/  VIADD R3, R4, 0xffffffe ;  /* 0x0ffffffe04037836 */ /* 0x002fcc0000000000 */
[----:B------:R-:W-:Y:S02]  /*0890*/  @P0 VIADD R2, R2, 0x1 ;  /* 0x0000000102020836 */ /* 0x000fe40000000000 */
[----:B------:R-:W-:Y:S02]  /*08a0*/  VIADD R4, R5, 0xffffffe ;  /* 0x0ffffffe05047836 */ /* 0x000fe40000000000 */
[----:B------:R-:W-:Y:S01]  /*08b0*/  IMAD.MOV.U32 R132, RZ, RZ, R2 ;  /* 0x000000ffff847224 */ /* 0x000fe200078e0002 */
[----:B------:R-:W1:Y:S03]  /*08c0*/  F2I.FTZ.U32.TRUNC.NTZ R3, R3 ;  /* 0x0000000300037305 */ /* 0x000e66000021f000 */
[----:B------:R-:W-:Y:S01]  /*08d0*/  @!P2 IMAD.MOV R132, RZ, RZ, -R132 ;  /* 0x000000ffff84a224 */ /* 0x000fe200078e0a84 */
[----:B------:R-:W-:-:S04]  /*08e0*/  @!P1 LOP3.LUT R132, RZ, R9, RZ, 0x33, !PT ;  /* 0x00000009ff849212 */ /* 0x000fc800078e33ff */
[----:B------:R2:W3:Y:S01]  /*08f0*/  F2I.FTZ.U32.TRUNC.NTZ R5, R4 ;  /* 0x0000000400057305 */ /* 0x0004e2000021f000 */
[----:B------:R-:W-:Y:S02]  /*0900*/  IMAD.MOV R2, RZ, RZ, -R132 ;  /* 0x000000ffff027224 */ /* 0x000fe400078e0a84 */
[----:B------:R-:W-:Y:S02]  /*0910*/  IMAD.SHL.U32 R132, R132, 0x80, RZ ;  /* 0x0000008084847824 */ /* 0x000fe400078e00ff */
[----:B------:R-:W-:Y:S01]  /*0920*/  IMAD R2, R9, R2, R10 ;  /* 0x0000000209027224 */ /* 0x000fe200078e020a */
[----:B------:R-:W-:Y:S01]  /*0930*/  SHF.L.U32 R9, R78, 0x2, RZ ;  /* 0x000000024e097819 */ /* 0x000fe200000006ff */
[----:B-1----:R-:W-:Y:S02]  /*0940*/  IMAD.MOV R6, RZ, RZ, -R3 ;  /* 0x000000ffff067224 */ /* 0x002fe400078e0a03 */
[----:B------:R-:W-:Y:S02]  /*0950*/  IMAD.IADD R2, R8, 0x1, R2 ;  /* 0x0000000108027824 */ /* 0x000fe400078e0202 */
[----:B------:R-:W-:-:S02]  /*0960*/  IMAD R7, R6, R13, RZ ;  /* 0x0000000d06077224 */ /* 0x000fc400078e02ff */
[----:B------:R-:W-:Y:S02]  /*0970*/  IMAD R18, R2, 0x100, R133 ;  /* 0x0000010002127824 */ /* 0x000fe400078e0285 */
[----:B------:R-:W-:Y:S02]  /*0980*/  IMAD.MOV.U32 R2, RZ, RZ, RZ ;  /* 0x000000ffff027224 */ /* 0x000fe400078e00ff */
[----:B--2---:R-:W-:Y:S01]  /*0990*/  IMAD.SHL.U32 R4, R78, 0x200, RZ ;  /* 0x000002004e047824 */ /* 0x004fe200078e00ff */
[----:B------:R-:W-:Y:S01]  /*09a0*/  IABS R6, R18 ;  /* 0x0000001200067213 */ /* 0x000fe20000000000 */
[----:B------:R-:W-:Y:S01]  /*09b0*/  IMAD.HI.U32 R2, R3, R7, R2 ;  /* 0x0000000703027227 */ /* 0x000fe200078e0002 */
[----:B------:R-:W-:Y:S01]  /*09c0*/  SHF.R.U32.HI R7, RZ, 0x7, R78 ;  /* 0x00000007ff077819 */ /* 0x000fe2000001164e */
[----:B------:R1:W-:Y:S01]  /*09d0*/  STL [R1+0x664], R18 ;  /* 0x0006641201007387 */ /* 0x0003e20000100800 */
[----:B------:R-:W-:Y:S01]  /*09e0*/  LOP3.LUT R8, R4, 0xc07c, R9, 0xc8, !PT ;  /* 0x0000c07c04087812 */ /* 0x000fe200078ec809 */
[----:B---3--:R-:W-:Y:S01]  /*09f0*/  IMAD.MOV R11, RZ, RZ, -R5 ;  /* 0x000000ffff0b7224 */ /* 0x008fe200078e0a05 */
[----:B------:R-:W-:Y:S01]  /*0a00*/  SGXT.U32 R7, R7, 0x1 ;  /* 0x000000010707781a */ /* 0x000fe20000000000 */
[----:B------:R-:W-:Y:S01]  /*0a10*/  IMAD.HI.U32 R3, R2, R6, RZ ;  /* 0x0000000602037227 */ /* 0x000fe200078e00ff */
[----:B------:R-:W-:-:S02]  /*0a20*/  ISETP.GE.AND P2, PT, R18, RZ, PT ;  /* 0x000000ff1200720c */ /* 0x000fc40003f46270 */
[----:B------:R-:W-:Y:S01]  /*0a30*/  LOP3.LUT R2, R132, R7, RZ, 0xfc, !PT ;  /* 0x0000000784027212 */ /* 0x000fe200078efcff */
[----:B------:R-:W-:Y:S02]  /*0a40*/  IMAD R11, R11, R0, RZ ;  /* 0x000000000b0b7224 */ /* 0x000fe400078e02ff */
[----:B------:R-:W-:Y:S01]  /*0a50*/  IMAD.MOV.U32 R4, RZ, RZ, RZ ;  /* 0x000000ffff047224 */ /* 0x000fe200078e00ff */
[C---:B------:R-:W-:Y:S01]  /*0a60*/  LOP3.LUT R23, R2.reuse, 0x7e, RZ, 0xfc, !PT ;  /* 0x0000007e02177812 */ /* 0x040fe200078efcff */
[----:B------:R-:W-:Y:S01]  /*0a70*/  IMAD.MOV R3, RZ, RZ, -R3 ;  /* 0x000000ffff037224 */ /* 0x000fe200078e0a03 */
[----:B------:R-:W-:Y:S01]  /*0a80*/  IABS R9, R2 ;  /* 0x0000000200097213 */ /* 0x000fe20000000000 */
[----:B------:R-:W-:Y:S01]  /*0a90*/  IMAD.HI.U32 R5, R5, R11, R4 ;  /* 0x0000000b05057227 */ /* 0x000fe200078e0004 */
[----:B------:R-:W-:Y:S02]  /*0aa0*/  IABS R17, R23 ;  /* 0x0000001700117213 */ /* 0x000fe40000000000 */
[----:B------:R-:W-:Y:S01]  /*0ab0*/  LOP3.LUT R15, R2, 0x4, RZ, 0xfc, !PT ;  /* 0x00000004020f7812 */ /* 0x000fe200078efcff */
[----:B------:R-:W-:Y:S01]  /*0ac0*/  IMAD R4, R13, R3, R6 ;  /* 0x000000030d047224 */ /* 0x000fe200078e0206 */
[----:B------:R-:W-:Y:S01]  /*0ad0*/  SHF.R.S32.HI R3, RZ, 0x7, R78 ;  /* 0x00000007ff037819 */ /* 0x000fe2000001144e */
[----:B------:R-:W-:Y:S01]  /*0ae0*/  IMAD.HI.U32 R6, R5, R17, RZ ;  /* 0x0000001105067227 */ /* 0x000fe200078e00ff */
[----:B------:R-:W-:-:S02]  /*0af0*/  IABS R11, R15 ;  /* 0x0000000f000b7213 */ /* 0x000fc40000000000 */
[----:B------:R-:W-:Y:S01]  /*0b00*/  SGXT R3, R3, 0x1 ;  /* 0x000000010303781a */ /* 0x000fe20000000200 */
[----:B------:R-:W-:Y:S01]  /*0b10*/  IMAD.MOV R12, RZ, RZ, -R6 ;  /* 0x000000ffff0c7224 */ /* 0x000fe200078e0a06 */
[----:B------:R-:W-:Y:S01]  /*0b20*/  ISETP.GT.U32.AND P0, PT, R13, R4, PT ;  /* 0x000000040d00720c */ /* 0x000fe20003f04070 */
[C---:B------:R-:W-:Y:S01]  /*0b30*/  IMAD.HI.U32 R6, R5.reuse, R9, RZ ;  /* 0x0000000905067227 */ /* 0x040fe200078e00ff */
[----:B------:R-:W-:Y:S02]  /*0b40*/  LOP3.LUT R14, R2, 0x2, RZ, 0xfc, !PT ;  /* 0x00000002020e7812 */ /* 0x000fe400078efcff */
[----:B------:R-:W-:Y:S01]  /*0b50*/  LOP3.LUT R3, R8, 0x90, R3, 0x78, !PT ;  /* 0x0000009008037812 */ /* 0x000fe200078e7803 */
[----:B------:R-:W-:Y:S01]  /*0b60*/  IMAD R17, R0, R12, R17 ;  /* 0x0000000c00117224 */ /* 0x000fe200078e0211 */
[----:B------:R-:W-:Y:S01]  /*0b70*/  IABS R10, R14 ;  /* 0x0000000e000a7213 */ /* 0x000fe20000000000 */
[----:B------:R-:W-:Y:S01]  /*0b80*/  IMAD.MOV R6, RZ, RZ, -R6 ;  /* 0x000000ffff067224 */ /* 0x000fe200078e0a06 */
[----:B------:R-:W-:Y:S01]  /*0b90*/  ISETP.GE.AND P4, PT, R14, RZ, PT ;  /* 0x000000ff0e00720c */ /* 0x000fe20003f86270 */
[----:B------:R-:W-:Y:S01]  /*0ba0*/  IMAD.HI.U32 R8, R5, R11, RZ ;  /* 0x0000000b05087227 */ /* 0x000fe200078e00ff */
[----:B------:R-:W-:-:S02]  /*0bb0*/  ISETP.GT.U32.AND P1, PT, R0, R17, PT ;  /* 0x000000110000720c */ /* 0x000fc40003f24070 */
[----:B------:R-:W-:Y:S01]  /*0bc0*/  LOP3.LUT R14, R2, 0x6, RZ, 0xfc, !PT ;  /* 0x00000006020e7812 */ /* 0x000fe200078efcff */
[----:B------:R-:W-:Y:S01]  /*0bd0*/  IMAD R9, R0, R6, R9 ;  /* 0x0000000600097224 */ /* 0x000fe200078e0209 */
[C---:B------:R-:W-:Y:S01]  /*0be0*/  LOP3.LUT R16, R2.reuse, 0x8, RZ, 0xfc, !PT ;  /* 0x0000000802107812 */ /* 0x040fe200078efcff */
[----:B------:R-:W-:Y:S01]  /*0bf0*/  IMAD.MOV R8, RZ, RZ, -R8 ;  /* 0x000000ffff087224 */ /* 0x000fe200078e0a08 */
[----:B------:R-:W-:Y:S01]  /*0c00*/  IABS R12, R14 ;  /* 0x0000000e000c7213 */ /* 0x000fe20000000000 */
[----:B------:R-:W-:Y:S01]  /*0c10*/  IMAD.HI.U32 R7, R5, R10, RZ ;  /* 0x0000000a05077227 */ /* 0x000fe200078e00ff */
[C---:B------:R-:W-:Y:S02]  /*0c20*/  LOP3.LUT R20, R2.reuse, 0xa, RZ, 0xfc, !PT ;  /* 0x0000000a02147812 */ /* 0x040fe400078efcff */
[----:B------:R-:W-:Y:S01]  /*0c30*/  LOP3.LUT R22, R2, 0xe, RZ, 0xfc, !PT ;  /* 0x0000000e02167812 */ /* 0x000fe200078efcff */
[C---:B------:R-:W-:Y:S01]  /*0c40*/  IMAD R11, R0.reuse, R8, R11 ;  /* 0x00000008000b7224 */ /* 0x040fe200078e020b */
[----:B------:R-:W-:Y:S01]  /*0c50*/  IABS R8, R16 ;  /* 0x0000001000087213 */ /* 0x000fe20000000000 */
[----:B------:R-:W-:Y:S01]  /*0c60*/  @!P1 IMAD.IADD R17, R17, 0x1, -R0 ;  /* 0x0000000111119824 */ /* 0x000fe200078e0a00 */
[----:B------:R-:W-:Y:S01]  /*0c70*/  ISETP.GT.U32.AND P1, PT, R0, R9, PT ;  /* 0x000000090000720c */ /* 0x000fe20003f24070 */
[----:B------:R-:W-:Y:S01]  /*0c80*/  @!P0 IMAD.IADD R4, R4, 0x1, -R13 ;  /* 0x0000000104048824 */ /* 0x000fe200078e0a0d */
[C---:B------:R-:W-:Y:S01]  /*0c90*/  ISETP.GT.U32.AND P6, PT, R0.reuse, R11, PT ;  /* 0x0000000b0000720c */ /* 0x040fe20003fc4070 */
[----:B------:R-:W-:Y:S01]  /*0ca0*/  IMAD.MOV R7, RZ, RZ, -R7 ;  /* 0x000000ffff077224 */ /* 0x000fe200078e0a07 */
[----:B------:R-:W-:Y:S01]  /*0cb0*/  ISETP.GT.U32.AND P3, PT, R0, R17, PT ;  /* 0x000000110000720c */ /* 0x000fe20003f64070 */
[----:B------:R-:W-:Y:S01]  /*0cc0*/  IMAD.HI.U32 R6, R5, R12, RZ ;  /* 0x0000000c05067227 */ /* 0x000fe200078e00ff */
[----:B------:R-:W-:-:S02]  /*0cd0*/  ISETP.GT.U32.AND P0, PT, R13, R4, PT ;  /* 0x000000040d00720c */ /* 0x000fc40003f04070 */
[----:B------:R-:W-:Y:S01]  /*0ce0*/  LOP3.LUT R21, R2, 0xc, RZ, 0xfc, !PT ;  /* 0x0000000c02157812 */ /* 0x000fe200078efcff */
[----:B------:R-:W-:Y:S01]  /*0cf0*/  IMAD R10, R0, R7, R10 ;  /* 0x00000007000a7224 */ /* 0x000fe200078e020a */
[----:B-1----:R-:W-:Y:S01]  /*0d00*/  IABS R18, R22 ;  /* 0x0000001600127213 */ /* 0x002fe20000000000 */
[----:B------:R-:W-:Y:S01]  /*0d10*/  IMAD.HI.U32 R7, R5, R8, RZ ;  /* 0x0000000805077227 */ /* 0x000fe200078e00ff */
[----:B------:R-:W-:Y:S02]  /*0d20*/  LOP3.LUT R24, R2, 0x12, RZ, 0xfc, !PT ;  /* 0x0000001202187812 */ /* 0x000fe400078efcff */
[----:B------:R-:W-:Y:S01]  /*0d30*/  ISETP.GT.U32.AND P5, PT, R0, R10, PT ;  /* 0x0000000a0000720c */ /* 0x000fe20003fa4070 */
[--C-:B------:R-:W-:Y:S01]  /*0d40*/  @!P1 IMAD.IADD R9, R9, 0x1, -R0.reuse ;  /* 0x0000000109099824 */ /* 0x100fe200078e0a00 */
[----:B------:R-:W-:Y:S01]  /*0d50*/  ISETP.GE.AND P1, PT, R16, RZ, PT ;  /* 0x000000ff1000720c */ /* 0x000fe20003f26270 */
[--C-:B------:R-:W-:Y:S01]  /*0d60*/  @!P3 IMAD.IADD R17, R17, 0x1, -R0.reuse ;  /* 0x000000011111b824 */ /* 0x100fe200078e0a00 */
[----:B------:R-:W-:Y:S01]  /*0d70*/  IABS R16, R21 ;  /* 0x0000001500107213 */ /* 0x000fe20000000000 */
[----:B------:R-:W-:Y:S01]  /*0d80*/  @!P6 IMAD.IADD R11, R11, 0x1, -R0 ;  /* 0x000000010b0be824 */ /* 0x000fe200078e0a00 */
[----:B------:R-:W-:Y:S01]  /*0d90*/  ISETP.GT.U32.AND P3, PT, R0, R9, PT ;  /* 0x000000090000720c */ /* 0x000fe20003f64070 */
[----:B------:R-:W-:Y:S01]  /*0da0*/  @!P0 IMAD.IADD R4, R4, 0x1, -R13 ;  /* 0x0000000104048824 */ /* 0x000fe200078e0a0d */
[----:B------:R-:W-:Y:S01]  /*0db0*/  ISETP.NE.AND P0, PT, R44, RZ, PT ;  /* 0x000000ff2c00720c */ /* 0x000fe20003f05270 */
[----:B------:R-:W-:Y:S01]  /*0dc0*/  IMAD.MOV R13, RZ, RZ, -R6 ;  /* 0x000000ffff0d7224 */ /* 0x000fe200078e0a06 */
[----:B------:R-:W-:Y:S01]  /*0dd0*/  ISETP.GT.U32.AND P6, PT, R0, R11, PT ;  /* 0x0000000b0000720c */ /* 0x000fe20003fc4070 */
[----:B------:R-:W-:Y:S01]  /*0de0*/  IMAD.MOV R7, RZ, RZ, -R7 ;  /* 0x000000ffff077224 */ /* 0x000fe200078e0a07 */
[----:B------:R-:W-:Y:S01]  /*0df0*/  LOP3.LUT R27, R2, 0x1e, RZ, 0xfc, !PT ;  /* 0x0000001e021b7812 */ /* 0x000fe200078efcff */
[----:B------:R-:W-:Y:S01]  /*0e00*/  @!P5 IMAD.IADD R10, R10, 0x1, -R0 ;  /* 0x000000010a0ad824 */ /* 0x000fe200078e0a00 */
[----:B------:R-:W-:Y:S01]  /*0e10*/  LOP3.LUT R26, R2, 0x1c, RZ, 0xfc, !PT ;  /* 0x0000001c021a7812 */ /* 0x000fe200078efcff */
[C---:B------:R-:W-:Y:S01]  /*0e20*/  IMAD R12, R0.reuse, R13, R12 ;  /* 0x0000000d000c7224 */ /* 0x040fe200078e020c */
[----:B------:R-:W-:Y:S01]  /*0e30*/  IABS R25, R27 ;  /* 0x0000001b00197213 */ /* 0x000fe20000000000 */
[C---:B------:R-:W-:Y:S01]  /*0e40*/  IMAD R13, R0.reuse, R7, R8 ;  /* 0x00000007000d7224 */ /* 0x040fe200078e0208 */
[C---:B------:R-:W-:Y:S01]  /*0e50*/  ISETP.GT.U32.AND P5, PT, R0.reuse, R10, PT ;  /* 0x0000000a0000720c */ /* 0x040fe20003fa4070 */
[----:B------:R-:W-:Y:S01]  /*0e60*/  @!P3 IMAD.IADD R9, R9, 0x1, -R0 ;  /* 0x000000010909b824 */ /* 0x000fe200078e0a00 */
[C---:B------:R-:W-:Y:S01]  /*0e70*/  ISETP.GT.U32.AND P3, PT, R0.reuse, R12, PT ;  /* 0x0000000c0000720c */ /* 0x040fe20003f64070 */
[----:B------:R-:W-:Y:S01]  /*0e80*/  @!P2 IMAD.MOV R4, RZ, RZ, -R4 ;  /* 0x000000ffff04a224 */ /* 0x000fe200078e0a04 */
[----:B------:R-:W-:Y:S01]  /*0e90*/  @!P0 LOP3.LUT R4, RZ, R44, RZ, 0x33, !PT ;  /* 0x0000002cff048212 */ /* 0x000fe200078e33ff */
[----:B------:R-:W-:Y:S01]  /*0ea0*/  @!P6 IMAD.IADD R11, R11, 0x1, -R0 ;  /* 0x000000010b0be824 */ /* 0x000fe200078e0a00 */
[----:B------:R-:W-:Y:S01]  /*0eb0*/  ISETP.GT.U32.AND P6, PT, R0, R13, PT ;  /* 0x0000000d0000720c */ /* 0x000fe20003fc4070 */
[----:B------:R-:W-:Y:S01]  /*0ec0*/  IMAD.HI.U32 R8, R5, R18, RZ ;  /* 0x0000001205087227 */ /* 0x000fe200078e00ff */
[----:B------:R-:W-:-:S02]  /*0ed0*/  ISETP.GE.AND P0, PT, R14, RZ, PT ;  /* 0x000000ff0e00720c */ /* 0x000fc40003f06270 */
[----:B------:R-:W-:Y:S01]  /*0ee0*/  IABS R14, R20 ;  /* 0x00000014000e7213 */ /* 0x000fe20000000000 */
[----:B------:R-:W-:Y:S01]  /*0ef0*/  IMAD.HI.U32 R7, R5, R16, RZ ;  /* 0x0000001005077227 */ /* 0x000fe200078e00ff */
[----:B------:R-:W-:Y:S02]  /*0f00*/  ISETP.GE.AND P2, PT, R15, RZ, PT ;  /* 0x000000ff0f00720c */ /* 0x000fe40003f46270 */
[----:B------:R-:W-:Y:S01]  /*0f10*/  IADD3 R19, PT, PT, -R8, RZ, RZ ;  /* 0x000000ff08137210 */ /* 0x000fe20007ffe1ff */
[--C-:B------:R-:W-:Y:S01]  /*0f20*/  @!P5 IMAD.IADD R10, R10, 0x1, -R0.reuse ;  /* 0x000000010a0ad824 */ /* 0x100fe200078e0a00 */
[----:B------:R-:W-:Y:S01]  /*0f30*/  ISETP.GE.AND P5, PT, R2, RZ, PT ;  /* 0x000000ff0200720c */ /* 0x000fe20003fa6270 */
[----:B------:R-:W-:Y:S01]  /*0f40*/  @!P3 IMAD.IADD R12, R12, 0x1, -R0 ;  /* 0x000000010c0cb824 */ /* 0x000fe200078e0a00 */
[----:B------:R-:W-:Y:S01]  /*0f50*/  ISETP.GE.AND P3, PT, R23, RZ, PT ;  /* 0x000000ff1700720c */ /* 0x000fe20003f66270 */
[----:B------:R-:W-:Y:S01]  /*0f60*/  IMAD.HI.U32 R6, R5, R14, RZ ;  /* 0x0000000e05067227 */ /* 0x000fe200078e00ff */
[----:B------:R-:W-:-:S02]  /*0f70*/  LOP3.LUT R23, R2, 0x10, RZ, 0xfc, !PT ;  /* 0x0000001002177812 */ /* 0x000fc400078efcff */
[----:B------:R-:W-:Y:S01]  /*0f80*/  LOP3.LUT R34, R2, 0x24, RZ, 0xfc, !PT ;  /* 0x0000002402227812 */ /* 0x000fe200078efcff */
[----:B------:R-:W-:Y:S01]  /*0f90*/  IMAD.MOV R15, RZ, RZ, -R6 ;  /* 0x000000ffff0f7224 */ /* 0x000fe200078e0a06 */
[----:B------:R-:W-:Y:S01]  /*0fa0*/  IABS R6, R23 ;  /* 0x0000001700067213 */ /* 0x000fe20000000000 */
[----:B------:R-:W-:Y:S01]  /*0fb0*/  @!P6 IMAD.IADD R13, R13, 0x1, -R0 ;  /* 0x000000010d0de824 */ /* 0x000fe200078e0a00 */
[----:B------:R-:W-:Y:S01]  /*0fc0*/  ISETP.GT.U32.AND P6, PT, R0, R12, PT ;  /* 0x0000000c0000720c */ /* 0x000fe20003fc4070 */
[----:B------:R-:W-:Y:S01]  /*0fd0*/  IMAD.MOV R7, RZ, RZ, -R7 ;  /* 0x000000ffff077224 */ /* 0x000fe200078e0a07 */
[----:B------:R-:W-:Y:S01]  /*0fe0*/  LOP3.LUT R33, R2, 0x22, RZ, 0xfc, !PT ;  /* 0x0000002202217812 */ /* 0x000fe200078efcff */
[----:B------:R-:W-:Y:S01]  /*0ff0*/  IMAD R14, R0, R15, R14 ;  /* 0x0000000f000e7224 */ /* 0x000fe200078e020e */
[----:B------:R-:W-:Y:S01]  /*1000*/  IABS R28, R34 ;  /* 0x00000022001c7213 */ /* 0x000fe20000000000 */
[----:B------:R-:W-:Y:S01]  /*1010*/  IMAD.MOV.U32 R8, RZ, RZ, R17 ;  /* 0x000000ffff087224 */ /* 0x000fe200078e0011 */
[----:B------:R-:W-:Y:S01]  /*1020*/  LOP3.LUT R35, R2, 0x26, RZ, 0xfc, !PT ;  /* 0x0000002602237812 */ /* 0x000fe200078efcff */
[----:B------:R-:W-:Y:S01]  /*1030*/  IMAD R15, R0, R7, R16 ;  /* 0x00000007000f7224 */ /* 0x000fe200078e0210 */
[----:B------:R-:W-:Y:S01]  /*1040*/  LOP3.LUT R36, R2, 0x28, RZ, 0xfc, !PT ;  /* 0x0000002802247812 */ /* 0x000fe200078efcff */
[----:B------:R-:W-:Y:S01]  /*1050*/  @!P5 IMAD.MOV R9, RZ, RZ, -R9 ;  /* 0x000000ffff09d224 */ /* 0x000fe200078e0a09 */
[C---:B------:R-:W-:Y:S01]  /*1060*/  ISETP.GT.U32.AND P5, PT, R0.reuse, R13, PT ;  /* 0x0000000d0000720c */ /* 0x040fe20003fa4070 */
[----:B------:R-:W-:Y:S01]  /*1070*/  @!P3 IMAD.MOV R8, RZ, RZ, -R8 ;  /* 0x000000ffff08b224 */ /* 0x000fe200078e0a08 */
[C---:B------:R-:W-:Y:S01]  /*1080*/  ISETP.GT.U32.AND P3, PT, R0.reuse, R14, PT ;  /* 0x0000000e0000720c */ /* 0x040fe20003f64070 */
[----:B------:R-:W-:Y:S01]  /*1090*/  IMAD.MOV.U32 R17, RZ, RZ, R6 ;  /* 0x000000ffff117224 */ /* 0x000fe200078e0006 */
[----:B------:R-:W-:Y:S01]  /*10a0*/  IABS R29, R35 ;  /* 0x00000023001d7213 */ /* 0x000fe20000000000 */
[C---:B------:R-:W-:Y:S01]  /*10b0*/  IMAD R16, R0.reuse, R19, R18 ;  /* 0x0000001300107224 */ /* 0x040fe200078e0212 */
[----:B------:R-:W-:Y:S01]  /*10c0*/  IABS R18, R24 ;  /* 0x0000001800127213 */ /* 0x000fe20000000000 */
[----:B------:R-:W-:Y:S01]  /*10d0*/  @!P4 IMAD.MOV R10, RZ, RZ, -R10 ;  /* 0x000000ffff0ac224 */ /* 0x000fe200078e0a0a */
[----:B------:R-:W-:Y:S01]  /*10e0*/  ISETP.GT.U32.AND P4, PT, R0, R15, PT ;  /* 0x0000000f0000720c */ /* 0x000fe20003f84070 */
[----:B------:R-:W-:Y:S01]  /*10f0*/  IMAD.HI.U32 R6, R5, R17, RZ ;  /* 0x0000001105067227 */ /* 0x000fe200078e00ff */
[----:B------:R-:W-:-:S02]  /*1100*/  IABS R30, R36 ;  /* 0x00000024001e7213 */ /* 0x000fc40000000000 */
[----:B------:R-:W-:Y:S01]  /*1110*/  LOP3.LUT R37, R2, 0x2a, RZ, 0xfc, !PT ;  /* 0x0000002a02257812 */ /* 0x000fe200078efcff */
[----:B------:R-:W-:Y:S01]  /*1120*/  @!P6 IMAD.IADD R12, R12, 0x1, -R0 ;  /* 0x000000010c0ce824 */ /* 0x000fe200078e0a00 */
[----:B------:R-:W-:Y:S01]  /*1130*/  ISETP.GT.U32.AND P6, PT, R0, R16, PT ;  /* 0x000000100000720c */ /* 0x000fe20003fc4070 */
[----:B------:R-:W-:Y:S01]  /*1140*/  IMAD.MOV R7, RZ, RZ, -R6 ;  /* 0x000000ffff077224 */ /* 0x000fe200078e0a06 */
[----:B------:R-:W-:Y:S01]  /*1150*/  LOP3.LUT R39, R2, 0x2e, RZ, 0xfc, !PT ;  /* 0x0000002e02277812 */ /* 0x000fe200078efcff */
[--C-:B------:R-:W-:Y:S01]  /*1160*/  @!P5 IMAD.IADD R13, R13, 0x1, -R0.reuse ;  /* 0x000000010d0dd824 */ /* 0x100fe200078e0a00 */
[----:B------:R-:W-:Y:S01]  /*1170*/  ISETP.GE.AND P5, PT, R21, RZ, PT ;  /* 0x000000ff1500720c */ /* 0x000fe20003fa6270 */
[--C-:B------:R-:W-:Y:S01]  /*1180*/  @!P3 IMAD.IADD R14, R14, 0x1, -R0.reuse ;  /* 0x000000010e0eb824 */ /* 0x100fe200078e0a00 */
[----:B------:R-:W-:Y:S01]  /*1190*/  LOP3.LUT R21, R2, 0x14, RZ, 0xfc, !PT ;  /* 0x0000001402157812 */ /* 0x000fe200078efcff */
[----:B------:R-:W-:Y:S01]  /*11a0*/  IMAD R17, R0, R7, R17 ;  /* 0x0000000700117224 */ /* 0x000fe200078e0211 */
[----:B------:R-:W-:Y:S01]  /*11b0*/  ISETP.GE.AND P3, PT, R22, RZ, PT ;  /* 0x000000ff1600720c */ /* 0x000fe20003f66270 */
[--C-:B------:R-:W-:Y:S01]  /*11c0*/  @!P4 IMAD.IADD R15, R15, 0x1, -R0.reuse ;  /* 0x000000010f0fc824 */ /* 0x100fe200078e0a00 */
[C---:B------:R-:W-:Y:S01]  /*11d0*/  ISETP.GT.U32.AND P4, PT, R0.reuse, R14, PT ;  /* 0x0000000e0000720c */ /* 0x040fe20003f84070 */
[----:B------:R-:W-:Y:S01]  /*11e0*/  @!P1 IMAD.MOV R13, RZ, RZ, -R13 ;  /* 0x000000ffff0d9224 */ /* 0x000fe200078e0a0d */
[----:B------:R-:W-:Y:S01]  /*11f0*/  ISETP.GT.U32.AND P1, PT, R0, R17, PT ;  /* 0x000000110000720c */ /* 0x000fe20003f24070 */
[----:B------:R-:W-:Y:S01]  /*1200*/  @!P6 IMAD.IADD R16, R16, 0x1, -R0 ;  /* 0x000000011010e824 */ /* 0x000fe200078e0a00 */
[----:B------:R-:W-:Y:S01]  /*1210*/  ISETP.GT.U32.AND P6, PT, R0, R15, PT ;  /* 0x0000000f0000720c */ /* 0x000fe20003fc4070 */
[----:B------:R-:W-:Y:S01]  /*1220*/  @!P2 IMAD.MOV R11, RZ, RZ, -R11 ;  /* 0x000000ffff0ba224 */ /* 0x000fe200078e0a0b */
[----:B------:R-:W-:Y:S01]  /*1230*/  ISETP.GE.AND P2, PT, R20, RZ, PT ;  /* 0x000000ff1400720c */ /* 0x000fe20003f46270 */
[----:B------:R-:W-:Y:S01]  /*1240*/  IMAD.HI.U32 R6, R5, R18, RZ ;  /* 0x0000001205067227 */ /* 0x000fe200078e00ff */
[----:B------:R-:W-:-:S02]  /*1250*/  IABS R19, R21 ;  /* 0x0000001500137213 */ /* 0x000fc40000000000 */
[----:B------:R-:W-:Y:S01]  /*1260*/  LOP3.LUT R22, R2, 0x16, RZ, 0xfc, !PT ;  /* 0x0000001602167812 */ /* 0x000fe200078efcff */
[----:B------:R-:W-:Y:S01]  /*1270*/  IMAD.MOV R7, RZ, RZ, -R6 ;  /* 0x000000ffff077224 */ /* 0x000fe200078e0a06 */
[----:B------:R-:W-:Y:S01]  /*1280*/  IABS R32, R39 ;  /* 0x0000002700207213 */ /* 0x000fe20000000000 */
[----:B------:R-:W-:Y:S01]  /*1290*/  @!P4 IMAD.IADD R14, R14, 0x1, -R0 ;  /* 0x000000010e0ec824 */ /* 0x000fe200078e0a00 */
[----:B------:R-:W-:Y:S01]  /*12a0*/  IABS R20, R22 ;  /* 0x0000001600147213 */ /* 0x000fe20000000000 */
[----:B------:R-:W-:Y:S01]  /*12b0*/  IMAD R18, R0, R7, R18 ;  /* 0x0000000700127224 */ /* 0x000fe200078e0212 */
[----:B------:R-:W-:Y:S01]  /*12c0*/  ISETP.GE.AND P4, PT, R23, RZ, PT ;  /* 0x000000ff1700720c */ /* 0x000fe20003f86270 */
[----:B------:R-:W-:Y:S01]  /*12d0*/  @!P1 IMAD.IADD R17, R17, 0x1, -R0 ;  /* 0x0000000111119824 */ /* 0x000fe200078e0a00 */
[----:B------:R-:W-:Y:S01]  /*12e0*/  LOP3.LUT R23, R2, 0x18, RZ, 0xfc, !PT ;  /* 0x0000001802177812 */ /* 0x000fe200078efcff */
[----:B------:R-:W-:Y:S01]  /*12f0*/  IMAD.HI.U32 R6, R5, R19, RZ ;  /* 0x0000001305067227 */ /* 0x000fe200078e00ff */
[----:B------:R-:W-:-:S02]  /*1300*/  ISETP.GE.AND P1, PT, R21, RZ, PT ;  /* 0x000000ff1500720c */ /* 0x000fc40003f26270 */
[----:B------:R-:W-:Y:S01]  /*1310*/  IABS R21, R23 ;  /* 0x0000001700157213 */ /* 0x000fe20000000000 */
[----:B------:R-:W-:Y:S01]  /*1320*/  @!P6 IMAD.IADD R15, R15, 0x1, -R0 ;  /* 0x000000010f0fe824 */ /* 0x000fe200078e0a00 */
[C---:B------:R-:W-:Y:S01]  /*1330*/  ISETP.GT.U32.AND P6, PT, R0.reuse, R18, PT ;  /* 0x000000120000720c */ /* 0x040fe20003fc4070 */
[----:B------:R-:W-:Y:S01]  /*1340*/  @!P2 IMAD.MOV R14, RZ, RZ, -R14 ;  /* 0x000000ffff0ea224 */ /* 0x000fe200078e0a0e */
[----:B------:R-:W-:Y:S01]  /*1350*/  ISETP.GT.U32.AND P2, PT, R0, R17, PT ;  /* 0x000000110000720c */ /* 0x000fe20003f44070 */
[----:B------:R-:W-:Y:S01]  /*1360*/  IMAD.HI.U32 R7, R5, R20, RZ ;  /* 0x0000001405077227 */ /* 0x000fe200078e00ff */
[----:B------:R-:W-:Y:S02]  /*1370*/  IADD3 R6, PT, PT, -R6, RZ, RZ ;  /* 0x000000ff06067210 */ /* 0x000fe40007ffe1ff */
[C---:B------:R-:W-:Y:S01]  /*1380*/  LOP3.LUT R38, R2.reuse, 0x2c, RZ, 0xfc, !PT ;  /* 0x0000002c02267812 */ /* 0x040fe200078efcff */
[----:B------:R-:W-:Y:S01]  /*1390*/  IMAD.MOV R7, RZ, RZ, -R7 ;  /* 0x000000ffff077224 */ /* 0x000fe200078e0a07 */
[----:B------:R-:W-:Y:S01]  /*13a0*/  LOP3.LUT R42, R2, 0x38, RZ, 0xfc, !PT ;  /* 0x00000038022a7812 */ /* 0x000fe200078efcff */
[C---:B------:R-:W-:Y:S01]  /*13b0*/  IMAD R19, R0.reuse, R6, R19 ;  /* 0x0000000600137224 */ /* 0x040fe200078e0213 */
[----:B------:R-:W-:Y:S01]  /*13c0*/  IABS R31, R38 ;  /* 0x00000026001f7213 */ /* 0x000fe20000000000 */
[----:B------:R-:W-:Y:S01]  /*13d0*/  IMAD R20, R0, R7, R20 ;  /* 0x0000000700147224 */ /* 0x000fe200078e0214 */
[----:B------:R-:W-:Y:S01]  /*13e0*/  LOP3.LUT R44, R2, 0x3c, RZ, 0xfc, !PT ;  /* 0x0000003c022c7812 */ /* 0x000fe200078efcff */
[----:B------:R-:W-:Y:S01]  /*13f0*/  @!P5 IMAD.MOV R15, RZ, RZ, -R15 ;  /* 0x000000ffff0fd224 */ /* 0x000fe200078e0a0f */
[C---:B------:R-:W-:Y:S01]  /*1400*/  ISETP.GT.U32.AND P5, PT, R0.reuse, R19, PT ;  /* 0x000000130000720c */ /* 0x040fe20003fa4070 */
[----:B------:R-:W-:Y:S01]  /*1410*/  @!P0 IMAD.MOV R12, RZ, RZ, -R12 ;  /* 0x000000ffff0c8224 */ /* 0x000fe200078e0a0c */
[----:B------:R-:W-:Y:S01]  /*1420*/  ISETP.GT.U32.AND P0, PT, R0, R16, PT ;  /* 0x000000100000720c */ /* 0x000fe20003f04070 */
[--C-:B------:R-:W-:Y:S01]  /*1430*/  @!P6 IMAD.IADD R18, R18, 0x1, -R0.reuse ;  /* 0x000000011212e824 */ /* 0x100fe200078e0a00 */
[----:B------:R-:W-:Y:S01]  /*1440*/  LOP3.LUT R43, R2, 0x3a, RZ, 0xfc, !PT ;  /* 0x0000003a022b7812 */ /* 0x000fe200078efcff */
[----:B------:R-:W-:Y:S01]  /*1450*/  @!P2 IMAD.IADD R17, R17, 0x1, -R0 ;  /* 0x000000011111a824 */ /* 0x000fe200078e0a00 */
[C---:B------:R-:W-:Y:S01]  /*1460*/  ISETP.GT.U32.AND P2, PT, R0.reuse, R20, PT ;  /* 0x000000140000720c */ /* 0x040fe20003f44070 */
[----:B------:R-:W-:Y:S01]  /*1470*/  IMAD.HI.U32 R6, R5, R21, RZ ;  /* 0x0000001505067227 */ /* 0x000fe200078e00ff */
[----:B------:R-:W-:-:S02]  /*1480*/  ISETP.GT.U32.AND P6, PT, R0, R18, PT ;  /* 0x000000120000720c */ /* 0x000fc40003fc4070 */
[----:B------:R-:W-:Y:S01]  /*1490*/  IABS R40, R43 ;  /* 0x0000002b00287213 */ /* 0x000fe20000000000 */
[----:B------:R-:W-:Y:S01]  /*14a0*/  IMAD.MOV R6, RZ, RZ, -R6 ;  /* 0x000000ffff067224 */ /* 0x000fe200078e0a06 */
[C---:B------:R-:W-:Y:S01]  /*14b0*/  LOP3.LUT R46, R2.reuse, 0x3e, RZ, 0xfc, !PT ;  /* 0x0000003e022e7812 */ /* 0x040fe200078efcff */
[--C-:B------:R-:W-:Y:S01]  /*14c0*/  @!P5 IMAD.IADD R19, R19, 0x1, -R0.reuse ;  /* 0x000000011313d824 */ /* 0x100fe200078e0a00 */
[----:B------:R-:W-:Y:S01]  /*14d0*/  LOP3.LUT R47, R2, 0x40, RZ, 0xfc, !PT ;  /* 0x00000040022f7812 */ /* 0x000fe200078efcff */
[--C-:B------:R-:W-:Y:S01]  /*14e0*/  @!P0 IMAD.IADD R16, R16, 0x1, -R0.reuse ;  /* 0x0000000110108824 */ /* 0x100fe200078e0a00 */
[----:B------:R-:W-:Y:S01]  /*14f0*/  ISETP.GE.AND P0, PT, R24, RZ, PT ;  /* 0x000000ff1800720c */ /* 0x000fe20003f06270 */
[----:B------:R-:W-:Y:S01]  /*1500*/  IMAD R21, R0, R6, R21 ;  /* 0x0000000600157224 */ /* 0x000fe200078e0215 */
[----:B------:R-:W-:Y:S01]  /*1510*/  LOP3.LUT R6, R2, 0x1a, RZ, 0xfc, !PT ;  /* 0x0000001a02067812 */ /* 0x000fe200078efcff */
[--C-:B------:R-:W-:Y:S01]  /*1520*/  @!P2 IMAD.IADD R20, R20, 0x1, -R0.reuse ;  /* 0x000000011414a824 */ /* 0x100fe200078e0a00 */
[----:B------:R-:W-:Y:S01]  /*1530*/  ISETP.GT.U32.AND P5, PT, R0, R19, PT ;  /* 0x000000130000720c */ /* 0x000fe20003fa4070 */
[----:B------:R-:W-:Y:S01]  /*1540*/  @!P6 IMAD.IADD R18, R18, 0x1, -R0 ;  /* 0x000000011212e824 */ /* 0x000fe200078e0a00 */
[----:B------:R-:W-:Y:S01]  /*1550*/  ISETP.GE.AND P6, PT, R23, RZ, PT ;  /* 0x000000ff1700720c */ /* 0x000fe20003fc6270 */
[----:B------:R-:W-:Y:S01]  /*1560*/  @!P3 IMAD.MOV R16, RZ, RZ, -R16 ;  /* 0x000000ffff10b224 */ /* 0x000fe200078e0a10 */
[----:B------:R-:W-:Y:S01]  /*1570*/  IABS R23, R6 ;  /* 0x0000000600177213 */ /* 0x000fe20000000000 */
[----:B------:R-:W-:Y:S01]  /*1580*/  @!P4 IMAD.MOV R17, RZ, RZ, -R17 ;  /* 0x000000ffff11c224 */ /* 0x000fe200078e0a11 */
[----:B------:R-:W-:-:S02]  /*1590*/  ISETP.GT.U32.AND P2, PT, R0, R20, PT ;  /* 0x000000140000720c */ /* 0x000fc40003f44070 */
[----:B------:R-:W-:Y:S01]  /*15a0*/  ISETP.GE.AND P3, PT, R22, RZ, PT ;  /* 0x000000ff1600720c */ /* 0x000fe20003f66270 */
[----:B------:R-:W-:Y:S01]  /*15b0*/  @!P0 IMAD.MOV R18, RZ, RZ, -R18 ;  /* 0x000000ffff128224 */ /* 0x000fe200078e0a12 */
[----:B------:R-:W-:Y:S01]  /*15c0*/  ISETP.GE.AND P4, PT, R6, RZ, PT ;  /* 0x000000ff0600720c */ /* 0x000fe20003f86270 */
[C---:B------:R-:W-:Y:S01]  /*15d0*/  IMAD.HI.U32 R6, R5.reuse, R23, RZ ;  /* 0x0000001705067227 */ /* 0x040fe200078e00ff */
[----:B------:R-:W-:Y:S02]  /*15e0*/  ISETP.GT.U32.AND P0, PT, R0, R21, PT ;  /* 0x000000150000720c */ /* 0x000fe40003f04070 */
[----:B------:R-:W-:Y:S01]  /*15f0*/  IABS R24, R26 ;  /* 0x0000001a00187213 */ /* 0x000fe20000000000 */
[----:B------:R-:W-:Y:S01]  /*1600*/  IMAD.HI.U32 R22, R5, R25, RZ ;  /* 0x0000001905167227 */ /* 0x000fe200078e00ff */
[----:B------:R-:W-:Y:S02]  /*1610*/  IABS R41, R47 ;  /* 0x0000002f00297213 */ /* 0x000fe40000000000 */
[C---:B------:R-:W-:Y:S01]  /*1620*/  LOP3.LUT R48, R2.reuse, 0x42, RZ, 0xfc, !PT ;  /* 0x0000004202307812 */ /* 0x040fe200078efcff */
[----:B------:R-:W-:Y:S01]  /*1630*/  IMAD.MOV R6, RZ, RZ, -R6 ;  /* 0x000000ffff067224 */ /* 0x000fe200078e0a06 */
[----:B------:R-:W-:Y:S01]  /*1640*/  LOP3.LUT R49, R2, 0x44, RZ, 0xfc, !PT ;  /* 0x0000004402317812 */ /* 0x000fe200078efcff */
[----:B------:R-:W-:Y:S01]  /*1650*/  @!P5 IMAD.IADD R19, R19, 0x1, -R0 ;  /* 0x000000011313d824 */ /* 0x000fe200078e0a00 */
[----:B------:R-:W-:Y:S01]  /*1660*/  ISETP.GE.AND P5, PT, R26, RZ, PT ;  /* 0x000000ff1a00720c */ /* 0x000fe20003fa6270 */
[----:B------:R-:W-:Y:S01]  /*1670*/  IMAD.MOV R26, RZ, RZ, -R22 ;  /* 0x000000ffff1a7224 */ /* 0x000fe200078e0a16 */
[----:B------:R-:W-:Y:S01]  /*1680*/  LOP3.LUT R52, R2, 0x4c, RZ, 0xfc, !PT ;  /* 0x0000004c02347812 */ /* 0x000fe200078efcff */
[----:B------:R-:W-:Y:S01]  /*1690*/  @!P2 IMAD.IADD R20, R20, 0x1, -R0 ;  /* 0x000000011414a824 */ /* 0x000fe200078e0a00 */
[----:B------:R-:W-:Y:S01]  /*16a0*/  ISETP.GE.AND P2, PT, R27, RZ, PT ;  /* 0x000000ff1b00720c */ /* 0x000fe20003f46270 */
[----:B------:R-:W-:Y:S01]  /*16b0*/  IMAD R22, R0, R6, R23 ;  /* 0x0000000600167224 */ /* 0x000fe200078e0217 */
[----:B------:R-:W-:Y:S01]  /*16c0*/  LOP3.LUT R6, R2, 0x20, RZ, 0xfc, !PT ;  /* 0x0000002002067812 */ /* 0x000fe200078efcff */
[----:B------:R-:W-:Y:S01]  /*16d0*/  @!P3 IMAD.MOV R20, RZ, RZ, -R20 ;  /* 0x000000ffff14b224 */ /* 0x000fe200078e0a14 */
[----:B------:R-:W-:Y:S01]  /*16e0*/  IABS R50, R52 ;  /* 0x0000003400327213 */ /* 0x000fe20000000000 */
[----:B------:R-:W-:Y:S01]  /*16f0*/  IMAD.HI.U32 R7, R5, R24, RZ ;  /* 0x0000001805077227 */ /* 0x000fe200078e00ff */
[----:B------:R-:W-:-:S02]  /*1700*/  ISETP.GT.U32.AND P3, PT, R0, R22, PT ;  /* 0x000000160000720c */ /* 0x000fc40003f64070 */
[C---:B------:R-:W-:Y:S01]  /*1710*/  LOP3.LUT R54, R2.reuse, 0x4e, RZ, 0xfc, !PT ;  /* 0x0000004e02367812 */ /* 0x040fe200078efcff */
[----:B------:R-:W-:Y:S01]  /*1720*/  @!P0 IMAD.IADD R21, R21, 0x1, -R0 ;  /* 0x0000000115158824 */ /* 0x000fe200078e0a00 */
[----:B------:R-:W-:Y:S01]  /*1730*/  LOP3.LUT R56, R2, 0x52, RZ, 0xfc, !PT ;  /* 0x0000005202387812 */ /* 0x000fe200078efcff */
[----:B------:R-:W-:Y:S01]  /*1740*/  IMAD.MOV R7, RZ, RZ, -R7 ;  /* 0x000000ffff077224 */ /* 0x000fe200078e0a07 */
[----:B------:R-:W-:Y:S01]  /*1750*/  IABS R51, R54 ;  /* 0x0000003600337213 */ /* 0x000fe20000000000 */
[----:B------:R-:W-:Y:S01]  /*1760*/  @!P1 IMAD.MOV R19, RZ, RZ, -R19 ;  /* 0x000000ffff139224 */ /* 0x000fe200078e0a13 */
[C---:B------:R-:W-:Y:S01]  /*1770*/  ISETP.GT.U32.AND P0, PT, R0.reuse, R21, PT ;  /* 0x000000150000720c */ /* 0x040fe20003f04070 */
[----:B------:R-:W-:Y:S01]  /*1780*/  IMAD R23, R0, R7, R24 ;  /* 0x0000000700177224 */ /* 0x000fe200078e0218 */
[----:B------:R-:W-:Y:S01]  /*1790*/  ISETP.GE.AND P1, PT, R6, RZ, PT ;  /* 0x000000ff0600720c */ /* 0x000fe20003f26270 */
[----:B------:R-:W-:Y:S01]  /*17a0*/  IMAD R24, R0, R26, R25 ;  /* 0x0000001a00187224 */ /* 0x000fe200078e0219 */
[----:B------:R-:W-:Y:S01]  /*17b0*/  IABS R25, R6 ;  /* 0x0000000600197213 */ /* 0x000fe20000000000 */
[----:B------:R-:W-:Y:S01]  /*17c0*/  IMAD.HI.U32 R27, R5, R28, RZ ;  /* 0x0000001c051b7227 */ /* 0x000fe200078e00ff */
[----:B------:R-:W-:-:S02]  /*17d0*/  @!P3 IADD3 R22, PT, PT, R22, -R0, RZ ;  /* 0x800000001616b210 */ /* 0x000fc40007ffe0ff */
[----:B------:R-:W-:Y:S01]  /*17e0*/  IABS R26, R33 ;  /* 0x00000021001a7213 */ /* 0x000fe20000000000 */
[----:B------:R-:W-:Y:S01]  /*17f0*/  IMAD.HI.U32 R6, R5, R25, RZ ;  /* 0x0000001905067227 */ /* 0x000fe200078e00ff */
[----:B------:R-:W-:Y:S02]  /*1800*/  ISETP.GT.U32.AND P3, PT, R0, R22, PT ;  /* 0x000000160000720c */ /* 0x000fe40003f64070 */
[----:B------:R-:W-:Y:S01]  /*1810*/  LOP3.LUT R58, R2, 0x54, RZ, 0xfc, !PT ;  /* 0x00000054023a7812 */ /* 0x000fe200078efcff */
[----:B------:R-:W-:Y:S01]  /*1820*/  @!P0 IMAD.IADD R21, R21, 0x1, -R0 ;  /* 0x0000000115158824 */ /* 0x000fe200078e0a00 */
[C---:B------:R-:W-:Y:S01]  /*1830*/  ISETP.GT.U32.AND P0, PT, R0.reuse, R23, PT ;  /* 0x000000170000720c */ /* 0x040fe20003f04070 */
[----:B------:R-:W-:Y:S01]  /*1840*/  IMAD.MOV R6, RZ, RZ, -R6 ;  /* 0x000000ffff067224 */ /* 0x000fe200078e0a06 */
[----:B------:R-:W-:Y:S01]  /*1850*/  IABS R55, R56 ;  /* 0x0000003800377213 */ /* 0x000fe20000000000 */
[----:B------:R-:W-:Y:S01]  /*1860*/  @!P6 IMAD.MOV R21, RZ, RZ, -R21 ;  /* 0x000000ffff15e224 */ /* 0x000fe200078e0a15 */
[C---:B------:R-:W-:Y:S01]  /*1870*/  ISETP.GT.U32.AND P6, PT, R0.reuse, R24, PT ;  /* 0x000000180000720c */ /* 0x040fe20003fc4070 */
[----:B------:R-:W-:Y:S01]  /*1880*/  IMAD R25, R0, R6, R25 ;  /* 0x0000000600197224 */ /* 0x000fe200078e0219 */
[----:B------:R-:W-:Y:S01]  /*1890*/  IABS R57, R58 ;  /* 0x0000003a00397213 */ /* 0x000fe20000000000 */
[----:B------:R-:W-:Y:S01]  /*18a0*/  IMAD.HI.U32 R7, R5, R26, RZ ;  /* 0x0000001a05077227 */ /* 0x000fe200078e00ff */
[----:B------:R-:W-:-:S02]  /*18b0*/  LOP3.LUT R60, R2, 0x62, RZ, 0xfc, !PT ;  /* 0x00000062023c7812 */ /* 0x000fc400078efcff */
[----:B------:R-:W-:Y:S01]  /*18c0*/  LOP3.LUT R62, R2, 0x68, RZ, 0xfc, !PT ;  /* 0x00000068023e7812 */ /* 0x000fe200078efcff */
[--C-:B------:R-:W-:Y:S01]  /*18d0*/  @!P3 IMAD.IADD R22, R22, 0x1, -R0.reuse ;  /* 0x000000011616b824 */ /* 0x100fe200078e0a00 */
[----:B------:R-:W-:Y:S01]  /*18e0*/  ISETP.GT.U32.AND P3, PT, R0, R25, PT ;  /* 0x000000190000720c */ /* 0x000fe20003f64070 */
[----:B------:R-:W-:Y:S01]  /*18f0*/  IMAD.MOV R27, RZ, RZ, -R27 ;  /* 0x000000ffff1b7224 */ /* 0x000fe200078e0a1b */
[----:B------:R-:W-:Y:S01]  /*1900*/  IABS R73, R62 ;  /* 0x0000003e00497213 */ /* 0x000fe20000000000 */
[----:B------:R-:W-:Y:S01]  /*1910*/  IMAD.MOV R7, RZ, RZ, -R7 ;  /* 0x000000ffff077224 */ /* 0x000fe200078e0a07 */
[----:B------:R-:W-:Y:S01]  /*1920*/  LOP3.LUT R64, R2, 0x6a, RZ, 0xfc, !PT ;  /* 0x0000006a02407812 */ /* 0x000fe200078efcff */
[--C-:B------:R-:W-:Y:S01]  /*1930*/  @!P6 IMAD.IADD R24, R24, 0x1, -R0.reuse ;  /* 0x000000011818e824 */ /* 0x100fe200078e0a00 */
[C---:B------:R-:W-:Y:S01]  /*1940*/  LOP3.LUT R66, R2.reuse, 0x6e, RZ, 0xfc, !PT ;  /* 0x0000006e02427812 */ /* 0x040fe200078efcff */
[----:B------:R-:W-:Y:S01]  /*1950*/  @!P0 IMAD.IADD R23, R23, 0x1, -R0 ;  /* 0x0000000117178824 */ /* 0x000fe200078e0a00 */
[----:B------:R-:W-:Y:S01]  /*1960*/  IABS R75, R64 ;  /* 0x00000040004b7213 */ /* 0x000fe20000000000 */
[----:B------:R-:W-:Y:S01]  /*1970*/  IMAD.HI.U32 R6, R5, R29, RZ ;  /* 0x0000001d05067227 */ /* 0x000fe200078e00ff */
[----:B------:R-:W-:-:S02]  /*1980*/  LOP3.LUT R68, R2, 0x70, RZ, 0xfc, !PT ;  /* 0x0000007002447812 */ /* 0x000fc400078efcff */
[C---:B------:R-:W-:Y:S01]  /*1990*/  ISETP.GT.U32.AND P0, PT, R0.reuse, R23, PT ;  /* 0x000000170000720c */ /* 0x040fe20003f04070 */
[----:B------:R-:W-:Y:S01]  /*19a0*/  @!P3 IMAD.IADD R25, R25, 0x1, -R0 ;  /* 0x000000011919b824 */ /* 0x000fe200078e0a00 */
[C---:B------:R-:W-:Y:S01]  /*19b0*/  ISETP.GT.U32.AND P3, PT, R0.reuse, R24, PT ;  /* 0x000000180000720c */ /* 0x040fe20003f64070 */
[C---:B------:R-:W-:Y:S01]  /*19c0*/  IMAD R27, R0.reuse, R27, R28 ;  /* 0x0000001b001b7224 */ /* 0x040fe200078e021c */
[----:B------:R-:W-:Y:S01]  /*19d0*/  IABS R79, R66 ;  /* 0x00000042004f7213 */ /* 0x000fe20000000000 */
[C---:B------:R-:W-:Y:S01]  /*19e0*/  IMAD R26, R0.reuse, R7, R26 ;  /* 0x00000007001a7224 */ /* 0x040fe200078e021a */
[----:B------:R-:W-:Y:S01]  /*19f0*/  IABS R81, R68 ;  /* 0x0000004400517213 */ /* 0x000fe20000000000 */
[----:B------:R-:W-:Y:S01]  /*1a00*/  IMAD.HI.U32 R7, R5, R30, RZ ;  /* 0x0000001e05077227 */ /* 0x000fe200078e00ff */
[----:B------:R-:W-:Y:S02]  /*1a10*/  ISETP.GT.U32.AND P6, PT, R0, R27, PT ;  /* 0x0000001b0000720c */ /* 0x000fe40003fc4070 */
[C---:B------:R-:W-:Y:S01]  /*1a20*/  LOP3.LUT R74, R2.reuse, 0x78, RZ, 0xfc, !PT ;  /* 0x00000078024a7812 */ /* 0x040fe200078efcff */
[----:B------:R-:W-:Y:S01]  /*1a30*/  IMAD.MOV R6, RZ, RZ, -R6 ;  /* 0x000000ffff067224 */ /* 0x000fe200078e0a06 */
[----:B------:R-:W-:Y:S01]  /*1a40*/  LOP3.LUT R72, R2, 0x76, RZ, 0xfc, !PT ;  /* 0x0000007602487812 */ /* 0x000fe200078efcff */
[----:B------:R-:W-:Y:S01]  /*1a50*/  IMAD.MOV R7, RZ, RZ, -R7 ;  /* 0x000000ffff077224 */ /* 0x000fe200078e0a07 */
[----:B------:R-:W-:Y:S01]  /*1a60*/  IABS R89, R74 ;  /* 0x0000004a00597213 */ /* 0x000fe20000000000 */
[----:B------:R-:W-:Y:S01]  /*1a70*/  IMAD R28, R0, R6, R29 ;  /* 0x00000006001c7224 */ /* 0x000fe200078e021d */
[----:B------:R-:W-:Y:S01]  /*1a80*/  LOP3.LUT R70, R2, 0x72, RZ, 0xfc, !PT ;  /* 0x0000007202467812 */ /* 0x000fe200078efcff */
[----:B------:R-:W-:Y:S01]  /*1a90*/  IMAD R29, R0, R7, R30 ;  /* 0x00000007001d7224 */ /* 0x000fe200078e021e */
[----:B------:R-:W-:Y:S01]  /*1aa0*/  IABS R30, R37 ;  /* 0x00000025001e7213 */ /* 0x000fe20000000000 */
[--C-:B------:R-:W-:Y:S01]  /*1ab0*/  @!P3 IMAD.IADD R24, R24, 0x1, -R0.reuse ;  /* 0x000000011818b824 */ /* 0x100fe200078e0a00 */
[C---:B------:R-:W-:Y:S01]  /*1ac0*/  ISETP.GT.U32.AND P3, PT, R0.reuse, R28, PT ;  /* 0x0000001c0000720c */ /* 0x040fe20003f64070 */
[----:B------:R-:W-:Y:S01]  /*1ad0*/  @!P0 IMAD.IADD R23, R23, 0x1, -R0 ;  /* 0x0000000117178824 */ /* 0x000fe200078e0a00 */
[----:B------:R-:W-:Y:S01]  /*1ae0*/  ISETP.GT.U32.AND P0, PT, R0, R26, PT ;  /* 0x0000001a0000720c */ /* 0x000fe20003f04070 */
[----:B------:R-:W-:Y:S01]  /*1af0*/  IMAD.HI.U32 R6, R5, R30, RZ ;  /* 0x0000001e05067227 */ /* 0x000fe200078e00ff */
[----:B------:R-:W-:-:S02]  /*1b00*/  IABS R87, R72 ;  /* 0x0000004800577213 */ /* 0x000fc40000000000 */
[----:B------:R-:W-:Y:S01]  /*1b10*/  IABS R83, R70 ;  /* 0x0000004600537213 */ /* 0x000fe20000000000 */
[----:B------:R-:W-:Y:S01]  /*1b20*/  @!P6 IMAD.IADD R27, R27, 0x1, -R0 ;  /* 0x000000011b1be824 */ /* 0x000fe200078e0a00 */
[----:B------:R-:W-:Y:S01]  /*1b30*/  LOP3.LUT R76, R2, 0x7a, RZ, 0xfc, !PT ;  /* 0x0000007a024c7812 */ /* 0x000fe200078efcff */
[----:B------:R-:W-:Y:S01]  /*1b40*/  IMAD.MOV R7, RZ, RZ, -R6 ;  /* 0x000000ffff077224 */ /* 0x000fe200078e0a06 */
[----:B------:R-:W-:Y:S01]  /*1b50*/  LOP3.LUT R78, R78, 0x7f, RZ, 0xc0, !PT ;  /* 0x0000007f4e4e7812 */ /* 0x000fe200078ec0ff */
[----:B------:R-:W-:Y:S01]  /*1b60*/  @!P4 IMAD.MOV R22, RZ, RZ, -R22 ;  /* 0x000000ffff16c224 */ /* 0x000fe200078e0a16 */
[C---:B------:R-:W-:Y:S01]  /*1b70*/  ISETP.GT.U32.AND P6, PT, R0.reuse, R27, PT ;  /* 0x0000001b0000720c */ /* 0x040fe20003fc4070 */
[----:B------:R-:W-:Y:S01]  /*1b80*/  IMAD R30, R0, R7, R30 ;  /* 0x00000007001e7224 */ /* 0x000fe200078e021e */
[----:B------:R-:W-:Y:S01]  /*1b90*/  IABS R91, R76 ;  /* 0x0000004c005b7213 */ /* 0x000fe20000000000 */
[----:B------:R-:W-:-:S04]  /*1ba0*/  IMAD.HI.U32 R7, R5, R32, RZ ;  /* 0x0000002005077227 */ /* 0x000fc800078e00ff */
[--C-:B------:R-:W-:Y:S01]  /*1bb0*/  @!P3 IMAD.IADD R28, R28, 0x1, -R0.reuse ;  /* 0x000000011c1cb824 */ /* 0x100fe200078e0a00 */
[----:B------:R-:W-:Y:S01]  /*1bc0*/  ISETP.GE.AND P3, PT, R34, RZ, PT ;  /* 0x000000ff2200720c */ /* 0x000fe20003f66270 */
[--C-:B------:R-:W-:Y:S01]  /*1bd0*/  @!P0 IMAD.IADD R26, R26, 0x1, -R0.reuse ;  /* 0x000000011a1a8824 */ /* 0x100fe200078e0a00 */
[----:B------:R-:W-:Y:S01]  /*1be0*/  IADD3 R7, PT, PT, -R7, RZ, RZ ;  /* 0x000000ff07077210 */ /* 0x000fe20007ffe1ff */
[----:B------:R-:W-:Y:S01]  /*1bf0*/  IMAD.HI.U32 R6, R5, R31, RZ ;  /* 0x0000001f05067227 */ /* 0x000fe200078e00ff */
[C---:B------:R-:W-:Y:S02]  /*1c00*/  ISETP.GT.U32.AND P0, PT, R0.reuse, R25, PT ;  /* 0x000000190000720c */ /* 0x040fe40003f04070 */
[C---:B------:R-:W-:Y:S01]  /*1c10*/  ISETP.GT.U32.AND P4, PT, R0.reuse, R26, PT ;  /* 0x0000001a0000720c */ /* 0x040fe20003f84070 */
[----:B------:R-:W-:Y:S01]  /*1c20*/  @!P6 IMAD.IADD R27, R27, 0x1, -R0 ;  /* 0x000000011b1be824 */ /* 0x000fe200078e0a00 */
[C---:B------:R-:W-:Y:S01]  /*1c30*/  ISETP.GT.U32.AND P6, PT, R0.reuse, R30, PT ;  /* 0x0000001e0000720c */ /* 0x040fe20003fc4070 */
[----:B------:R-:W-:Y:S01]  /*1c40*/  IMAD R32, R0, R7, R32 ;  /* 0x0000000700207224 */ /* 0x000fe200078e0220 */
[C---:B------:R-:W-:Y:S01]  /*1c50*/  LOP3.LUT R34, R2.reuse, 0x30, RZ, 0xfc, !PT ;  /* 0x0000003002227812 */ /* 0x040fe200078efcff */
[----:B------:R-:W-:Y:S01]  /*1c60*/  IMAD.MOV R6, RZ, RZ, -R6 ;  /* 0x000000ffff067224 */ /* 0x000fe200078e0a06 */
[----:B------:R-:W-:Y:S01]  /*1c70*/  LOP3.LUT R7, R2, 0x34, RZ, 0xfc, !PT ;  /* 0x0000003402077812 */ /* 0x000fe200078efcff */
[----:B------:R-:W-:Y:S01]  /*1c80*/  @!P3 IMAD.MOV R27, RZ, RZ, -R27 ;  /* 0x000000ffff1bb224 */ /* 0x000fe200078e0a1b */
[C---:B------:R-:W-:Y:S01]  /*1c90*/  ISETP.GT.U32.AND P3, PT, R0.reuse, R32, PT ;  /* 0x000000200000720c */ /* 0x040fe20003f64070 */
[----:B------:R-:W-:-:S02]  /*1ca0*/  IMAD R31, R0, R6, R31 ;  /* 0x00000006001f7224 */ /* 0x000fc400078e021f */
[--C-:B------:R-:W-:Y:S01]  /*1cb0*/  @!P0 IMAD.IADD R25, R25, 0x1, -R0.reuse ;  /* 0x0000000119198824 */ /* 0x100fe200078e0a00 */
[----:B------:R-:W-:Y:S01]  /*1cc0*/  ISETP.GT.U32.AND P0, PT, R0, R29, PT ;  /* 0x0000001d0000720c */ /* 0x000fe20003f04070 */
[--C-:B------:R-:W-:Y:S01]  /*1cd0*/  @!P4 IMAD.IADD R26, R26, 0x1, -R0.reuse ;  /* 0x000000011a1ac824 */ /* 0x100fe200078e0a00 */
[----:B------:R-:W-:Y:S01]  /*1ce0*/  ISETP.GE.AND P4, PT, R33, RZ, PT ;  /* 0x000000ff2100720c */ /* 0x000fe20003f86270 */
[----:B------:R-:W-:Y:S01]  /*1cf0*/  @!P5 IMAD.MOV R23, RZ, RZ, -R23 ;  /* 0x000000ffff17d224 */ /* 0x000fe200078e0a17 */
[----:B------:R-:W-:Y:S01]  /*1d00*/  IABS R33, R34 ;  /* 0x0000002200217213 */ /* 0x000fe20000000000 */
[----:B------:R-:W-:Y:S01]  /*1d10*/  @!P1 IMAD.MOV R25, RZ, RZ, -R25 ;  /* 0x000000ffff199224 */ /* 0x000fe200078e0a19 */
[----:B------:R-:W-:Y:S01]  /*1d20*/  ISETP.GT.U32.AND P5, PT, R0, R28, PT ;  /* 0x0000001c0000720c */ /* 0x000fe20003fa4070 */
[--C-:B------:R-:W-:Y:S01]  /*1d30*/  @!P6 IMAD.IADD R30, R30, 0x1, -R0.reuse ;  /* 0x000000011e1ee824 */ /* 0x100fe200078e0a00 */
[----:B------:R-:W-:Y:S01]  /*1d40*/  ISETP.GT.U32.AND P1, PT, R0, R31, PT ;  /* 0x0000001f0000720c */ /* 0x000fe20003f24070 */
[----:B------:R-:W-:-:S02]  /*1d50*/  @!P3 IMAD.IADD R32, R32, 0x1, -R0 ;  /* 0x000000012020b824 */ /* 0x000fc400078e0a00 */
[----:B------:R-:W-:-:S03]  /*1d60*/  IMAD.HI.U32 R6, R5, R33, RZ ;  /* 0x0000002105067227 */ /* 0x000fc600078e00ff */
[----:B------:R-:W-:Y:S01]  /*1d70*/  ISETP.GT.U32.AND P3, PT, R0, R32, PT ;  /* 0x000000200000720c */ /* 0x000fe20003f64070 */
[----:B------:R-:W-:Y:S01]  /*1d80*/  @!P0 IMAD.IADD R29, R29, 0x1, -R0 ;  /* 0x000000011d1d8824 */ /* 0x000fe200078e0a00 */
[----:B------:R-:W-:Y:S01]  /*1d90*/  ISETP.GE.AND P0, PT, R35, RZ, PT ;  /* 0x000000ff2300720c */ /* 0x000fe20003f06270 */
[----:B------:R-:W-:Y:S01]  /*1da0*/  IMAD.MOV R6, RZ, RZ, -R6 ;  /* 0x000000ffff067224 */ /* 0x000fe200078e0a06 */
[----:B------:R-:W-:Y:S01]  /*1db0*/  LOP3.LUT R35, R2, 0x36, RZ, 0xfc, !PT ;  /* 0x0000003602237812 */ /* 0x000fe200078efcff */
[----:B------:R-:W-:Y:S01]  /*1dc0*/  @!P2 IMAD.MOV R24, RZ, RZ, -R24 ;  /* 0x000000ffff18a224 */ /* 0x000fe200078e0a18 */
[C---:B------:R-:W-:Y:S01]  /*1dd0*/  ISETP.GT.U32.AND P6, PT, R0.reuse, R29, PT ;  /* 0x0000001d0000720c */ /* 0x040fe20003fc4070 */
[C---:B------:R-:W-:Y:S01]  /*1de0*/  IMAD R33, R0.reuse, R6, R33 ;  /* 0x0000000600217224 */ /* 0x040fe200078e0221 */
[----:B------:R-:W-:Y:S01]  /*1df0*/  ISETP.GT.U32.AND P2, PT, R0, R30, PT ;  /* 0x0000001e0000720c */ /* 0x000fe20003f44070 */
[----:B------:R-:W-:Y:S01]  /*1e00*/  @!P4 IMAD.MOV R26, RZ, RZ, -R26 ;  /* 0x000000ffff1ac224 */ /* 0x000fe200078e0a1a */
[----:B------:R-:W-:Y:S01]  /*1e10*/  ISETP.GE.AND P4, PT, R36, RZ, PT ;  /* 0x000000ff2400720c */ /* 0x000fe20003f86270 */
[--C-:B------:R-:W-:Y:S01]  /*1e20*/  @!P5 IMAD.IADD R28, R28, 0x1, -R0.reuse ;  /* 0x000000011c1cd824 */ /* 0x100fe200078e0a00 */
[----:B------:R-:W-:Y:S01]  /*1e30*/  ISETP.GE.AND P5, PT, R37, RZ, PT ;  /* 0x000000ff2500720c */ /* 0x000fe20003fa6270 */
[--C-:B------:R-:W-:Y:S01]  /*1e40*/  @!P1 IMAD.IADD R31, R31, 0x1, -R0.reuse ;  /* 0x000000011f1f9824 */ /* 0x100fe200078e0a00 */
[----:B------:R-:W-:Y:S01]  /*1e50*/  LOP3.LUT R6, R2, 0x32, RZ, 0xfc, !PT ;  /* 0x0000003202067812 */ /* 0x000fe200078efcff */
[----:B------:R-:W-:Y:S01]  /*1e60*/  @!P3 IMAD.IADD R32, R32, 0x1, -R0 ;  /* 0x000000012020b824 */ /* 0x000fe200078e0a00 */
[C---:B------:R-:W-:Y:S01]  /*1e70*/  ISETP.GT.U32.AND P3, PT, R0.reuse, R33, PT ;  /* 0x000000210000720c */ /* 0x040fe20003f64070 */
[----:B------:R-:W-:Y:S01]  /*1e80*/  @!P0 IMAD.MOV R28, RZ, RZ, -R28 ;  /* 0x000000ffff1c8224 */ /* 0x000fe200078e0a1c */
[----:B------:R-:W-:Y:S01]  /*1e90*/  ISETP.GT.U32.AND P0, PT, R0, R31, PT ;  /* 0x0000001f0000720c */ /* 0x000fe20003f04070 */
[--C-:B------:R-:W-:Y:S01]  /*1ea0*/  @!P6 IMAD.IADD R29, R29, 0x1, -R0.reuse ;  /* 0x000000011d1de824 */ /* 0x100fe200078e0a00 */
[----:B------:R-:W-:Y:S01]  /*1eb0*/  ISETP.GE.AND P1, PT, R34, RZ, PT ;  /* 0x000000ff2200720c */ /* 0x000fe20003f26270 */
[----:B------:R-:W-:Y:S01]  /*1ec0*/  @!P2 IMAD.IADD R30, R30, 0x1, -R0 ;  /* 0x000000011e1ea824 */ /* 0x000fe200078e0a00 */
[----:B------:R-:W-:Y:S01]  /*1ed0*/  IABS R34, R6 ;  /* 0x0000000600227213 */ /* 0x000fe20000000000 */
[----:B------:R-:W-:Y:S01]  /*1ee0*/  @!P4 IMAD.MOV R29, RZ, RZ, -R29 ;  /* 0x000000ffff1dc224 */ /* 0x000fe200078e0a1d */
[----:B------:R-:W-:Y:S01]  /*1ef0*/  IABS R36, R7 ;  /* 0x0000000700247213 */ /* 0x000fe20000000000 */
[----:B------:R-:W-:Y:S01]  /*1f00*/  @!P5 IMAD.MOV R30, RZ, RZ, -R30 ;  /* 0x000000ffff1ed224 */ /* 0x000fe200078e0a1e */
[----:B------:R-:W-:Y:S01]  /*1f10*/  ISETP.GE.AND P4, PT, R6, RZ, PT ;  /* 0x000000ff0600720c */ /* 0x000fe20003f86270 */
[----:B------:R-:W-:Y:S01]  /*1f20*/  IMAD.HI.U32 R6, R5, R34, RZ ;  /* 0x0000002205067227 */ /* 0x000fe200078e00ff */
[----:B------:R-:W-:-:S02]  /*1f30*/  ISETP.GE.AND P2, PT, R39, RZ, PT ;  /* 0x000000ff2700720c */ /* 0x000fc40003f46270 */
[----:B------:R-:W-:Y:S01]  /*1f40*/  ISETP.GE.AND P5, PT, R7, RZ, PT ;  /* 0x000000ff0700720c */ /* 0x000fe20003fa6270 */
[----:B------:R-:W-:Y:S01]  /*1f50*/  IMAD.HI.U32 R7, R5, R36, RZ ;  /* 0x0000002405077227 */ /* 0x000fe200078e00ff */
[----:B------:R-:W-:Y:S02]  /*1f60*/  IABS R37, R35 ;  /* 0x0000002300257213 */ /* 0x000fe40000000000 */
[----:B------:R-:W-:Y:S01]  /*1f70*/  @!P3 IADD3 R33, PT, PT, R33, -R0, RZ ;  /* 0x800000002121b210 */ /* 0x000fe20007ffe0ff */
[----:B------:R-:W-:Y:S01]  /*1f80*/  @!P0 IMAD.IADD R31, R31, 0x1, -R0 ;  /* 0x000000011f1f8824 */ /* 0x000fe200078e0a00 */
[----:B------:R-:W-:Y:S01]  /*1f90*/  ISETP.GE.AND P0, PT, R35, RZ, PT ;  /* 0x000000ff2300720c */ /* 0x000fe20003f06270 */
[----:B------:R-:W-:Y:S01]  /*1fa0*/  IMAD.MOV R35, RZ, RZ, -R6 ;  /* 0x000000ffff237224 */ /* 0x000fe200078e0a06 */
[----:B------:R-:W-:Y:S01]  /*1fb0*/  ISETP.GT.U32.AND P3, PT, R0, R33, PT ;  /* 0x000000210000720c */ /* 0x000fe20003f64070 */
[----:B------:R-:W-:Y:S01]  /*1fc0*/  IMAD.HI.U32 R6, R5, R37, RZ ;  /* 0x0000002505067227 */ /* 0x000fe200078e00ff */
[----:B------:R-:W-:-:S02]  /*1fd0*/  ISETP.GE.AND P6, PT, R38, RZ, PT ;  /* 0x000000ff2600720c */ /* 0x000fc40003fc6270 */
[----:B------:R-:W-:Y:S01]  /*1fe0*/  IABS R39, R42 ;  /* 0x0000002a00277213 */ /* 0x000fe20000000000 */
[----:B------:R-:W-:Y:S02]  /*1ff0*/  IMAD.MOV R7, RZ, RZ, -R7 ;  /* 0x000000ffff077224 */ /* 0x000fe400078e0a07 */
[C---:B------:R-:W-:Y:S02]  /*2000*/  IMAD R34, R0.reuse, R35, R34 ;  /* 0x0000002300227224 */ /* 0x040fe400078e0222 */
[----:B------:R-:W-:Y:S02]  /*2010*/  IMAD.MOV R38, RZ, RZ, -R6 ;  /* 0x000000ffff267224 */ /* 0x000fe400078e0a06 */
[C---:B------:R-:W-:Y:S02]  /*2020*/  IMAD R35, R0.reuse, R7, R36 ;  /* 0x0000000700237224 */ /* 0x040fe400078e0224 */
[C---:B------:R-:W-:Y:S02]  /*2030*/  IMAD R36, R0.reuse, R38, R37 ;  /* 0x0000002600247224 */ /* 0x040fe400078e0225 */
[----:B------:R-:W-:Y:S01]  /*2040*/  @!P2 IMAD.MOV R32, RZ, RZ, -R32 ;  /* 0x000000ffff20a224 */ /* 0x000fe200078e0a20 */
[C---:B------:R-:W-:Y:S01]  /*2050*/  ISETP.GT.U32.AND P2, PT, R0.reuse, R35, PT ;  /* 0x000000230000720c */ /* 0x040fe20003f44070 */
[----:B------:R-:W-:Y:S01]  /*2060*/  @!P3 IMAD.IADD R33, R33, 0x1, -R0 ;  /* 0x000000012121b824 */ /* 0x000fe200078e0a00 */
[----:B------:R-:W-:Y:S01]  /*2070*/  ISETP.GT.U32.AND P3, PT, R0, R36, PT ;  /* 0x000000240000720c */ /* 0x000fe20003f64070 */
[----:B------:R-:W-:-:S04]  /*2080*/  IMAD.HI.U32 R6, R5, R39, RZ ;  /* 0x0000002705067227 */ /* 0x000fc800078e00ff */
[----:B------:R-:W-:Y:S02]  /*2090*/  IMAD.MOV R6, RZ, RZ, -R6 ;  /* 0x000000ffff067224 */ /* 0x000fe400078e0a06 */
[----:B------:R-:W-:Y:S01]  /*20a0*/  @!P6 IMAD.MOV R31, RZ, RZ, -R31 ;  /* 0x000000ffff1fe224 */ /* 0x000fe200078e0a1f */
[C---:B------:R-:W-:Y:S01]  /*20b0*/  ISETP.GT.U32.AND P6, PT, R0.reuse, R34, PT ;  /* 0x000000220000720c */ /* 0x040fe20003fc4070 */
[----:B------:R-:W-:Y:S01]  /*20c0*/  IMAD R37, R0, R6, R39 ;  /* 0x0000000600257224 */ /* 0x000fe200078e0227 */
[----:B------:R-:W-:Y:S01]  /*20d0*/  IABS R39, R44 ;  /* 0x0000002c00277213 */ /* 0x000fe20000000000 */
[--C-:B------:R-:W-:Y:S02]  /*20e0*/  @!P2 IMAD.IADD R35, R35, 0x1, -R0.reuse ;  /* 0x000000012323a824 */ /* 0x100fe400078e0a00 */
[----:B------:R-:W-:Y:S02]  /*20f0*/  @!P3 IMAD.IADD R36, R36, 0x1, -R0 ;  /* 0x000000012424b824 */ /* 0x000fe400078e0a00 */
[----:B------:R-:W-:Y:S01]  /*2100*/  IMAD.HI.U32 R6, R5, R39, RZ ;  /* 0x0000002705067227 */ /* 0x000fe200078e00ff */
[----:B------:R-:W-:-:S03]  /*2110*/  ISETP.GT.U32.AND P3, PT, R0, R35, PT ;  /* 0x000000230000720c */ /* 0x000fc60003f64070 */
[----:B------:R-:W-:-:S04]  /*2120*/  IMAD.HI.U32 R7, R5, R40, RZ ;  /* 0x0000002805077227 */ /* 0x000fc800078e00ff */
[----:B------:R-:W-:Y:S02]  /*2130*/  IMAD.MOV R6, RZ, RZ, -R6 ;  /* 0x000000ffff067224 */ /* 0x000fe400078e0a06 */
[----:B------:R-:W-:Y:S02]  /*2140*/  IMAD.MOV R7, RZ, RZ, -R7 ;  /* 0x000000ffff077224 */ /* 0x000fe400078e0a07 */
[C---:B------:R-:W-:Y:S02]  /*2150*/  IMAD R39, R0.reuse, R6, R39 ;  /* 0x0000000600277224 */ /* 0x040fe400078e0227 */
[----:B------:R-:W-:Y:S01]  /*2160*/  @!P1 IMAD.MOV R33, RZ, RZ, -R33 ;  /* 0x000000ffff219224 */ /* 0x000fe200078e0a21 */
[C---:B------:R-:W-:Y:S01]  /*2170*/  ISETP.GT.U32.AND P1, PT, R0.reuse, R36, PT ;  /* 0x000000240000720c */ /* 0x040fe20003f24070 */
[C---:B------:R-:W-:Y:S01]  /*2180*/  IMAD R38, R0.reuse, R7, R40 ;  /* 0x0000000700267224 */ /* 0x040fe200078e0228 */
[----:B------:R-:W-:Y:S01]  /*2190*/  IABS R40, R46 ;  /* 0x0000002e00287213 */ /* 0x000fe20000000000 */
[--C-:B------:R-:W-:Y:S01]  /*21a0*/  @!P3 IMAD.IADD R35, R35, 0x1, -R0.reuse ;  /* 0x000000012323b824 */ /* 0x100fe200078e0a00 */
[----:B------:R-:W-:Y:S01]  /*21b0*/  ISETP.GT.U32.AND P3, PT, R0, R39, PT ;  /* 0x000000270000720c */ /* 0x000fe20003f64070 */
[----:B------:R-:W-:Y:S01]  /*21c0*/  @!P6 IMAD.IADD R34, R34, 0x1, -R0 ;  /* 0x000000012222e824 */ /* 0x000fe200078e0a00 */
[----:B------:R-:W-:Y:S01]  /*21d0*/  ISETP.GT.U32.AND P6, PT, R0, R37, PT ;  /* 0x000000250000720c */ /* 0x000fe20003fc4070 */
[----:B------:R-:W-:Y:S01]  /*21e0*/  IMAD.HI.U32 R6, R5, R40, RZ ;  /* 0x0000002805067227 */ /* 0x000fe200078e00ff */
[----:B------:R-:W-:-:S02]  /*21f0*/  @!P5 IADD3 R35, PT, PT, -R35, RZ, RZ ;  /* 0x000000ff2323d210 */ /* 0x000fc40007ffe1ff */
[----:B------:R-:W-:Y:S01]  /*2200*/  ISETP.GT.U32.AND P2, PT, R0, R34, PT ;  /* 0x000000220000720c */ /* 0x000fe20003f44070 */
[----:B------:R-:W-:Y:S02]  /*2210*/  IMAD.MOV R7, RZ, RZ, -R6 ;  /* 0x000000ffff077224 */ /* 0x000fe400078e0a06 */
[----:B------:R-:W-:-:S04]  /*2220*/  IMAD.HI.U32 R6, R5, R41, RZ ;  /* 0x0000002905067227 */ /* 0x000fc800078e00ff */
[--C-:B------:R-:W-:Y:S01]  /*2230*/  @!P1 IMAD.IADD R36, R36, 0x1, -R0.reuse ;  /* 0x0000000124249824 */ /* 0x100fe200078e0a00 */
[----:B------:R-:W-:Y:S01]  /*2240*/  ISETP.GE.AND P1, PT, R42, RZ, PT ;  /* 0x000000ff2a00720c */ /* 0x000fe20003f26270 */
[----:B------:R-:W-:Y:S01]  /*2250*/  @!P3 IMAD.IADD R39, R39, 0x1, -R0 ;  /* 0x000000012727b824 */ /* 0x000fe200078e0a00 */
[----:B------:R-:W-:Y:S01]  /*2260*/  IABS R42, R48 ;  /* 0x00000030002a7213 */ /* 0x000fe20000000000 */
[----:B------:R-:W-:Y:S01]  /*2270*/  IMAD.MOV R6, RZ, RZ, -R6 ;  /* 0x000000ffff067224 */ /* 0x000fe200078e0a06 */
[----:B------:R-:W-:Y:S01]  /*2280*/  ISETP.GE.AND P3, PT, R44, RZ, PT ;  /* 0x000000ff2c00720c */ /* 0x000fe20003f66270 */
[----:B------:R-:W-:Y:S01]  /*2290*/  @!P6 IMAD.IADD R37, R37, 0x1, -R0 ;  /* 0x000000012525e824 */ /* 0x000fe200078e0a00 */
[C---:B------:R-:W-:Y:S01]  /*22a0*/  ISETP.GT.U32.AND P5, PT, R0.reuse, R39, PT ;  /* 0x000000270000720c */ /* 0x040fe20003fa4070 */
[----:B------:R-:W-:Y:S01]  /*22b0*/  IMAD R41, R0, R6, R41 ;  /* 0x0000000600297224 */ /* 0x000fe200078e0229 */
[----:B------:R-:W-:Y:S01]  /*22c0*/  LOP3.LUT R44, R2, 0x4a, RZ, 0xfc, !PT ;  /* 0x0000004a022c7812 */ /* 0x000fe200078efcff */
[----:B------:R-:W-:Y:S01]  /*22d0*/  IMAD.HI.U32 R6, R5, R42, RZ ;  /* 0x0000002a05067227 */ /* 0x000fe200078e00ff */
[----:B------:R-:W-:-:S03]  /*22e0*/  ISETP.GT.U32.AND P6, PT, R0, R37, PT ;  /* 0x000000250000720c */ /* 0x000fc60003fc4070 */
[----:B------:R-:W-:Y:S02]  /*22f0*/  IMAD R40, R0, R7, R40 ;  /* 0x0000000700287224 */ /* 0x000fe400078e0228 */
[----:B------:R-:W-:Y:S02]  /*2300*/  IMAD.MOV R7, RZ, RZ, -R6 ;  /* 0x000000ffff077224 */ /* 0x000fe400078e0a06 */
[----:B------:R-:W-:Y:S01]  /*2310*/  @!P2 IMAD.IADD R34, R34, 0x1, -R0 ;  /* 0x000000012222a824 */ /* 0x000fe200078e0a00 */
[C---:B------:R-:W-:Y:S01]  /*2320*/  ISETP.GT.U32.AND P2, PT, R0.reuse, R38, PT ;  /* 0x000000260000720c */ /* 0x040fe20003f44070 */
[----:B------:R-:W-:Y:S01]  /*2330*/  IMAD R42, R0, R7, R42 ;  /* 0x00000007002a7224 */ /* 0x000fe200078e022a */
[----:B------:R-:W-:Y:S01]  /*2340*/  LOP3.LUT R7, R2, 0x48, RZ, 0xfc, !PT ;  /* 0x0000004802077812 */ /* 0x000fe200078efcff */
[--C-:B------:R-:W-:Y:S02]  /*2350*/  @!P5 IMAD.IADD R39, R39, 0x1, -R0.reuse ;  /* 0x000000012727d824 */ /* 0x100fe400078e0a00 */
[----:B------:R-:W-:Y:S01]  /*2360*/  @!P6 IMAD.IADD R37, R37, 0x1, -R0 ;  /* 0x000000012525e824 */ /* 0x000fe200078e0a00 */
[C---:B------:R-:W-:Y:S01]  /*2370*/  ISETP.GT.U32.AND P5, PT, R0.reuse, R42, PT ;  /* 0x0000002a0000720c */ /* 0x040fe20003fa4070 */
[----:B------:R-:W-:Y:S01]  /*2380*/  @!P0 IMAD.MOV R36, RZ, RZ, -R36 ;  /* 0x000000ffff248224 */ /* 0x000fe200078e0a24 */
[C---:B------:R-:W-:Y:S01]  /*2390*/  ISETP.GT.U32.AND P6, PT, R0.reuse, R40, PT ;  /* 0x000000280000720c */ /* 0x040fe20003fc4070 */
[----:B------:R-:W-:Y:S01]  /*23a0*/  @!P3 IMAD.MOV R39, RZ, RZ, -R39 ;  /* 0x000000ffff27b224 */ /* 0x000fe200078e0a27 */
[----:B------:R-:W-:Y:S01]  /*23b0*/  ISETP.GT.U32.AND P0, PT, R0, R41, PT ;  /* 0x000000290000720c */ /* 0x000fe20003f04070 */
[----:B------:R-:W-:-:S02]  /*23c0*/  @!P4 IMAD.MOV R34, RZ, RZ, -R34 ;  /* 0x000000ffff22c224 */ /* 0x000fc400078e0a22 */
[--C-:B------:R-:W-:Y:S01]  /*23d0*/  @!P2 IMAD.IADD R38, R38, 0x1, -R0.reuse ;  /* 0x000000012626a824 */ /* 0x100fe200078e0a00 */
[----:B------:R-:W-:Y:S01]  /*23e0*/  ISETP.GE.AND P2, PT, R43, RZ, PT ;  /* 0x000000ff2b00720c */ /* 0x000fe20003f46270 */
[----:B------:R-:W-:Y:S01]  /*23f0*/  @!P1 IMAD.MOV R37, RZ, RZ, -R37 ;  /* 0x000000ffff259224 */ /* 0x000fe200078e0a25 */
[----:B------:R-:W-:Y:S02]  /*2400*/  IABS R43, R49 ;  /* 0x00000031002b7213 */ /* 0x000fe40000000000 */
[----:B------:R-:W-:Y:S01]  /*2410*/  ISETP.GT.U32.AND P4, PT, R0, R38, PT ;  /* 0x000000260000720c */ /* 0x000fe20003f84070 */
[--C-:B------:R-:W-:Y:S01]  /*2420*/  @!P5 IMAD.IADD R42, R42, 0x1, -R0.reuse ;  /* 0x000000012a2ad824 */ /* 0x100fe200078e0a00 */
[----:B------:R-:W-:Y:S01]  /*2430*/  ISETP.GE.AND P1, PT, R46, RZ, PT ;  /* 0x000000ff2e00720c */ /* 0x000fe20003f26270 */
[----:B------:R-:W-:Y:S02]  /*2440*/  @!P6 IMAD.IADD R40, R40, 0x1, -R0 ;  /* 0x000000012828e824 */ /* 0x000fe400078e0a00 */
[----:B------:R-:W-:Y:S01]  /*2450*/  IMAD.HI.U32 R6, R5, R43, RZ ;  /* 0x0000002b05067227 */ /* 0x000fe200078e00ff */
[----:B------:R-:W-:-:S02]  /*2460*/  ISETP.GT.U32.AND P3, PT, R0, R42, PT ;  /* 0x0000002a0000720c */ /* 0x000fc40003f64070 */
[C---:B------:R-:W-:Y:S01]  /*2470*/  ISETP.GT.U32.AND P6, PT, R0.reuse, R40, PT ;  /* 0x000000280000720c */ /* 0x040fe20003fc4070 */
[----:B------:R-:W-:Y:S02]  /*2480*/  IMAD.MOV R6, RZ, RZ, -R6 ;  /* 0x000000ffff067224 */ /* 0x000fe400078e0a06 */
[--C-:B------:R-:W-:Y:S02]  /*2490*/  @!P0 IMAD.IADD R41, R41, 0x1, -R0.reuse ;  /* 0x0000000129298824 */ /* 0x100fe400078e0a00 */
[----:B------:R-:W-:Y:S01]  /*24a0*/  IMAD R43, R0, R6, R43 ;  /* 0x00000006002b7224 */ /* 0x000fe200078e022b */
[----:B------:R-:W-:Y:S01]  /*24b0*/  LOP3.LUT R6, R2, 0x46, RZ, 0xfc, !PT ;  /* 0x0000004602067812 */ /* 0x000fe200078efcff */
[--C-:B------:R-:W-:Y:S01]  /*24c0*/  @!P4 IMAD.IADD R38, R38, 0x1, -R0.reuse ;  /* 0x000000012626c824 */ /* 0x100fe200078e0a00 */
[----:B------:R-:W-:Y:S02]  /*24d0*/  ISETP.GT.U32.AND P0, PT, R0, R41, PT ;  /* 0x000000290000720c */ /* 0x000fe40003f04070 */
[----:B------:R-:W-:Y:S01]  /*24e0*/  ISETP.GE.AND P4, PT, R47, RZ, PT ;  /* 0x000000ff2f00720c */ /* 0x000fe20003f86270 */
[--C-:B------:R-:W-:Y:S01]  /*24f0*/  @!P3 IMAD.IADD R42, R42, 0x1, -R0.reuse ;  /* 0x000000012a2ab824 */ /* 0x100fe200078e0a00 */
[----:B------:R-:W-:Y:S01]  /*2500*/  ISETP.GT.U32.AND P3, PT, R0, R43, PT ;  /* 0x0000002b0000720c */ /* 0x000fe20003f64070 */
[----:B------:R-:W-:Y:S01]  /*2510*/  @!P6 IMAD.IADD R40, R40, 0x1, -R0 ;  /* 0x000000012828e824 */ /* 0x000fe200078e0a00 */
[----:B------:R-:W-:Y:S01]  /*2520*/  ISETP.GE.AND P6, PT, R48, RZ, PT ;  /* 0x000000ff3000720c */ /* 0x000fe20003fc6270 */
[----:B------:R-:W-:Y:S01]  /*2530*/  @!P2 IMAD.MOV R38, RZ, RZ, -R38 ;  /* 0x000000ffff26a224 */ /* 0x000fe200078e0a26 */
[----:B------:R-:W-:Y:S01]  /*2540*/  IABS R46, R6 ;  /* 0x00000006002e7213 */ /* 0x000fe20000000000 */
[----:B------:R-:W-:Y:S01]  /*2550*/  @!P1 IMAD.MOV R40, RZ, RZ, -R40 ;  /* 0x000000ffff289224 */ /* 0x000fe200078e0a28 */
[----:B------:R-:W-:-:S02]  /*2560*/  IABS R48, R7 ;  /* 0x0000000700307213 */ /* 0x000fc40000000000 */
[----:B------:R-:W-:Y:S01]  /*2570*/  ISETP.GE.AND P2, PT, R49, RZ, PT ;  /* 0x000000ff3100720c */ /* 0x000fe20003f46270 */
[----:B------:R-:W-:Y:S01]  /*2580*/  @!P0 IMAD.IADD R41, R41, 0x1, -R0 ;  /* 0x0000000129298824 */ /* 0x000fe200078e0a00 */
[----:B------:R-:W-:Y:S02]  /*2590*/  IABS R49, R44 ;  /* 0x0000002c00317213 */ /* 0x000fe40000000000 */
[----:B------:R-:W-:Y:S01]  /*25a0*/  ISETP.GE.AND P5, PT, R6, RZ, PT ;  /* 0x000000ff0600720c */ /* 0x000fe20003fa6270 */
[----:B------:R-:W-:Y:S01]  /*25b0*/  IMAD.HI.U32 R6, R5, R46, RZ ;  /* 0x0000002e05067227 */ /* 0x000fe200078e00ff */
[----:B------:R-:W-:Y:S02]  /*25c0*/  ISETP.GE.AND P1, PT, R7, RZ, PT ;  /* 0x000000ff0700720c */ /* 0x000fe40003f26270 */
[----:B------:R-:W-:Y:S01]  /*25d0*/  ISETP.GE.AND P0, PT, R44, RZ, PT ;  /* 0x000000ff2c00720c */ /* 0x000fe20003f06270 */
[----:B------:R-:W-:-:S04]  /*25e0*/  IMAD.HI.U32 R7, R5, R48, RZ ;  /* 0x0000003005077227 */ /* 0x000fc800078e00ff */
[----:B------:R-:W-:-:S04]  /*25f0*/  IMAD.HI.U32 R44, R5, R49, RZ ;  /* 0x00000031052c7227 */ /* 0x000fc800078e00ff */
[----:B------:R-:W-:Y:S02]  /*2600*/  IMAD.MOV R47, RZ, RZ, -R6 ;  /* 0x000000ffff2f7224 */ /* 0x000fe400078e0a06 */
[----:B------:R-:W-:Y:S02]  /*2610*/  IMAD.MOV R7, RZ, RZ, -R7 ;  /* 0x000000ffff077224 */ /* 0x000fe400078e0a07 */
[----:B------:R-:W-:Y:S02]  /*2620*/  @!P3 IMAD.IADD R43, R43, 0x1, -R0 ;  /* 0x000000012b2bb824 */ /* 0x000fe400078e0a00 */
[----:B------:R-:W-:Y:S02]  /*2630*/  IMAD.MOV R6, RZ, RZ, -R44 ;  /* 0x000000ffff067224 */ /* 0x000fe400078e0a2c */
[C---:B------:R-:W-:Y:S02]  /*2640*/  IMAD R44, R0.reuse, R47, R46 ;  /* 0x0000002f002c7224 */ /* 0x040fe400078e022e */
[----:B------:R-:W-:-:S02]  /*2650*/  IMAD R7, R0, R7, R48 ;  /* 0x0000000700077224 */ /* 0x000fc400078e0230 */
[----:B------:R-:W-:Y:S01]  /*2660*/  @!P4 IMAD.MOV R41, RZ, RZ, -R41 ;  /* 0x000000ffff29c224 */ /* 0x000fe200078e0a29 */
[C---:B------:R-:W-:Y:S01]  /*2670*/  ISETP.GT.U32.AND P4, PT, R0.reuse, R43, PT ;  /* 0x0000002b0000720c */ /* 0x040fe20003f84070 */
[----:B------:R-:W-:Y:S01]  /*2680*/  IMAD.MOV.U32 R48, RZ, RZ, R50 ;  /* 0x000000ffff307224 */ /* 0x000fe200078e0032 */
[C---:B------:R-:W-:Y:S01]  /*2690*/  ISETP.GT.U32.AND P3, PT, R0.reuse, R44, PT ;  /* 0x0000002c0000720c */ /* 0x040fe20003f64070 */
[----:B------:R-:W-:Y:S01]  /*26a0*/  @!P6 IMAD.MOV R42, RZ, RZ, -R42 ;  /* 0x000000ffff2ae224 */ /* 0x000fe200078e0a2a */
[C---:B------:R-:W-:Y:S01]  /*26b0*/  ISETP.GT.U32.AND P6, PT, R0.reuse, R7, PT ;  /* 0x000000070000720c */ /* 0x040fe20003fc4070 */
[----:B------:R-:W-:Y:S01]  /*26c0*/  IMAD R47, R0, R6, R49 ;  /* 0x00000006002f7224 */ /* 0x000fe200078e0231 */
[----:B------:R-:W-:Y:S01]  /*26d0*/  LOP3.LUT R50, R2, 0x50, RZ, 0xfc, !PT ;  /* 0x0000005002327812 */ /* 0x000fe200078efcff */
[----:B------:R-:W-:-:S03]  /*26e0*/  IMAD.HI.U32 R6, R5, R48, RZ ;  /* 0x0000003005067227 */ /* 0x000fc600078e00ff */
[----:B------:R-:W-:Y:S01]  /*26f0*/  IABS R53, R50 ;  /* 0x0000003200357213 */ /* 0x000fe20000000000 */
[----:B------:R-:W-:Y:S02]  /*2700*/  IMAD.MOV R49, RZ, RZ, -R6 ;  /* 0x000000ffff317224 */ /* 0x000fe400078e0a06 */
[----:B------:R-:W-:Y:S01]  /*2710*/  @!P4 IMAD.IADD R43, R43, 0x1, -R0 ;  /* 0x000000012b2bc824 */ /* 0x000fe200078e0a00 */
[C---:B------:R-:W-:Y:S01]  /*2720*/  ISETP.GT.U32.AND P4, PT, R0.reuse, R47, PT ;  /* 0x0000002f0000720c */ /* 0x040fe20003f84070 */
[----:B------:R-:W-:Y:S02]  /*2730*/  IMAD R49, R0, R49, R48 ;  /* 0x0000003100317224 */ /* 0x000fe400078e0230 */
[--C-:B------:R-:W-:Y:S02]  /*2740*/  @!P3 IMAD.IADD R44, R44, 0x1, -R0.reuse ;  /* 0x000000012c2cb824 */ /* 0x100fe400078e0a00 */
[----:B------:R-:W-:Y:S02]  /*2750*/  @!P6 IMAD.IADD R7, R7, 0x1, -R0 ;  /* 0x000000010707e824 */ /* 0x000fe400078e0a00 */
[----:B------:R-:W-:Y:S01]  /*2760*/  @!P2 IMAD.MOV R43, RZ, RZ, -R43 ;  /* 0x000000ffff2ba224 */ /* 0x000fe200078e0a2b */
[C---:B------:R-:W-:Y:S01]  /*2770*/  ISETP.GT.U32.AND P2, PT, R0.reuse, R49, PT ;  /* 0x000000310000720c */ /* 0x040fe20003f44070 */
[----:B------:R-:W-:Y:S01]  /*2780*/  IMAD.HI.U32 R6, R5, R53, RZ ;  /* 0x0000003505067227 */ /* 0x000fe200078e00ff */
[----:B------:R-:W-:-:S02]  /*2790*/  ISETP.GT.U32.AND P3, PT, R0, R44, PT ;  /* 0x0000002c0000720c */ /* 0x000fc40003f64070 */
[----:B------:R-:W-:Y:S01]  /*27a0*/  ISETP.GT.U32.AND P6, PT, R0, R7, PT ;  /* 0x000000070000720c */ /* 0x000fe20003fc4070 */
[----:B------:R-:W-:-:S04]  /*27b0*/  IMAD.HI.U32 R46, R5, R51, RZ ;  /* 0x00000033052e7227 */ /* 0x000fc800078e00ff */
[----:B------:R-:W-:Y:S01]  /*27c0*/  IMAD.MOV R6, RZ, RZ, -R6 ;  /* 0x000000ffff067224 */ /* 0x000fe200078e0a06 */
[----:B------:R-:W-:Y:S01]  /*27d0*/  IADD3 R46, PT, PT, -R46, RZ, RZ ;  /* 0x000000ff2e2e7210 */ /* 0x000fe20007ffe1ff */
[--C-:B------:R-:W-:Y:S02]  /*27e0*/  @!P4 IMAD.IADD R47, R47, 0x1, -R0.reuse ;  /* 0x000000012f2fc824 */ /* 0x100fe400078e0a00 */
[C---:B------:R-:W-:Y:S02]  /*27f0*/  IMAD R53, R0.reuse, R6, R53 ;  /* 0x0000000600357224 */ /* 0x040fe400078e0235 */
[--C-:B------:R-:W-:Y:S01]  /*2800*/  @!P2 IMAD.IADD R49, R49, 0x1, -R0.reuse ;  /* 0x000000013131a824 */ /* 0x100fe200078e0a00 */
[C---:B------:R-:W-:Y:S01]  /*2810*/  ISETP.GT.U32.AND P4, PT, R0.reuse, R47, PT ;  /* 0x0000002f0000720c */ /* 0x040fe20003f84070 */
[----:B------:R-:W-:Y:S02]  /*2820*/  IMAD R51, R0, R46, R51 ;  /* 0x0000002e00337224 */ /* 0x000fe400078e0233 */
[--C-:B------:R-:W-:Y:S01]  /*2830*/  @!P3 IMAD.IADD R44, R44, 0x1, -R0.reuse ;  /* 0x000000012c2cb824 */ /* 0x100fe200078e0a00 */
[C---:B------:R-:W-:Y:S01]  /*2840*/  ISETP.GT.U32.AND P2, PT, R0.reuse, R49, PT ;  /* 0x000000310000720c */ /* 0x040fe20003f44070 */
[----:B------:R-:W-:Y:S01]  /*2850*/  @!P6 IMAD.IADD R7, R7, 0x1, -R0 ;  /* 0x000000010707e824 */ /* 0x000fe200078e0a00 */
[C---:B------:R-:W-:Y:S01]  /*2860*/  ISETP.GT.U32.AND P6, PT, R0.reuse, R53, PT ;  /* 0x000000350000720c */ /* 0x040fe20003fc4070 */
[----:B------:R-:W-:Y:S01]  /*2870*/  IMAD.HI.U32 R6, R5, R55, RZ ;  /* 0x0000003705067227 */ /* 0x000fe200078e00ff */
[----:B------:R-:W-:-:S03]  /*2880*/  ISETP.GT.U32.AND P3, PT, R0, R51, PT ;  /* 0x000000330000720c */ /* 0x000fc60003f64070 */
[----:B------:R-:W-:Y:S01]  /*2890*/  @!P5 IMAD.MOV R44, RZ, RZ, -R44 ;  /* 0x000000ffff2cd224 */ /* 0x000fe200078e0a2c */
[----:B------:R-:W-:Y:S01]  /*28a0*/  ISETP.GE.AND P5, PT, R52, RZ, PT ;  /* 0x000000ff3400720c */ /* 0x000fe20003fa6270 */
[----:B------:R-:W-:Y:S01]  /*28b0*/  IMAD.HI.U32 R46, R5, R57, RZ ;  /* 0x00000039052e7227 */ /* 0x000fe200078e00ff */
[----:B------:R-:W-:-:S03]  /*28c0*/  LOP3.LUT R52, R2, 0x58, RZ, 0xfc, !PT ;  /* 0x0000005802347812 */ /* 0x000fc600078efcff */
[----:B------:R-:W-:Y:S02]  /*28d0*/  IMAD.MOV R6, RZ, RZ, -R6 ;  /* 0x000000ffff067224 */ /* 0x000fe400078e0a06 */
[----:B------:R-:W-:Y:S02]  /*28e0*/  IMAD.MOV R46, RZ, RZ, -R46 ;  /* 0x000000ffff2e7224 */ /* 0x000fe400078e0a2e */
[----:B------:R-:W-:Y:S01]  /*28f0*/  IMAD R55, R0, R6, R55 ;  /* 0x0000000600377224 */ /* 0x000fe200078e0237 */
[----:B------:R-:W-:Y:S01]  /*2900*/  LOP3.LUT R6, R2, 0x56, RZ, 0xfc, !PT ;  /* 0x0000005602067812 */ /* 0x000fe200078efcff */
[----:B------:R-:W-:Y:S02]  /*2910*/  IMAD R57, R0, R46, R57 ;  /* 0x0000002e00397224 */ /* 0x000fe400078e0239 */
[----:B------:R-:W-:Y:S01]  /*2920*/  IMAD.MOV.U32 R46, RZ, RZ, R7 ;  /* 0x000000ffff2e7224 */ /* 0x000fe200078e0007 */
[----:B------:R-:W-:Y:S01]  /*2930*/  IABS R48, R6 ;  /* 0x0000000600307213 */ /* 0x000fe20000000000 */
[----:B------:R-:W-:-:S02]  /*2940*/  @!P6 IMAD.IADD R53, R53, 0x1, -R0 ;  /* 0x000000013535e824 */ /* 0x000fc400078e0a00 */
[--C-:B------:R-:W-:Y:S01]  /*2950*/  @!P2 IMAD.IADD R49, R49, 0x1, -R0.reuse ;  /* 0x000000013131a824 */ /* 0x100fe200078e0a00 */
[----:B------:R-:W-:Y:S01]  /*2960*/  ISETP.GT.U32.AND P2, PT, R0, R55, PT ;  /* 0x000000370000720c */ /* 0x000fe20003f44070 */
[----:B------:R-:W-:Y:S01]  /*2970*/  @!P3 IMAD.IADD R51, R51, 0x1, -R0 ;  /* 0x000000013333b824 */ /* 0x000fe200078e0a00 */
[----:B------:R-:W-:Y:S01]  /*2980*/  ISETP.GE.AND P3, PT, R50, RZ, PT ;  /* 0x000000ff3200720c */ /* 0x000fe20003f66270 */
[----:B------:R-:W-:Y:S01]  /*2990*/  @!P1 IMAD.MOV R46, RZ, RZ, -R46 ;  /* 0x000000ffff2e9224 */ /* 0x000fe200078e0a2e */
[C---:B------:R-:W-:Y:S01]  /*29a0*/  ISETP.GT.U32.AND P1, PT, R0.reuse, R53, PT ;  /* 0x000000350000720c */ /* 0x040fe20003f24070 */
[----:B------:R-:W-:Y:S01]  /*29b0*/  @!P5 IMAD.MOV R49, RZ, RZ, -R49 ;  /* 0x000000ffff31d224 */ /* 0x000fe200078e0a31 */
[C---:B------:R-:W-:Y:S01]  /*29c0*/  ISETP.GT.U32.AND P5, PT, R0.reuse, R57, PT ;  /* 0x000000390000720c */ /* 0x040fe20003fa4070 */
[--C-:B------:R-:W-:Y:S01]  /*29d0*/  @!P4 IMAD.IADD R47, R47, 0x1, -R0.reuse ;  /* 0x000000012f2fc824 */ /* 0x100fe200078e0a00 */
[----:B------:R-:W-:Y:S02]  /*29e0*/  ISETP.GT.U32.AND P6, PT, R0, R51, PT ;  /* 0x000000330000720c */ /* 0x000fe40003fc4070 */
[----:B------:R-:W-:Y:S01]  /*29f0*/  ISETP.GE.AND P4, PT, R54, RZ, PT ;  /* 0x000000ff3600720c */ /* 0x000fe20003f86270 */
[----:B------:R-:W-:Y:S01]  /*2a00*/  @!P0 IMAD.MOV R47, RZ, RZ, -R47 ;  /* 0x000000ffff2f8224 */ /* 0x000fe200078e0a2f */
[----:B------:R-:W-:Y:S01]  /*2a10*/  IABS R50, R52 ;  /* 0x0000003400327213 */ /* 0x000fe20000000000 */
[----:B------:R-:W-:Y:S01]  /*2a20*/  @!P2 IMAD.IADD R55, R55, 0x1, -R0 ;  /* 0x000000013737a824 */ /* 0x000fe200078e0a00 */
[----:B------:R-:W-:-:S02]  /*2a30*/  ISETP.GE.AND P2, PT, R52, RZ, PT ;  /* 0x000000ff3400720c */ /* 0x000fc40003f46270 */
[----:B------:R-:W-:Y:S01]  /*2a40*/  ISETP.GE.AND P0, PT, R56, RZ, PT ;  /* 0x000000ff3800720c */ /* 0x000fe20003f06270 */
[--C-:B------:R-:W-:Y:S01]  /*2a50*/  @!P1 IMAD.IADD R53, R53, 0x1, -R0.reuse ;  /* 0x0000000135359824 */ /* 0x100fe200078e0a00 */
[----:B------:R-:W-:Y:S01]  /*2a60*/  ISETP.GE.AND P1, PT, R6, RZ, PT ;  /* 0x000000ff0600720c */ /* 0x000fe20003f26270 */
[----:B------:R-:W-:Y:S01]  /*2a70*/  @!P5 IMAD.IADD R57, R57, 0x1, -R0 ;  /* 0x000000013939d824 */ /* 0x000fe200078e0a00 */
[----:B------:R-:W-:Y:S01]  /*2a80*/  ISETP.GT.U32.AND P5, PT, R0, R55, PT ;  /* 0x000000370000720c */ /* 0x000fe20003fa4070 */
[----:B------:R-:W-:Y:S01]  /*2a90*/  IMAD.HI.U32 R6, R5, R48, RZ ;  /* 0x0000003005067227 */ /* 0x000fe200078e00ff */
[----:B------:R-:W-:Y:S02]  /*2aa0*/  @!P6 IADD3 R51, PT, PT, R51, -R0, RZ ;  /* 0x800000003333e210 */ /* 0x000fe40007ffe0ff */
[----:B------:R-:W-:Y:S01]  /*2ab0*/  ISETP.GE.AND P6, PT, R58, RZ, PT ;  /* 0x000000ff3a00720c */ /* 0x000fe20003fc6270 */
[----:B------:R-:W-:Y:S01]  /*2ac0*/  IMAD.HI.U32 R7, R5, R50, RZ ;  /* 0x0000003205077227 */ /* 0x000fe200078e00ff */
[----:B------:R-:W-:-:S02]  /*2ad0*/  LOP3.LUT R58, R2, 0x60, RZ, 0xfc, !PT ;  /* 0x00000060023a7812 */ /* 0x000fc400078efcff */
[----:B------:R-:W-:Y:S01]  /*2ae0*/  IABS R56, R60 ;  /* 0x0000003c00387213 */ /* 0x000fe20000000000 */
[----:B------:R-:W-:Y:S01]  /*2af0*/  IMAD.MOV R59, RZ, RZ, -R6 ;  /* 0x000000ffff3b7224 */ /* 0x000fe200078e0a06 */
[----:B------:R-:W-:Y:S01]  /*2b00*/  LOP3.LUT R6, R2, 0x5a, RZ, 0xfc, !PT ;  /* 0x0000005a02067812 */ /* 0x000fe200078efcff */
[----:B------:R-:W-:Y:S01]  /*2b10*/  @!P4 IMAD.MOV R51, RZ, RZ, -R51 ;  /* 0x000000ffff33c224 */ /* 0x000fe200078e0a33 */
[C---:B------:R-:W-:Y:S01]  /*2b20*/  ISETP.GT.U32.AND P4, PT, R0.reuse, R57, PT ;  /* 0x000000390000720c */ /* 0x040fe20003f84070 */
[----:B------:R-:W-:Y:S01]  /*2b30*/  IMAD.MOV R61, RZ, RZ, -R7 ;  /* 0x000000ffff3d7224 */ /* 0x000fe200078e0a07 */
[----:B------:R-:W-:Y:S01]  /*2b40*/  IABS R54, R58 ;  /* 0x0000003a00367213 */ /* 0x000fe20000000000 */
[----:B------:R-:W-:Y:S01]  /*2b50*/  IMAD R7, R0, R59, R48 ;  /* 0x0000003b00077224 */ /* 0x000fe200078e0230 */
[----:B------:R-:W-:Y:S01]  /*2b60*/  LOP3.LUT R48, R2, 0x5c, RZ, 0xfc, !PT ;  /* 0x0000005c02307812 */ /* 0x000fe200078efcff */
[----:B------:R-:W-:Y:S02]  /*2b70*/  @!P5 IMAD.IADD R55, R55, 0x1, -R0 ;  /* 0x000000013737d824 */ /* 0x000fe400078e0a00 */
[C---:B------:R-:W-:Y:S01]  /*2b80*/  IMAD R59, R0.reuse, R61, R50 ;  /* 0x0000003d003b7224 */ /* 0x040fe200078e0232 */
[----:B------:R-:W-:Y:S01]  /*2b90*/  ISETP.GT.U32.AND P5, PT, R0, R7, PT ;  /* 0x000000070000720c */ /* 0x000fe20003fa4070 */
[----:B------:R-:W-:Y:S01]  /*2ba0*/  @!P3 IMAD.MOV R53, RZ, RZ, -R53 ;  /* 0x000000ffff35b224 */ /* 0x000fe200078e0a35 */
[----:B------:R-:W-:Y:S01]  /*2bb0*/  IABS R61, R6 ;  /* 0x00000006003d7213 */ /* 0x000fe20000000000 */
[----:B------:R-:W-:Y:S01]  /*2bc0*/  @!P0 IMAD.MOV R55, RZ, RZ, -R55 ;  /* 0x000000ffff378224 */ /* 0x000fe200078e0a37 */
[----:B------:R-:W-:Y:S01]  /*2bd0*/  ISETP.GE.AND P3, PT, R6, RZ, PT ;  /* 0x000000ff0600720c */ /* 0x000fe20003f66270 */
[----:B------:R-:W-:Y:S01]  /*2be0*/  @!P4 IMAD.IADD R57, R57, 0x1, -R0 ;  /* 0x000000013939c824 */ /* 0x000fe200078e0a00 */
[----:B------:R-:W-:Y:S01]  /*2bf0*/  IABS R63, R48 ;  /* 0x00000030003f7213 */ /* 0x000fe20000000000 */
[----:B------:R-:W-:Y:S01]  /*2c00*/  IMAD.HI.U32 R6, R5, R61, RZ ;  /* 0x0000003d05067227 */ /* 0x000fe200078e00ff */
[----:B------:R-:W-:-:S02]  /*2c10*/  LOP3.LUT R50, R2, 0x5e, RZ, 0xfc, !PT ;  /* 0x0000005e02327812 */ /* 0x000fc400078efcff */
[----:B------:R-:W-:Y:S01]  /*2c20*/  ISETP.GE.AND P4, PT, R48, RZ, PT ;  /* 0x000000ff3000720c */ /* 0x000fe20003f86270 */
[----:B------:R-:W-:Y:S01]  /*2c30*/  @!P6 IMAD.MOV R57, RZ, RZ, -R57 ;  /* 0x000000ffff39e224 */ /* 0x000fe200078e0a39 */
[----:B------:R-:W-:Y:S01]  /*2c40*/  ISETP.GT.U32.AND P6, PT, R0, R59, PT ;  /* 0x0000003b0000720c */ /* 0x000fe20003fc4070 */
[----:B------:R-:W-:Y:S01]  /*2c50*/  @!P5 IMAD.IADD R7, R7, 0x1, -R0 ;  /* 0x000000010707d824 */ /* 0x000fe200078e0a00 */
[----:B------:R-:W-:Y:S01]  /*2c60*/  IABS R52, R50 ;  /* 0x0000003200347213 */ /* 0x000fe20000000000 */
[----:B------:R-:W-:Y:S01]  /*2c70*/  IMAD.HI.U32 R48, R5, R63, RZ ;  /* 0x0000003f05307227 */ /* 0x000fe200078e00ff */
[----:B------:R-:W-:Y:S02]  /*2c80*/  ISETP.GE.AND P0, PT, R50, RZ, PT ;  /* 0x000000ff3200720c */ /* 0x000fe40003f06270 */
[----:B------:R-:W-:Y:S01]  /*2c90*/  ISETP.GT.U32.AND P5, PT, R0, R7, PT ;  /* 0x000000070000720c */ /* 0x000fe20003fa4070 */
[----:B------:R-:W-:Y:S02]  /*2ca0*/  IMAD.MOV R6, RZ, RZ, -R6 ;  /* 0x000000ffff067224 */ /* 0x000fe400078e0a06 */
[----:B------:R-:W-:-:S02]  /*2cb0*/  IMAD.MOV R48, RZ, RZ, -R48 ;  /* 0x000000ffff307224 */ /* 0x000fc400078e0a30 */
[----:B------:R-:W-:Y:S02]  /*2cc0*/  IMAD R61, R0, R6, R61 ;  /* 0x00000006003d7224 */ /* 0x000fe400078e023d */
[----:B------:R-:W-:Y:S02]  /*2cd0*/  @!P6 IMAD.IADD R59, R59, 0x1, -R0 ;  /* 0x000000013b3be824 */ /* 0x000fe400078e0a00 */
[----:B------:R-:W-:-:S03]  /*2ce0*/  IMAD.HI.U32 R6, R5, R52, RZ ;  /* 0x0000003405067227 */ /* 0x000fc600078e00ff */
[C---:B------:R-:W-:Y:S01]  /*2cf0*/  ISETP.GT.U32.AND P6, PT, R0.reuse, R59, PT ;  /* 0x0000003b0000720c */ /* 0x040fe20003fc4070 */
[----:B------:R-:W-:Y:S01]  /*2d00*/  @!P5 IMAD.IADD R7, R7, 0x1, -R0 ;  /* 0x000000010707d824 */ /* 0x000fe200078e0a00 */
[C---:B------:R-:W-:Y:S01]  /*2d10*/  ISETP.GT.U32.AND P5, PT, R0.reuse, R61, PT ;  /* 0x0000003d0000720c */ /* 0x040fe20003fa4070 */
[C---:B------:R-:W-:Y:S02]  /*2d20*/  IMAD R63, R0.reuse, R48, R63 ;  /* 0x00000030003f7224 */ /* 0x040fe400078e023f */
[----:B------:R-:W-:Y:S02]  /*2d30*/  IMAD.MOV R65, RZ, RZ, -R6 ;  /* 0x000000ffff417224 */ /* 0x000fe400078e0a06 */
[----:B------:R-:W-:Y:S02]  /*2d40*/  IMAD.MOV.U32 R48, RZ, RZ, R7 ;  /* 0x000000ffff307224 */ /* 0x000fe400078e0007 */
[C---:B------:R-:W-:Y:S02]  /*2d50*/  IMAD R7, R0.reuse, R65, R52 ;  /* 0x0000004100077224 */ /* 0x040fe400078e0234 */
[----:B------:R-:W-:Y:S01]  /*2d60*/  @!P1 IMAD.MOV R48, RZ, RZ, -R48 ;  /* 0x000000ffff309224 */ /* 0x000fe200078e0a30 */
[----:B------:R-:W-:Y:S01]  /*2d70*/  ISETP.GT.U32.AND P1, PT, R0, R63, PT ;  /* 0x0000003f0000720c */ /* 0x000fe20003f24070 */
[----:B------:R-:W-:Y:S01]  /*2d80*/  IMAD.HI.U32 R50, R5, R54, RZ ;  /* 0x0000003605327227 */ /* 0x000fe200078e00ff */
[----:B------:R-:W-:-:S02]  /*2d90*/  @!P6 IADD3 R59, PT, PT, R59, -R0, RZ ;  /* 0x800000003b3be210 */ /* 0x000fc40007ffe0ff */
[----:B------:R-:W-:Y:S01]  /*2da0*/  ISETP.GT.U32.AND P6, PT, R0, R7, PT ;  /* 0x000000070000720c */ /* 0x000fe20003fc4070 */
[----:B------:R-:W-:-:S04]  /*2db0*/  IMAD.HI.U32 R6, R5, R56, RZ ;  /* 0x0000003805067227 */ /* 0x000fc800078e00ff */
[----:B------:R-:W-:Y:S02]  /*2dc0*/  IMAD.MOV R67, RZ, RZ, -R50 ;  /* 0x000000ffff437224 */ /* 0x000fe400078e0a32 */
[----:B------:R-:W-:Y:S02]  /*2dd0*/  IMAD.MOV R69, RZ, RZ, -R6 ;  /* 0x000000ffff457224 */ /* 0x000fe400078e0a06 */
[----:B------:R-:W-:Y:S01]  /*2de0*/  IMAD R65, R0, R67, R54 ;  /* 0x0000004300417224 */ /* 0x000fe200078e0236 */
[----:B------:R-:W-:Y:S01]  /*2df0*/  LOP3.LUT R54, R2, 0x64, RZ, 0xfc, !PT ;  /* 0x0000006402367812 */ /* 0x000fe200078efcff */
[----:B------:R-:W-:Y:S02]  /*2e00*/  @!P1 IMAD.IADD R63, R63, 0x1, -R0 ;  /* 0x000000013f3f9824 */ /* 0x000fe400078e0a00 */
[C---:B------:R-:W-:Y:S01]  /*2e10*/  IMAD R67, R0.reuse, R69, R56 ;  /* 0x0000004500437224 */ /* 0x040fe200078e0238 */
[----:B------:R-:W-:Y:S01]  /*2e20*/  IABS R69, R54 ;  /* 0x0000003600457213 */ /* 0x000fe20000000000 */
[--C-:B------:R-:W-:Y:S01]  /*2e30*/  @!P6 IMAD.IADD R7, R7, 0x1, -R0.reuse ;  /* 0x000000010707e824 */ /* 0x100fe200078e0a00 */
[----:B------:R-:W-:Y:S01]  /*2e40*/  ISETP.GT.U32.AND P1, PT, R0, R63, PT ;  /* 0x0000003f0000720c */ /* 0x000fe20003f24070 */
[----:B------:R-:W-:Y:S01]  /*2e50*/  @!P5 IMAD.IADD R61, R61, 0x1, -R0 ;  /* 0x000000013d3dd824 */ /* 0x000fe200078e0a00 */
[----:B------:R-:W-:Y:S01]  /*2e60*/  LOP3.LUT R56, R2, 0x66, RZ, 0xfc, !PT ;  /* 0x0000006602387812 */ /* 0x000fe200078efcff */
[----:B------:R-:W-:Y:S01]  /*2e70*/  IMAD.HI.U32 R6, R5, R69, RZ ;  /* 0x0000004505067227 */ /* 0x000fe200078e00ff */
[----:B------:R-:W-:-:S02]  /*2e80*/  ISETP.GT.U32.AND P6, PT, R0, R7, PT ;  /* 0x000000070000720c */ /* 0x000fc40003fc4070 */
[----:B------:R-:W-:Y:S01]  /*2e90*/  ISETP.GT.U32.AND P5, PT, R0, R61, PT ;  /* 0x0000003d0000720c */ /* 0x000fe20003fa4070 */
[----:B------:R-:W-:Y:S01]  /*2ea0*/  IMAD.MOV R6, RZ, RZ, -R6 ;  /* 0x000000ffff067224 */ /* 0x000fe200078e0a06 */
[----:B------:R-:W-:Y:S01]  /*2eb0*/  IABS R71, R56 ;  /* 0x0000003800477213 */ /* 0x000fe20000000000 */
[----:B------:R-:W-:-:S04]  /*2ec0*/  IMAD.HI.U32 R50, R5, R73, RZ ;  /* 0x0000004905327227 */ /* 0x000fc800078e00ff */
[C---:B------:R-:W-:Y:S02]  /*2ed0*/  IMAD R69, R0.reuse, R6, R69 ;  /* 0x0000000600457224 */ /* 0x040fe400078e0245 */
[--C-:B------:R-:W-:Y:S01]  /*2ee0*/  @!P1 IMAD.IADD R63, R63, 0x1, -R0.reuse ;  /* 0x000000013f3f9824 */ /* 0x100fe200078e0a00 */
[C---:B------:R-:W-:Y:S01]  /*2ef0*/  ISETP.GT.U32.AND P1, PT, R0.reuse, R67, PT ;  /* 0x000000430000720c */ /* 0x040fe20003f24070 */
[--C-:B------:R-:W-:Y:S01]  /*2f00*/  @!P6 IMAD.IADD R7, R7, 0x1, -R0.reuse ;  /* 0x000000010707e824 */ /* 0x100fe200078e0a00 */
[C---:B------:R-:W-:Y:S01]  /*2f10*/  ISETP.GT.U32.AND P6, PT, R0.reuse, R69, PT ;  /* 0x000000450000720c */ /* 0x040fe20003fc4070 */
[----:B------:R-:W-:Y:S01]  /*2f20*/  @!P5 IMAD.IADD R61, R61, 0x1, -R0 ;  /* 0x000000013d3dd824 */ /* 0x000fe200078e0a00 */
[----:B------:R-:W-:Y:S01]  /*2f30*/  ISETP.GT.U32.AND P5, PT, R0, R65, PT ;  /* 0x000000410000720c */ /* 0x000fe20003fa4070 */
[----:B------:R-:W-:Y:S02]  /*2f40*/  IMAD.MOV R50, RZ, RZ, -R50 ;  /* 0x000000ffff327224 */ /* 0x000fe400078e0a32 */
[----:B------:R-:W-:-:S04]  /*2f50*/  IMAD.HI.U32 R6, R5, R71, RZ ;  /* 0x0000004705067227 */ /* 0x000fc800078e00ff */
[C---:B------:R-:W-:Y:S02]  /*2f60*/  IMAD R73, R0.reuse, R50, R73 ;  /* 0x0000003200497224 */ /* 0x040fe400078e0249 */
[--C-:B------:R-:W-:Y:S02]  /*2f70*/  @!P1 IMAD.IADD R67, R67, 0x1, -R0.reuse ;  /* 0x0000000143439824 */ /* 0x100fe400078e0a00 */
[--C-:B------:R-:W-:Y:S02]  /*2f80*/  @!P6 IMAD.IADD R69, R69, 0x1, -R0.reuse ;  /* 0x000000014545e824 */ /* 0x100fe400078e0a00 */
[----:B------:R-:W-:Y:S01]  /*2f90*/  @!P5 IMAD.IADD R65, R65, 0x1, -R0 ;  /* 0x000000014141d824 */ /* 0x000fe200078e0a00 */
[----:B------:R-:W-:Y:S01]  /*2fa0*/  ISETP.GT.U32.AND P6, PT, R0, R67, PT ;  /* 0x000000430000720c */ /* 0x000fe20003fc4070 */
[----:B------:R-:W-:Y:S01]  /*2fb0*/  IMAD.HI.U32 R52, R5, R75, RZ ;  /* 0x0000004b05347227 */ /* 0x000fe200078e00ff */
[----:B------:R-:W-:Y:S02]  /*2fc0*/  ISETP.GE.AND P5, PT, R58, RZ, PT ;  /* 0x000000ff3a00720c */ /* 0x000fe40003fa6270 */
[----:B------:R-:W-:Y:S01]  /*2fd0*/  LOP3.LUT R58, R2, 0x6c, RZ, 0xfc, !PT ;  /* 0x0000006c023a7812 */ /* 0x000fe200078efcff */
[----:B------:R-:W-:Y:S01]  /*2fe0*/  IMAD.MOV R6, RZ, RZ, -R6 ;  /* 0x000000ffff067224 */ /* 0x000fe200078e0a06 */
[C---:B------:R-:W-:Y:S01]  /*2ff0*/  ISETP.GT.U32.AND P1, PT, R0.reuse, R65, PT ;  /* 0x000000410000720c */ /* 0x040fe20003f24070 */
[----:B------:R-:W-:Y:S01]  /*3000*/  IMAD.MOV R52, RZ, RZ, -R52 ;  /* 0x000000ffff347224 */ /* 0x000fe200078e0a34 */
[----:B------:R-:W-:Y:S01]  /*3010*/  IABS R77, R58 ;  /* 0x0000003a004d7213 */ /* 0x000fe20000000000 */
[----:B------:R-:W-:-:S02]  /*3020*/  IMAD R71, R0, R6, R71 ;  /* 0x0000000600477224 */ /* 0x000fc400078e0247 */
[C---:B------:R-:W-:Y:S02]  /*3030*/  IMAD R75, R0.reuse, R52, R75 ;  /* 0x00000034004b7224 */ /* 0x040fe400078e024b */
[----:B------:R-:W-:Y:S01]  /*3040*/  @!P6 IMAD.IADD R67, R67, 0x1, -R0 ;  /* 0x000000014343e824 */ /* 0x000fe200078e0a00 */
[----:B------:R-:W-:Y:S01]  /*3050*/  ISETP.GT.U32.AND P6, PT, R0, R73, PT ;  /* 0x000000490000720c */ /* 0x000fe20003fc4070 */
[----:B------:R-:W-:-:S04]  /*3060*/  IMAD.HI.U32 R6, R5, R77, RZ ;  /* 0x0000004d05067227 */ /* 0x000fc800078e00ff */
[----:B------:R-:W-:Y:S02]  /*3070*/  IMAD.MOV R52, RZ, RZ, -R6 ;  /* 0x000000ffff347224 */ /* 0x000fe400078e0a06 */
[----:B------:R-:W-:Y:S01]  /*3080*/  @!P2 IMAD.MOV R59, RZ, RZ, -R59 ;  /* 0x000000ffff3ba224 */ /* 0x000fe200078e0a3b */
[C---:B------:R-:W-:Y:S01]  /*3090*/  ISETP.GT.U32.AND P2, PT, R0.reuse, R69, PT ;  /* 0x000000450000720c */ /* 0x040fe20003f44070 */
[C---:B------:R-:W-:Y:S02]  /*30a0*/  IMAD R77, R0.reuse, R52, R77 ;  /* 0x00000034004d7224 */ /* 0x040fe400078e024d */
[----:B------:R-:W-:Y:S02]  /*30b0*/  IMAD.HI.U32 R6, R5, R79, RZ ;  /* 0x0000004f05067227 */ /* 0x000fe400078e00ff */
[----:B------:R-:W-:Y:S02]  /*30c0*/  @!P6 IADD3 R73, PT, PT, R73, -R0, RZ ;  /* 0x800000004949e210 */ /* 0x000fe40007ffe0ff */
[C---:B------:R-:W-:Y:S01]  /*30d0*/  ISETP.GT.U32.AND P6, PT, R0.reuse, R77, PT ;  /* 0x0000004d0000720c */ /* 0x040fe20003fc4070 */
[----:B------:R-:W-:Y:S01]  /*30e0*/  @!P1 IMAD.IADD R65, R65, 0x1, -R0 ;  /* 0x0000000141419824 */ /* 0x000fe200078e0a00 */
[----:B------:R-:W-:Y:S01]  /*30f0*/  ISETP.GT.U32.AND P1, PT, R0, R71, PT ;  /* 0x000000470000720c */ /* 0x000fe20003f24070 */
[----:B------:R-:W-:-:S04]  /*3100*/  IMAD.HI.U32 R50, R5, R81, RZ ;  /* 0x0000005105327227 */ /* 0x000fc800078e00ff */
[----:B------:R-:W-:Y:S02]  /*3110*/  IMAD.MOV R6, RZ, RZ, -R6 ;  /* 0x000000ffff067224 */ /* 0x000fe400078e0a06 */
[----:B------:R-:W-:Y:S01]  /*3120*/  @!P2 IMAD.IADD R69, R69, 0x1, -R0 ;  /* 0x000000014545a824 */ /* 0x000fe200078e0a00 */
[C---:B------:R-:W-:Y:S01]  /*3130*/  ISETP.GT.U32.AND P2, PT, R0.reuse, R75, PT ;  /* 0x0000004b0000720c */ /* 0x040fe20003f44070 */
[----:B------:R-:W-:Y:S02]  /*3140*/  IMAD.MOV R50, RZ, RZ, -R50 ;  /* 0x000000ffff327224 */ /* 0x000fe400078e0a32 */
[C---:B------:R-:W-:Y:S02]  /*3150*/  IMAD R79, R0.reuse, R6, R79 ;  /* 0x00000006004f7224 */ /* 0x040fe400078e024f */
[C---:B------:R-:W-:Y:S02]  /*3160*/  IMAD R81, R0.reuse, R50, R81 ;  /* 0x0000003200517224 */ /* 0x040fe400078e0251 */
[----:B------:R-:W-:Y:S01]  /*3170*/  @!P6 IMAD.IADD R77, R77, 0x1, -R0 ;  /* 0x000000014d4de824 */ /* 0x000fe200078e0a00 */
[----:B------:R-:W-:Y:S01]  /*3180*/  ISETP.GT.U32.AND P6, PT, R0, R79, PT ;  /* 0x0000004f0000720c */ /* 0x000fe20003fc4070 */
[----:B------:R-:W-:-:S04]  /*3190*/  IMAD.HI.U32 R50, R5, R89, RZ ;  /* 0x0000005905327227 */ /* 0x000fc800078e00ff */
[----:B------:R-:W-:Y:S01]  /*31a0*/  @!P1 IMAD.IADD R71, R71, 0x1, -R0 ;  /* 0x0000000147479824 */ /* 0x000fe200078e0a00 */
[----:B------:R-:W-:Y:S01]  /*31b0*/  ISETP.GE.AND P1, PT, R60, RZ, PT ;  /* 0x000000ff3c00720c */ /* 0x000fe20003f26270 */
[----:B------:R-:W-:Y:S01]  /*31c0*/  IMAD.MOV R50, RZ, RZ, -R50 ;  /* 0x000000ffff327224 */ /* 0x000fe200078e0a32 */
[----:B------:R-:W-:Y:S01]  /*31d0*/  LOP3.LUT R60, R2, 0x74, RZ, 0xfc, !PT ;  /* 0x00000074023c7812 */ /* 0x000fe200078efcff */
[----:B------:R-:W-:Y:S01]  /*31e0*/  @!P2 IMAD.IADD R75, R75, 0x1, -R0 ;  /* 0x000000014b4ba824 */ /* 0x000fe200078e0a00 */
[----:B------:R-:W-:Y:S01]  /*31f0*/  ISETP.GE.AND P2, PT, R54, RZ, PT ;  /* 0x000000ff3600720c */ /* 0x000fe20003f46270 */
[----:B------:R-:W-:Y:S01]  /*3200*/  IMAD R89, R0, R50, R89 ;  /* 0x0000003200597224 */ /* 0x000fe200078e0259 */
[----:B------:R-:W-:Y:S01]  /*3210*/  IABS R85, R60 ;  /* 0x0000003c00557213 */ /* 0x000fe20000000000 */
[----:B------:R-:W-:Y:S01]  /*3220*/  IMAD.MOV.U32 R50, RZ, RZ, R7 ;  /* 0x000000ffff327224 */ /* 0x000fe200078e0007 */
[----:B------:R-:W-:Y:S01]  /*3230*/  LOP3.LUT R54, R2, 0x7c, RZ, 0xfc, !PT ;  /* 0x0000007c02367812 */ /* 0x000fe200078efcff */
[----:B------:R-:W-:Y:S01]  /*3240*/  @!P3 IMAD.MOV R61, RZ, RZ, -R61 ;  /* 0x000000ffff3db224 */ /* 0x000fe200078e0a3d */
[C---:B------:R-:W-:Y:S01]  /*3250*/  ISETP.GT.U32.AND P3, PT, R0.reuse, R71, PT ;  /* 0x000000470000720c */ /* 0x040fe20003f64070 */
[----:B------:R-:W-:Y:S01]  /*3260*/  @!P4 IMAD.MOV R63, RZ, RZ, -R63 ;  /* 0x000000ffff3fc224 */ /* 0x000fe200078e0a3f */
[C---:B------:R-:W-:Y:S01]  /*3270*/  ISETP.GT.U32.AND P4, PT, R0.reuse, R73, PT ;  /* 0x000000490000720c */ /* 0x040fe20003f84070 */
[----:B------:R-:W-:Y:S01]  /*3280*/  @!P0 IMAD.MOV R50, RZ, RZ, -R50 ;  /* 0x000000ffff328224 */ /* 0x000fe200078e0a32 */
[C---:B------:R-:W-:Y:S01]  /*3290*/  ISETP.GT.U32.AND P0, PT, R0.reuse, R75, PT ;  /* 0x0000004b0000720c */ /* 0x040fe20003f04070 */
[----:B------:R-:W-:Y:S01]  /*32a0*/  @!P6 IMAD.IADD R79, R79, 0x1, -R0 ;  /* 0x000000014f4fe824 */ /* 0x000fe200078e0a00 */
[----:B------:R-:W-:Y:S01]  /*32b0*/  ISETP.GT.U32.AND P6, PT, R0, R81, PT ;  /* 0x000000510000720c */ /* 0x000fe20003fc4070 */
[----:B------:R-:W-:Y:S01]  /*32c0*/  IMAD.HI.U32 R2, R5, R85, RZ ;  /* 0x0000005505027227 */ /* 0x000fe200078e00ff */
[----:B------:R-:W-:-:S03]  /*32d0*/  IABS R93, R54 ;  /* 0x00000036005d7213 */ /* 0x000fc60000000000 */
[----:B------:R-:W-:-:S04]  /*32e0*/  IMAD.HI.U32 R6, R5, R87, RZ ;  /* 0x0000005705067227 */ /* 0x000fc800078e00ff */
[----:B------:R-:W-:-:S04]  /*32f0*/  IMAD.HI.U32 R52, R5, R83, RZ ;  /* 0x0000005305347227 */ /* 0x000fc800078e00ff */
[----:B------:R-:W-:Y:S02]  /*3300*/  IMAD.MOV R2, RZ, RZ, -R2 ;  /* 0x000000ffff027224 */ /* 0x000fe400078e0a02 */
[----:B------:R-:W-:Y:S02]  /*3310*/  IMAD.MOV R6, RZ, RZ, -R6 ;  /* 0x000000ffff067224 */ /* 0x000fe400078e0a06 */
[----:B------:R-:W-:Y:S02]  /*3320*/  IMAD.MOV R52, RZ, RZ, -R52 ;  /* 0x000000ffff347224 */ /* 0x000fe400078e0a34 */
[C---:B------:R-:W-:Y:S02]  /*3330*/  IMAD R85, R0.reuse, R2, R85 ;  /* 0x0000000200557224 */ /* 0x040fe400078e0255 */
[C---:B------:R-:W-:Y:S02]  /*3340*/  IMAD R87, R0.reuse, R6, R87 ;  /* 0x0000000600577224 */ /* 0x040fe400078e0257 */
[----:B------:R-:W-:Y:S01]  /*3350*/  @!P5 IMAD.MOV R65, RZ, RZ, -R65 ;  /* 0x000000ffff41d224 */ /* 0x000fe200078e0a41 */
[C---:B------:R-:W-:Y:S01]  /*3360*/  ISETP.GT.U32.AND P5, PT, R0.reuse, R77, PT ;  /* 0x0000004d0000720c */ /* 0x040fe20003fa4070 */
[----:B------:R-:W-:Y:S01]  /*3370*/  IMAD R83, R0, R52, R83 ;  /* 0x0000003400537224 */ /* 0x000fe200078e0253 */
[----:B------:R-:W1:Y:S01]  /*3380*/  LDC.64 R6, c[0x0][0x3a8] ;  /* 0x0000ea00ff067b82 */ /* 0x000e620000000a00 */
[----:B------:R-:W-:-:S04]  /*3390*/  IMAD.HI.U32 R52, R5, R91, RZ ;  /* 0x0000005b05347227 */ /* 0x000fc800078e00ff */
[----:B------:R-:W-:Y:S01]  /*33a0*/  @!P1 IMAD.MOV R67, RZ, RZ, -R67 ;  /* 0x000000ffff439224 */ /* 0x000fe200078e0a43 */
[C---:B------:R-:W-:Y:S01]  /*33b0*/  ISETP.GT.U32.AND P1, PT, R0.reuse, R79, PT ;  /* 0x0000004f0000720c */ /* 0x040fe20003f24070 */
[--C-:B------:R-:W-:Y:S01]  /*33c0*/  @!P3 IMAD.IADD R71, R71, 0x1, -R0.reuse ;  /* 0x000000014747b824 */ /* 0x100fe200078e0a00 */
[C---:B------:R-:W-:Y:S01]  /*33d0*/  ISETP.GT.U32.AND P3, PT, R0.reuse, R85, PT ;  /* 0x000000550000720c */ /* 0x040fe20003f64070 */
[--C-:B------:R-:W-:Y:S01]  /*33e0*/  @!P4 IMAD.IADD R73, R73, 0x1, -R0.reuse ;  /* 0x000000014949c824 */ /* 0x100fe200078e0a00 */
[C---:B------:R-:W-:Y:S01]  /*33f0*/  ISETP.GT.U32.AND P4, PT, R0.reuse, R87, PT ;  /* 0x000000570000720c */ /* 0x040fe20003f84070 */
[--C-:B------:R-:W-:Y:S01]  /*3400*/  @!P0 IMAD.IADD R75, R75, 0x1, -R0.reuse ;  /* 0x000000014b4b8824 */ /* 0x100fe200078e0a00 */
[C---:B------:R-:W-:Y:S01]  /*3410*/  ISETP.GT.U32.AND P0, PT, R0.reuse, R89, PT ;  /* 0x000000590000720c */ /* 0x040fe20003f04070 */
[----:B------:R-:W-:Y:S02]  /*3420*/  @!P6 IMAD.IADD R81, R81, 0x1, -R0 ;  /* 0x000000015151e824 */ /* 0x000fe400078e0a00 */
[----:B------:R-:W-:Y:S01]  /*3430*/  @!P2 IMAD.MOV R69, RZ, RZ, -R69 ;  /* 0x000000ffff45a224 */ /* 0x000fe200078e0a45 */
[C---:B------:R-:W-:Y:S01]  /*3440*/  ISETP.GT.U32.AND P2, PT, R0.reuse, R83, PT ;  /* 0x000000530000720c */ /* 0x040fe20003f44070 */
[----:B------:R-:W-:Y:S01]  /*3450*/  IMAD.MOV R52, RZ, RZ, -R52 ;  /* 0x000000ffff347224 */ /* 0x000fe200078e0a34 */
[----:B------:R-:W-:Y:S01]  /*3460*/  ISETP.GT.U32.AND P6, PT, R0, R81, PT ;  /* 0x000000510000720c */ /* 0x000fe20003fc4070 */
[----:B------:R-:W-:Y:S01]  /*3470*/  IMAD.HI.U32 R5, R5, R93, RZ ;  /* 0x0000005d05057227 */ /* 0x000fe200078e00ff */
[----:B------:R-:W-:-:S02]  /*3480*/  @!P1 IADD3 R79, PT, PT, R79, -R0, RZ ;  /* 0x800000004f4f9210 */ /* 0x000fc40007ffe0ff */
[----:B------:R-:W-:Y:S01]  /*3490*/  ISETP.GE.AND P1, PT, R56, RZ, PT ;  /* 0x000000ff3800720c */ /* 0x000fe20003f26270 */
[C---:B------:R-:W-:Y:S02]  /*34a0*/  IMAD R91, R0.reuse, R52, R91 ;  /* 0x00000034005b7224 */ /* 0x040fe400078e025b */
[--C-:B------:R-:W-:Y:S02]  /*34b0*/  @!P5 IMAD.IADD R77, R77, 0x1, -R0.reuse ;  /* 0x000000014d4dd824 */ /* 0x100fe400078e0a00 */
[----:B------:R-:W-:Y:S01]  /*34c0*/  IMAD.MOV R5, RZ, RZ, -R5 ;  /* 0x000000ffff057224 */ /* 0x000fe200078e0a05 */
[----:B------:R-:W-:Y:S01]  /*34d0*/  ISETP.GT.U32.AND P5, PT, R0, R91, PT ;  /* 0x0000005b0000720c */ /* 0x000fe20003fa4070 */
[--C-:B------:R-:W-:Y:S01]  /*34e0*/  @!P3 IMAD.IADD R85, R85, 0x1, -R0.reuse ;  /* 0x000000015555b824 */ /* 0x100fe200078e0a00 */
[----:B------:R-:W-:Y:S01]  /*34f0*/  ISETP.GE.AND P3, PT, R64, RZ, PT ;  /* 0x000000ff4000720c */ /* 0x000fe20003f66270 */
[--C-:B------:R-:W-:Y:S01]  /*3500*/  @!P4 IMAD.IADD R87, R87, 0x1, -R0.reuse ;  /* 0x000000015757c824 */ /* 0x100fe200078e0a00 */
[----:B------:R-:W-:Y:S01]  /*3510*/  ISETP.GE.AND P4, PT, R58, RZ, PT ;  /* 0x000000ff3a00720c */ /* 0x000fe20003f86270 */
[--C-:B------:R-:W-:Y:S01]  /*3520*/  @!P0 IMAD.IADD R89, R89, 0x1, -R0.reuse ;  /* 0x0000000159598824 */ /* 0x100fe200078e0a00 */
[----:B------:R-:W-:Y:S01]  /*3530*/  ISETP.GE.AND P0, PT, R66, RZ, PT ;  /* 0x000000ff4200720c */ /* 0x000fe20003f06270 */
[----:B------:R-:W-:Y:S01]  /*3540*/  IMAD R93, R0, R5, R93 ;  /* 0x00000005005d7224 */ /* 0x000fe200078e025d */
[----:B------:R-:W-:Y:S01]  /*3550*/  LOP3.LUT R5, RZ, R45, RZ, 0x33, !PT ;  /* 0x0000002dff057212 */ /* 0x000fe200078e33ff */
[--C-:B------:R-:W-:Y:S01]  /*3560*/  @!P2 IMAD.IADD R83, R83, 0x1, -R0.reuse ;  /* 0x000000015353a824 */ /* 0x100fe200078e0a00 */
[----:B------:R-:W-:Y:S01]  /*3570*/  ISETP.GE.AND P2, PT, R62, RZ, PT ;  /* 0x000000ff3e00720c */ /* 0x000fe20003f46270 */
[--C-:B------:R-:W-:Y:S01]  /*3580*/  @!P6 IMAD.IADD R81, R81, 0x1, -R0.reuse ;  /* 0x000000015151e824 */ /* 0x100fe200078e0a00 */
[----:B------:R-:W-:Y:S01]  /*3590*/  ISETP.GT.U32.AND P6, PT, R0, R93, PT ;  /* 0x0000005d0000720c */ /* 0x000fe20003fc4070 */
[--C-:B------:R-:W-:Y:S01]  /*35a0*/  @!P5 IMAD.IADD R91, R91, 0x1, -R0.reuse ;  /* 0x000000015b5bd824 */ /* 0x100fe200078e0a00 */
[----:B------:R-:W-:Y:S01]  /*35b0*/  ISETP.GE.AND P5, PT, R68, RZ, PT ;  /* 0x000000ff4400720c */ /* 0x000fe20003fa6270 */
[----:B------:R-:W-:Y:S01]  /*35c0*/  @!P1 IMAD.MOV R71, RZ, RZ, -R71 ;  /* 0x000000ffff479224 */ /* 0x000fe200078e0a47 */
[C---:B------:R-:W-:Y:S01]  /*35d0*/  ISETP.GT.U32.AND P1, PT, R0.reuse, R83, PT ;  /* 0x000000530000720c */ /* 0x040fe20003f24070 */
[----:B------:R-:W-:Y:S01]  /*35e0*/  @!P3 IMAD.MOV R75, RZ, RZ, -R75 ;  /* 0x000000ffff4bb224 */ /* 0x000fe200078e0a4b */
[C---:B------:R-:W-:Y:S01]  /*35f0*/  ISETP.GT.U32.AND P3, PT, R0.reuse, R87, PT ;  /* 0x000000570000720c */ /* 0x040fe20003f64070 */
[----:B------:R-:W-:Y:S01]  /*3600*/  @!P4 IMAD.MOV R77, RZ, RZ, -R77 ;  /* 0x000000ffff4dc224 */ /* 0x000fe200078e0a4d */
[C---:B------:R-:W-:Y:S01]  /*3610*/  ISETP.GT.U32.AND P4, PT, R0.reuse, R89, PT ;  /* 0x000000590000720c */ /* 0x040fe20003f84070 */
[----:B------:R-:W-:Y:S01]  /*3620*/  @!P0 IMAD.MOV R79, RZ, RZ, -R79 ;  /* 0x000000ffff4f8224 */ /* 0x000fe200078e0a4f */
[C---:B------:R-:W-:Y:S01]  /*3630*/  ISETP.GT.U32.AND P0, PT, R0.reuse, R91, PT ;  /* 0x0000005b0000720c */ /* 0x040fe20003f04070 */
[----:B------:R-:W-:Y:S01]  /*3640*/  @!P2 IMAD.MOV R73, RZ, RZ, -R73 ;  /* 0x000000ffff49a224 */ /* 0x000fe200078e0a49 */
[----:B------:R-:W-:Y:S01]  /*3650*/  ISETP.GT.U32.AND P2, PT, R0, R85, PT ;  /* 0x000000550000720c */ /* 0x000fe20003f44070 */
[----:B------:R-:W-:Y:S01]  /*3660*/  @!P6 IMAD.IADD R93, R93, 0x1, -R0 ;  /* 0x000000015d5de824 */ /* 0x000fe200078e0a00 */
[----:B------:R-:W-:Y:S01]  /*3670*/  ISETP.GE.AND P6, PT, R70, RZ, PT ;  /* 0x000000ff4600720c */ /* 0x000fe20003fc6270 */
[----:B------:R-:W-:-:S02]  /*3680*/  @!P5 IMAD.MOV R81, RZ, RZ, -R81 ;  /* 0x000000ffff51d224 */ /* 0x000fc400078e0a51 */
[--C-:B------:R-:W-:Y:S01]  /*3690*/  @!P1 IMAD.IADD R83, R83, 0x1, -R0.reuse ;  /* 0x0000000153539824 */ /* 0x100fe200078e0a00 */
[----:B------:R-:W-:Y:S01]  /*36a0*/  ISETP.GT.U32.AND P5, PT, R0, R93, PT ;  /* 0x0000005d0000720c */ /* 0x000fe20003fa4070 */
[--C-:B------:R-:W-:Y:S01]  /*36b0*/  @!P3 IMAD.IADD R87, R87, 0x1, -R0.reuse ;  /* 0x000000015757b824 */ /* 0x100fe200078e0a00 */
[----:B------:R-:W-:Y:S01]  /*36c0*/  ISETP.GE.AND P1, PT, R60, RZ, PT ;  /* 0x000000ff3c00720c */ /* 0x000fe20003f26270 */
[--C-:B------:R-:W-:Y:S01]  /*36d0*/  @!P4 IMAD.IADD R89, R89, 0x1, -R0.reuse ;  /* 0x000000015959c824 */ /* 0x100fe200078e0a00 */
[----:B------:R-:W-:Y:S01]  /*36e0*/  ISETP.GE.AND P3, PT, R74, RZ, PT ;  /* 0x000000ff4a00720c */ /* 0x000fe20003f66270 */
[--C-:B------:R-:W-:Y:S01]  /*36f0*/  @!P0 IMAD.IADD R91, R91, 0x1, -R0.reuse ;  /* 0x000000015b5b8824 */ /* 0x100fe200078e0a00 */
[----:B------:R-:W-:Y:S01]  /*3700*/  ISETP.GE.AND P4, PT, R76, RZ, PT ;  /* 0x000000ff4c00720c */ /* 0x000fe20003f86270 */
[--C-:B------:R-:W-:Y:S01]  /*3710*/  @!P2 IMAD.IADD R85, R85, 0x1, -R0.reuse ;  /* 0x000000015555a824 */ /* 0x100fe200078e0a00 */
[----:B------:R-:W-:Y:S01]  /*3720*/  ISETP.GE.AND P0, PT, R54, RZ, PT ;  /* 0x000000ff3600720c */ /* 0x000fe20003f06270 */
[----:B------:R-:W-:Y:S01]  /*3730*/  @!P6 IMAD.MOV R83, RZ, RZ, -R83 ;  /* 0x000000ffff53e224 */ /* 0x000fe200078e0a53 */
[----:B------:R-:W-:Y:S01]  /*3740*/  ISETP.GE.AND P2, PT, R72, RZ, PT ;  /* 0x000000ff4800720c */ /* 0x000fe20003f46270 */
[----:B-1----:R-:W-:Y:S01]  /*3750*/  IMAD R52, R78, R7, RZ ;  /* 0x000000074e347224 */ /* 0x002fe200078e02ff */
[----:B------:R-:W-:Y:S01]  /*3760*/  ISETP.NE.AND P6, PT, R45, RZ, PT ;  /* 0x000000ff2d00720c */ /* 0x000fe20003fc5270 */
[----:B------:R-:W-:-:S02]  /*3770*/  @!P5 IMAD.IADD R93, R93, 0x1, -R0 ;  /* 0x000000015d5dd824 */ /* 0x000fc400078e0a00 */
[----:B------:R-:W-:Y:S01]  /*3780*/  @!P1 IMAD.MOV R85, RZ, RZ, -R85 ;  /* 0x000000ffff559224 */ /* 0x000fe200078e0a55 */
[C---:B------:R-:W-:Y:S01]  /*3790*/  SEL R54, R5.reuse, R10, !P6 ;  /* 0x0000000a05367207 */ /* 0x040fe20007000000 */
[----:B----4-:R-:W-:Y:S01]  /*37a0*/  IMAD R10, R4, UR5, RZ ;  /* 0x00000005040a7c24 */ /* 0x010fe2000f8e02ff */
[C---:B------:R-:W-:Y:S01]  /*37b0*/  SEL R45, R5.reuse, R9, !P6 ;  /* 0x00000009052d7207 */ /* 0x040fe20007000000 */
[----:B------:R-:W-:Y:S01]  /*37c0*/  @!P3 IMAD.MOV R89, RZ, RZ, -R89 ;  /* 0x000000ffff59b224 */ /* 0x000fe200078e0a59 */
[----:B------:R-:W-:Y:S01]  /*37d0*/  SEL R56, R5, R11, !P6 ;  /* 0x0000000b05387207 */ /* 0x000fe20007000000 */
[----:B------:R-:W-:Y:S01]  /*37e0*/  @!P4 IMAD.MOV R91, RZ, RZ, -R91 ;  /* 0x000000ffff5bc224 */ /* 0x000fe200078e0a5b */
[----:B------:R-:W-:Y:S01]  /*37f0*/  LEA R2, P5, R52, UR14, 0x2 ;  /* 0x0000000e34027c11 */ /* 0x000fe2000f8a10ff */
[----:B------:R-:W-:Y:S01]  /*3800*/  @!P0 IMAD.MOV R93, RZ, RZ, -R93 ;  /* 0x000000ffff5d8224 */ /* 0x000fe200078e0a5d */
[----:B------:R-:W-:Y:S01]  /*3810*/  @!P2 IADD3 R87, PT, PT, -R87, RZ, RZ ;  /* 0x000000ff5757a210 */ /* 0x000fe20007ffe1ff */
[----:B------:R-:W-:Y:S01]  /*3820*/  IMAD R11, R45, UR6, RZ ;  /* 0x000000062d0b7c24 */ /* 0x000fe2000f8e02ff */
[----:B------:R-:W-:Y:S01]  /*3830*/  LEA R4, P0, R10, UR12, 0x2 ;  /* 0x0000000c0a047c11 */ /* 0x000fe2000f8010ff */
[----:B------:R-:W1:Y:S01]  /*3840*/  LDC R0, c[0x0][0x3a0] ;  /* 0x0000e800ff007b82 */ /* 0x000e620000000800 */
[C---:B------:R-:W-:Y:S01]  /*3850*/  SEL R58, R5.reuse, R13, !P6 ;  /* 0x0000000d053a7207 */ /* 0x040fe20007000000 */
[----:B------:R-:W-:Y:S01]  /*3860*/  IMAD R13, R54, UR6, RZ ;  /* 0x00000006360d7c24 */ /* 0x000fe2000f8e02ff */
[C---:B------:R-:W-:Y:S01]  /*3870*/  SEL R12, R5.reuse, R12, !P6 ;  /* 0x0000000c050c7207 */ /* 0x040fe20007000000 */
[C---:B------:R-:W-:Y:S01]  /*3880*/  IMAD R157, R6.reuse, 0x50, RZ ;  /* 0x00000050069d7824 */ /* 0x040fe200078e02ff */
[C---:B------:R-:W-:Y:S01]  /*3890*/  SEL R14, R5.reuse, R14, !P6 ;  /* 0x0000000e050e7207 */ /* 0x040fe20007000000 */
[----:B------:R-:W-:Y:S01]  /*38a0*/  IMAD R165, R6, 0x54, RZ ;  /* 0x0000005406a57824 */ /* 0x000fe200078e02ff */
[C---:B------:R-:W-:Y:S01]  /*38b0*/  SEL R60, R5.reuse, R15, !P6 ;  /* 0x0000000f053c7207 */ /* 0x040fe20007000000 */
[----:B------:R-:W-:Y:S01]  /*38c0*/  IMAD R15, R56, UR6, RZ ;  /* 0x00000006380f7c24 */ /* 0x000fe2000f8e02ff */
        /* <DEDUP_REMOVED lines=25> */
[----:B------:R-:W-:Y:S01]  /*3a60*/  IMAD R45, R26, UR6, RZ ;  /* 0x000000061a2d7c24 */ /* 0x000fe2000f8e02ff */
        /* <DEDUP_REMOVED lines=54> */
[----:B------:R-:W-:Y:S01]  /*3dd0*/  SEL R105, R5, R50, !P6 ;  /* 0x0000003205697207 */ /* 0x000fe20007000000 */
        /* <DEDUP_REMOVED lines=31> */
[----:B------:R-:W-:Y:S01]  /*3fd0*/  SEL R9, R5, R8, !P6 ;  /* 0x0000000805097207 */ /* 0x000fe20007000000 */
[----:B------:R-:W-:Y:S01]  /*3fe0*/  IMAD R95, R97, UR6, RZ ;  /* 0x00000006615f7c24 */ /* 0x000fe2000f8e02ff */
[----:B------:R-:W-:Y:S01]  /*3ff0*/  LEA.HI.X.SX32 R5, R10, UR13, 0x2, P0 ;  /* 0x0000000d0a057c11 */ /* 0x000fe200080f16ff */
[----:B------:R-:W-:Y:S01]  /*4000*/  IMAD R97, R48, UR6, RZ ;  /* 0x0000000630617c24 */ /* 0x000fe2000f8e02ff */
[----:B------:R-:W-:Y:S01]  /*4010*/  LEA.HI.X.SX32 R8, R52, UR15, 0x2, P5 ;  /* 0x0000000f34087c11 */ /* 0x000fe2000a8f16ff */
[----:B------:R-:W-:Y:S01]  /*4020*/  IMAD R101, R101, UR6, RZ ;  /* 0x0000000665657c24 */ /* 0x000fe2000f8e02ff */
[-C--:B------:R-:W-:Y:S01]  /*4030*/  LEA R138, P0, R11, R2.reuse, 0x2 ;  /* 0x000000020b8a7211 */ /* 0x080fe200078010ff */
[----:B------:R-:W-:Y:S01]  /*4040*/  IMAD R103, R103, UR6, RZ ;  /* 0x0000000667677c24 */ /* 0x000fe2000f8e02ff */
[----:B------:R-:W-:Y:S01]  /*4050*/  LEA R144, P1, R13, R2, 0x2 ;  /* 0x000000020d907211 */ /* 0x000fe200078210ff */
[----:B------:R-:W-:Y:S01]  /*4060*/  IMAD R105, R105, UR6, RZ ;  /* 0x0000000669697c24 */ /* 0x000fe2000f8e02ff */
[-C--:B------:R-:W-:Y:S01]  /*4070*/  LEA.HI.X.SX32 R139, R11, R8.reuse, 0x2, P0 ;  /* 0x000000080b8b7211 */ /* 0x080fe200000f16ff */
[----:B------:R-:W-:Y:S01]  /*4080*/  IMAD R107, R107, UR6, RZ ;  /* 0x000000066b6b7c24 */ /* 0x000fe2000f8e02ff */
[----:B------:R-:W-:Y:S01]  /*4090*/  LEA.HI.X.SX32 R145, R13, R8, 0x2, P1 ;  /* 0x000000080d917211 */ /* 0x000fe200008f16ff */
[----:B------:R-:W-:Y:S01]  /*40a0*/  IMAD R109, R109, UR6, RZ ;  /* 0x000000066d6d7c24 */ /* 0x000fe2000f8e02ff */
[-C--:B------:R-:W-:Y:S01]  /*40b0*/  LEA R142, P2, R15, R2.reuse, 0x2 ;  /* 0x000000020f8e7211 */ /* 0x080fe200078410ff */
[----:B------:R2:W-:Y:S01]  /*40c0*/  STL.64 [R1+0x108], R138 ;  /* 0x0001088a01007387 */ /* 0x0005e20000100a00 */
[-C--:B------:R-:W-:Y:S01]  /*40d0*/  LEA R148, P3, R17, R2.reuse, 0x2 ;  /* 0x0000000211947211 */ /* 0x080fe200078610ff */
[----:B------:R-:W-:Y:S01]  /*40e0*/  IMAD R111, R111, UR6, RZ ;  /* 0x000000066f6f7c24 */ /* 0x000fe2000f8e02ff */
[-C--:B------:R-:W-:Y:S01]  /*40f0*/  LEA R140, P5, R19, R2.reuse, 0x2 ;  /* 0x00000002138c7211 */ /* 0x080fe200078a10ff */
[----:B------:R3:W-:Y:S01]  /*4100*/  STL.64 [R1+0x100], R144 ;  /* 0x0001009001007387 */ /* 0x0007e20000100a00 */
[----:B------:R-:W-:Y:S01]  /*4110*/  LEA R146, P0, R23, R2, 0x2 ;  /* 0x0000000217927211 */ /* 0x000fe200078010ff */
[----:B------:R-:W-:Y:S01]  /*4120*/  IMAD R113, R113, UR6, RZ ;  /* 0x0000000671717c24 */ /* 0x000fe2000f8e02ff */
[-C--:B------:R-:W-:Y:S01]  /*4130*/  LEA.HI.X.SX32 R143, R15, R8.reuse, 0x2, P2 ;  /* 0x000000080f8f7211 */ /* 0x080fe200010f16ff */
[----:B------:R-:W-:Y:S01]  /*4140*/  IMAD R115, R115, UR6, RZ ;  /* 0x0000000673737c24 */ /* 0x000fe2000f8e02ff */
[-C--:B------:R-:W-:Y:S01]  /*4150*/  LEA.HI.X.SX32 R149, R17, R8.reuse, 0x2, P3 ;  /* 0x0000000811957211 */ /* 0x080fe200018f16ff */
[----:B------:R-:W-:Y:S01]  /*4160*/  IMAD R117, R117, UR6, RZ ;  /* 0x0000000675757c24 */ /* 0x000fe2000f8e02ff */
[----:B------:R-:W-:Y:S01]  /*4170*/  LEA.HI.X.SX32 R141, R19, R8, 0x2, P5 ;  /* 0x00000008138d7211 */ /* 0x000fe200028f16ff */
[----:B------:R4:W-:Y:S01]  /*4180*/  STL.64 [R1+0x130], R142 ;  /* 0x0001308e01007387 */ /* 0x0009e20000100a00 */
[-C--:B--2---:R-:W-:Y:S01]  /*4190*/  LEA R138, P4, R21, R2.reuse, 0x2 ;  /* 0x00000002158a7211 */ /* 0x084fe200078810ff */
[----:B------:R-:W-:Y:S01]  /*41a0*/  IMAD R119, R119, UR6, RZ ;  /* 0x0000000677777c24 */ /* 0x000fe2000f8e02ff */
[-C--:B------:R-:W-:Y:S01]  /*41b0*/  LEA R12, P3, R29, R2.reuse, 0x2 ;  /* 0x000000021d0c7211 */ /* 0x080fe200078610ff */
[----:B------:R2:W-:Y:S01]  /*41c0*/  STL.64 [R1+0xf8], R140 ;  /* 0x0000f88c01007387 */ /* 0x0005e20000100a00 */
[----:B---3--:R-:W-:Y:S01]  /*41d0*/  LEA R144, P1, R25, R2, 0x2 ;  /* 0x0000000219907211 */ /* 0x008fe200078210ff */
[----:B------:R-:W-:Y:S01]  /*41e0*/  IMAD R121, R121, UR6, RZ ;  /* 0x0000000679797c24 */ /* 0x000fe2000f8e02ff */
[-C--:B------:R-:W-:Y:S01]  /*41f0*/  LEA.HI.X.SX32 R139, R21, R8.reuse, 0x2, P4 ;  /* 0x00000008158b7211 */ /* 0x080fe200020f16ff */
[----:B------:R-:W-:Y:S01]  /*4200*/  STL.64 [R1+0x1b0], R148 ;  /* 0x0001b09401007387 */ /* 0x000fe20000100a00 */
[-C--:B------:R-:W-:Y:S01]  /*4210*/  LEA.HI.X.SX32 R147, R23, R8.reuse, 0x2, P0 ;  /* 0x0000000817937211 */ /* 0x080fe200000f16ff */
[----:B------:R-:W-:Y:S01]  /*4220*/  IMAD R123, R123, UR6, RZ ;  /* 0x000000067b7b7c24 */ /* 0x000fe2000f8e02ff */
[----:B------:R-:W-:Y:S01]  /*4230*/  LEA.HI.X.SX32 R145, R25, R8, 0x2, P1 ;  /* 0x0000000819917211 */ /* 0x000fe200008f16ff */
[----:B------:R3:W-:Y:S01]  /*4240*/  STL.64 [R1+0xf0], R138 ;  /* 0x0000f08a01007387 */ /* 0x0007e20000100a00 */
[----:B----4-:R-:W-:Y:S01]  /*4250*/  LEA R142, P2, R27, R2, 0x2 ;  /* 0x000000021b8e7211 */ /* 0x010fe200078410ff */
[----:B------:R-:W-:Y:S01]  /*4260*/  IMAD R125, R125, UR6, RZ ;  /* 0x000000067d7d7c24 */ /* 0x000fe2000f8e02ff */
[----:B------:R-:W-:Y:S01]  /*4270*/  LEA.HI.X.SX32 R13, R29, R8, 0x2, P3 ;  /* 0x000000081d0d7211 */ /* 0x000fe200018f16ff */
[----:B------:R-:W-:Y:S01]  /*4280*/  STL.64 [R1+0x138], R146 ;  /* 0x0001389201007387 */ /* 0x000fe20000100a00 */
[-C--:B--2---:R-:W-:Y:S01]  /*4290*/  LEA R140, P5, R31, R2.reuse, 0x2 ;  /* 0x000000021f8c7211 */ /* 0x084fe200078a10ff */
[----:B------:R-:W-:Y:S01]  /*42a0*/  IMAD R127, R127, UR6, RZ ;  /* 0x000000067f7f7c24 */ /* 0x000fe2000f8e02ff */
[-C--:B------:R-:W-:Y:S01]  /*42b0*/  LEA R18, P0, R35, R2.reuse, 0x2 ;  /* 0x0000000223127211 */ /* 0x080fe200078010ff */
[----:B------:R-:W-:Y:S01]  /*42c0*/  STL.64 [R1+0x1b8], R144 ;  /* 0x0001b89001007387 */ /* 0x000fe20000100a00 */
[----:B------:R-:W-:Y:S01]  /*42d0*/  LEA R16, P1, R37, R2, 0x2 ;  /* 0x0000000225107211 */ /* 0x000fe200078210ff */
[----:B------:R-:W-:Y:S01]  /*42e0*/  IMAD R129, R129, UR6, RZ ;  /* 0x0000000681817c24 */ /* 0x000fe2000f8e02ff */
[----:B------:R-:W-:Y:S01]  /*42f0*/  LEA.HI.X.SX32 R143, R27, R8, 0x2, P2 ;  /* 0x000000081b8f7211 */ /* 0x000fe200010f16ff */
[----:B------:R2:W-:Y:S01]  /*4300*/  STL.64 [R1+0xe0], R12 ;  /* 0x0000e00c01007387 */ /* 0x0005e20000100a00 */
[-C--:B---3--:R-:W-:Y:S01]  /*4310*/  LEA R138, P4, R33, R2.reuse, 0x2 ;  /* 0x00000002218a7211 */ /* 0x088fe200078810ff */
[----:B------:R-:W-:Y:S01]  /*4320*/  IMAD R131, R131, UR6, RZ ;  /* 0x0000000683837c24 */ /* 0x000fe2000f8e02ff */
[----:B------:R-:W-:Y:S01]  /*4330*/  LEA R14, P2, R39, R2, 0x2 ;  /* 0x00000002270e7211 */ /* 0x000fe200078410ff */
[----:B------:R-:W-:Y:S01]  /*4340*/  STL.64 [R1+0xe8], R142 ;  /* 0x0000e88e01007387 */ /* 0x000fe20000100a00 */
[-C--:B------:R-:W-:Y:S01]  /*4350*/  LEA.HI.X.SX32 R141, R31, R8.reuse, 0x2, P5 ;  /* 0x000000081f8d7211 */ /* 0x080fe200028f16ff */
[----:B------:R-:W-:Y:S01]  /*4360*/  IMAD R135, R135, UR6, RZ ;  /* 0x0000000687877c24 */ /* 0x000fe2000f8e02ff */
[-C--:B------:R-:W-:Y:S01]  /*4370*/  LEA.HI.X.SX32 R19, R35, R8.reuse, 0x2, P0 ;  /* 0x0000000823137211 */ /* 0x080fe200000f16ff */
[----:B------:R-:W-:Y:S01]  /*4380*/  IMAD R137, R137, UR6, RZ ;  /* 0x0000000689897c24 */ /* 0x000fe2000f8e02ff */
[-C--:B------:R-:W-:Y:S01]  /*4390*/  LEA.HI.X.SX32 R139, R33, R8.reuse, 0x2, P4 ;  /* 0x00000008218b7211 */ /* 0x080fe200020f16ff */
[----:B------:R-:W-:Y:S01]  /*43a0*/  STL.64 [R1+0x140], R140 ;  /* 0x0001408c01007387 */ /* 0x000fe20000100a00 */
[----:B------:R-:W-:Y:S01]  /*43b0*/  LEA.HI.X.SX32 R17, R37, R8, 0x2, P1 ;  /* 0x0000000825117211 */ /* 0x000fe200008f16ff */
[----:B------:R-:W-:Y:S01]  /*43c0*/  IMAD R9, R9, UR6, RZ ;  /* 0x0000000609097c24 */ /* 0x000fe2000f8e02ff */
[----:B--2---:R-:W-:Y:S01]  /*43d0*/  LEA R12, P3, R41, R2, 0x2 ;  /* 0x00000002290c7211 */ /* 0x004fe200078610ff */
[----:B------:R2:W-:Y:S01]  /*43e0*/  STL.64 [R1+0xd8], R18 ;  /* 0x0000d81201007387 */ /* 0x0005e20000100a00 */
[-C--:B------:R-:W-:Y:S01]  /*43f0*/  LEA.HI.X.SX32 R15, R39, R8.reuse, 0x2, P2 ;  /* 0x00000008270f7211 */ /* 0x080fe200010f16ff */
[C---:B-1----:R-:W-:Y:S01]  /*4400*/  VIADD R10, R0.reuse, 0xffffffff ;  /* 0xffffffff000a7836 */ /* 0x042fe20000000000 */
[----:B------:R-:W-:Y:S01]  /*4410*/  LEA.HI.X.SX32 R13, R41, R8, 0x2, P3 ;  /* 0x00000008290d7211 */ /* 0x000fe200018f16ff */
[----:B------:R-:W-:Y:S01]  /*4420*/  STL.64 [R1+0x1c0], R138 ;  /* 0x0001c08a01007387 */ /* 0x000fe20000100a00 */
[-C--:B------:R-:W-:Y:S01]  /*4430*/  LEA R22, P5, R43, R2.reuse, 0x2 ;  /* 0x000000022b167211 */ /* 0x080fe200078a10ff */
[----:B------:R-:W-:Y:S01]  /*4440*/  VIADD R50, R0, 0xfffffffe ;  /* 0xfffffffe00327836 */ /* 0x000fe20000000000 */
[----:B------:R-:W-:Y:S01]  /*4450*/  LEA R20, P4, R45, R2, 0x2 ;  /* 0x000000022d147211 */ /* 0x000fe200078810ff */
[----:B------:R1:W-:Y:S01]  /*4460*/  STL.64 [R1+0xd0], R16 ;  /* 0x0000d01001007387 */ /* 0x0003e20000100a00 */
[-C--:B------:R-:W-:Y:S01]  /*4470*/  LEA.HI.X.SX32 R23, R43, R8.reuse, 0x2, P5 ;  /* 0x000000082b177211 */ /* 0x080fe200028f16ff */
[C---:B------:R-:W-:Y:S01]  /*4480*/  IMAD R31, R6.reuse, 0x14, RZ ;  /* 0x00000014061f7824 */ /* 0x040fe200078e02ff */
[----:B------:R-:W-:Y:S01]  /*4490*/  LEA.HI.X.SX32 R21, R45, R8, 0x2, P4 ;  /* 0x000000082d157211 */ /* 0x000fe200020f16ff */
[----:B------:R3:W-:Y:S01]  /*44a0*/  STL.64 [R1+0x148], R14 ;  /* 0x0001480e01007387 */ /* 0x0007e20000100a00 */
[C---:B--2---:R-:W-:Y:S01]  /*44b0*/  LEA R18, P0, R47.reuse, R2, 0x2 ;  /* 0x000000022f127211 */ /* 0x044fe200078010ff */
[----:B------:R-:W-:Y:S01]  /*44c0*/  IMAD R39, R6, 0x18, RZ ;  /* 0x0000001806277824 */ /* 0x000fe200078e02ff */
[----:B------:R-:W-:Y:S01]  /*44d0*/  ISETP.GE.U32.AND P6, PT, R10, 0x7fffff80, PT ;  /* 0x7fffff800a00780c */ /* 0x000fe20003fc6070 */
[----:B------:R2:W-:Y:S01]  /*44e0*/  STL.64 [R1+0x1c8], R12 ;  /* 0x0001c80c01007387 */ /* 0x0005e20000100a00 */
[----:B------:R-:W-:Y:S01]  /*44f0*/  LEA.HI.X.SX32 R19, R47, R8, 0x2, P0 ;  /* 0x000000082f137211 */ /* 0x000fe200000f16ff */
[C---:B------:R-:W-:Y:S01]  /*4500*/  IMAD R47, R6.reuse, 0x1c, RZ ;  /* 0x0000001c062f7824 */ /* 0x040fe200078e02ff */
[----:B------:R-:W-:Y:S01]  /*4510*/  UMOV UR6, 0x1 ;  /* 0x0000000100067882 */ /* 0x000fe20000000000 */
[-C--:B-1----:R-:W-:Y:S01]  /*4520*/  LEA R16, P1, R49, R2.reuse, 0x2 ;  /* 0x0000000231107211 */ /* 0x082fe200078210ff */
[----:B------:R1:W-:Y:S01]  /*4530*/  STL.64 [R1+0xc8], R22 ;  /* 0x0000c81601007387 */ /* 0x0003e20000100a00 */
[----:B------:R-:W-:Y:S01]  /*4540*/  IMAD.SHL.U32 R10, R6, 0x8, RZ ;  /* 0x00000008060a7824 */ /* 0x000fe200078e00ff */
[----:B---3--:R-:W-:-:S02]  /*4550*/  LEA R14, P2, R51, R2, 0x2 ;  /* 0x00000002330e7211 */ /* 0x008fc400078410ff */
[----:B------:R3:W-:Y:S01]  /*4560*/  STL.64 [R1+0xc0], R20 ;  /* 0x0000c01401007387 */ /* 0x0007e20000100a00 */
[----:B------:R-:W-:Y:S01]  /*4570*/  LEA.HI.X.SX32 R17, R49, R8, 0x2, P1 ;  /* 0x0000000831117211 */ /* 0x000fe200008f16ff */
[C---:B------:R-:W-:Y:S01]  /*4580*/  IMAD R11, R6.reuse, 0xa, RZ ;  /* 0x0000000a060b7824 */ /* 0x040fe200078e02ff */
[----:B--2---:R-:W-:Y:S01]  /*4590*/  LEA R12, P3, R53, R2, 0x2 ;  /* 0x00000002350c7211 */ /* 0x004fe200078610ff */
[----:B------:R2:W-:Y:S01]  /*45a0*/  STL.64 [R1+0x150], R18 ;  /* 0x0001501201007387 */ /* 0x0005e20000100a00 */
[-C--:B------:R-:W-:Y:S01]  /*45b0*/  LEA.HI.X.SX32 R15, R51, R8.reuse, 0x2, P2 ;  /* 0x00000008330f7211 */ /* 0x080fe200010f16ff */
[C---:B------:R-:W-:Y:S01]  /*45c0*/  IMAD R25, R6.reuse, 0x11, RZ ;  /* 0x0000001106197824 */ /* 0x040fe200078e02ff */
[----:B------:R-:W-:Y:S01]  /*45d0*/  LEA.HI.X.SX32 R13, R53, R8, 0x2, P3 ;  /* 0x00000008350d7211 */ /* 0x000fe200018f16ff */
[----:B------:R4:W-:Y:S01]  /*45e0*/  STL.64 [R1+0x1d0], R16 ;  /* 0x0001d01001007387 */ /* 0x0009e20000100a00 */
[-C--:B-1----:R-:W-:Y:S01]  /*45f0*/  LEA R22, P5, R55, R2.reuse, 0x2 ;  /* 0x0000000237167211 */ /* 0x082fe200078a10ff */
[C---:B------:R-:W-:Y:S01]  /*4600*/  IMAD R27, R6.reuse, 0x12, RZ ;  /* 0x00000012061b7824 */ /* 0x040fe200078e02ff */
[----:B---3--:R-:W-:Y:S01]  /*4610*/  LEA R20, P4, R57, R2, 0x2 ;  /* 0x0000000239147211 */ /* 0x008fe200078810ff */
[----:B------:R1:W-:Y:S01]  /*4620*/  STL.64 [R1+0xb8], R14 ;  /* 0x0000b80e01007387 */ /* 0x0003e20000100a00 */
[----:B------:R-:W-:Y:S01]  /*4630*/  LEA.HI.X.SX32 R23, R55, R8, 0x2, P5 ;  /* 0x0000000837177211 */ /* 0x000fe200028f16ff */
[C---:B------:R-:W-:Y:S01]  /*4640*/  IMAD R29, R6.reuse, 0x13, RZ ;  /* 0x00000013061d7824 */ /* 0x040fe200078e02ff */
[----:B--2---:R-:W-:Y:S01]  /*4650*/  LEA R18, P0, R59, R2, 0x2 ;  /* 0x000000023b127211 */ /* 0x004fe200078010ff */
[----:B------:R2:W-:Y:S01]  /*4660*/  STL.64 [R1+0xb0], R12 ;  /* 0x0000b00c01007387 */ /* 0x0005e20000100a00 */
[----:B------:R-:W-:Y:S01]  /*4670*/  LEA.HI.X.SX32 R21, R57, R8, 0x2, P4 ;  /* 0x0000000839157211 */ /* 0x000fe200020f16ff */
[C---:B------:R-:W-:Y:S01]  /*4680*/  IMAD R138, R6.reuse, 0x4c, RZ ;  /* 0x0000004c068a7824 */ /* 0x040fe200078e02ff */
[----:B----4-:R-:W-:Y:S01]  /*4690*/  LEA R16, P1, R61, R2, 0x2 ;  /* 0x000000023d107211 */ /* 0x010fe200078210ff */
[----:B------:R3:W-:Y:S01]  /*46a0*/  STL.64 [R1+0x158], R22 ;  /* 0x0001581601007387 */ /* 0x0007e20000100a00 */
[-C--:B------:R-:W-:Y:S01]  /*46b0*/  LEA.HI.X.SX32 R19, R59, R8.reuse, 0x2, P0 ;  /* 0x000000083b137211 */ /* 0x080fe200000f16ff */
[C---:B------:R-:W-:Y:S01]  /*46c0*/  IMAD R33, R6.reuse, 0x15, RZ ;  /* 0x0000001506217824 */ /* 0x040fe200078e02ff */
[----:B------:R-:W-:Y:S01]  /*46d0*/  LEA.HI.X.SX32 R17, R61, R8, 0x2, P1 ;  /* 0x000000083d117211 */ /* 0x000fe200008f16ff */
[----:B------:R4:W-:Y:S01]  /*46e0*/  STL.64 [R1+0x1d8], R20 ;  /* 0x0001d81401007387 */ /* 0x0009e20000100a00 */
[-C--:B-1----:R-:W-:Y:S01]  /*46f0*/  LEA R14, P2, R63, R2.reuse, 0x2 ;  /* 0x000000023f0e7211 */ /* 0x082fe200078410ff */
[C---:B------:R-:W-:Y:S01]  /*4700*/  IMAD R35, R6.reuse, 0x16, RZ ;  /* 0x0000001606237824 */ /* 0x040fe200078e02ff */
[----:B--2---:R-:W-:Y:S01]  /*4710*/  LEA R12, P3, R65, R2, 0x2 ;  /* 0x00000002410c7211 */ /* 0x004fe200078610ff */
[----:B------:R1:W-:Y:S01]  /*4720*/  STL.64 [R1+0xa8], R18 ;  /* 0x0000a81201007387 */ /* 0x0003e20000100a00 */
[-C--:B------:R-:W-:Y:S01]  /*4730*/  LEA.HI.X.SX32 R15, R63, R8.reuse, 0x2, P2 ;  /* 0x000000083f0f7211 */ /* 0x080fe200010f16ff */
[C---:B------:R-:W-:Y:S01]  /*4740*/  IMAD R63, R6.reuse, 0x24, RZ ;  /* 0x00000024063f7824 */ /* 0x040fe200078e02ff */
[----:B------:R-:W-:Y:S01]  /*4750*/  LEA.HI.X.SX32 R13, R65, R8, 0x2, P3 ;  /* 0x00000008410d7211 */ /* 0x000fe200018f16ff */
[----:B------:R2:W-:Y:S01]  /*4760*/  STL.64 [R1+0xa0], R16 ;  /* 0x0000a01001007387 */ /* 0x0005e20000100a00 */
[-C--:B---3--:R-:W-:Y:S01]  /*4770*/  LEA R22, P5, R67, R2.reuse, 0x2 ;  /* 0x0000000243167211 */ /* 0x088fe200078a10ff */
        /* <DEDUP_REMOVED lines=11> */
[----:B------:R-:W-:Y:S01]  /*4830*/  LEA.HI.X.SX32 R19, R71, R8, 0x2, P0 ;  /* 0x0000000847137211 */ /* 0x000fe200000f16ff */
[C---:B------:R-:W-:Y:S01]  /*4840*/  IMAD R71, R6.reuse, 0x28, RZ ;  /* 0x0000002806477824 */ /* 0x040fe200078e02ff */
[----:B---3--:R-:W-:Y:S01]  /*4850*/  LEA R14, P2, R75, R2, 0x2 ;  /* 0x000000024b0e7211 */ /* 0x008fe200078410ff */
        /* <DEDUP_REMOVED lines=22> */
[C---:B------:R-:W-:Y:S01]  /*49c0*/  IMAD.SHL.U32 R55, R6.reuse, 0x20, RZ ;  /* 0x0000002006377824 */ /* 0x040fe200078e00ff */
        /* <DEDUP_REMOVED lines=93> */
[----:B------:R-:W-:Y:S01]  /*4fa0*/  STL.64 [R1+0x1a0], R22 ;  /* 0x0001a01601007387 */ /* 0x000fe20000100a00 */
[-C--:B------:R-:W-:Y:S01]  /*4fb0*/  LEA.HI.X.SX32 R19, R131, R8.reuse, 0x2, P0 ;  /* 0x0000000883137211 */ /* 0x080fe200000f16ff */
[C---:B------:R-:W-:Y:S01]  /*4fc0*/  IMAD R85, R6.reuse, 0x2f, RZ ;  /* 0x0000002f06557824 */ /* 0x040fe200078e02ff */
[----:B------:R-:W-:Y:S01]  /*4fd0*/  LEA.HI.X.SX32 R17, R135, R8, 0x2, P1 ;  /* 0x0000000887117211 */ /* 0x000fe200008f16ff */
[----:B------:R3:W-:Y:S01]  /*4fe0*/  STL.64 [R1+0x230], R20 ;  /* 0x0002301401007387 */ /* 0x0007e20000100a00 */
[----:B-1----:R-:W-:Y:S01]  /*4ff0*/  LEA R14, P2, R137, R2, 0x2 ;  /* 0x00000002890e7211 */ /* 0x002fe200078410ff */
[C---:B------:R-:W-:Y:S01]  /*5000*/  IMAD R84, R6.reuse, 0xbc, RZ ;  /* 0x000000bc06547824 */ /* 0x040fe200078e02ff */
[----:B------:R-:W-:Y:S01]  /*5010*/  LEA R170, P5, R6, R4, 0x3 ;  /* 0x0000000406aa7211 */ /* 0x000fe200078a18ff */
[----:B------:R1:W-:Y:S01]  /*5020*/  STL.64 [R1+0x30], R18 ;  /* 0x0000301201007387 */ /* 0x0003e20000100a00 */
[----:B--2---:R-:W-:Y:S01]  /*5030*/  LEA R12, P3, R9, R2, 0x2 ;  /* 0x00000002090c7211 */ /* 0x004fe200078610ff */
[C---:B------:R-:W-:Y:S01]  /*5040*/  VIADD R2, R0.reuse, 0xfffffffd ;  /* 0xfffffffd00027836 */ /* 0x040fe20000000000 */
[-C--:B------:R-:W-:Y:S01]  /*5050*/  LEA.HI.X.SX32 R15, R137, R8.reuse, 0x2, P2 ;  /* 0x00000008890f7211 */ /* 0x080fe200010f16ff */
[----:B------:R2:W-:Y:S01]  /*5060*/  STL.64 [R1+0x128], R16 ;  /* 0x0001281001007387 */ /* 0x0005e20000100a00 */
[----:B------:R-:W-:Y:S01]  /*5070*/  LEA.HI.X.SX32 R13, R9, R8, 0x2, P3 ;  /* 0x00000008090d7211 */ /* 0x000fe200018f16ff */
[----:B------:R-:W-:Y:S01]  /*5080*/  VIADD R8, R0, 0xfffffffc ;  /* 0xfffffffc00087836 */ /* 0x000fe20000000000 */
[----:B------:R-:W-:Y:S01]  /*5090*/  ISETP.GE.U32.AND P1, PT, R2, 0x7fffff7e, PT ;  /* 0x7fffff7e0200780c */ /* 0x000fe20003f26070 */
[----:B------:R4:W-:Y:S01]  /*50a0*/  STL.64 [R1+0x1a8], R14 ;  /* 0x0001a80e01007387 */ /* 0x0009e20000100a00 */
[----:B------:R-:W-:Y:S01]  /*50b0*/  VIADD R9, R0, 0xfffffffb ;  /* 0xfffffffb00097836 */ /* 0x000fe20000000000 */
[----:B------:R-:W-:Y:S01]  /*50c0*/  ISETP.GE.U32.AND P0, PT, R50, 0x7fffff7f, PT ;  /* 0x7fffff7f3200780c */ /* 0x000fe20003f06070 */
[----:B---3--:R-:W-:Y:S01]  /*50d0*/  IMAD.SHL.U32 R20, R6, 0x2, RZ ;  /* 0x0000000206147824 */ /* 0x008fe200078e00ff */
[----:B------:R3:W-:Y:S01]  /*50e0*/  STL.64 [R1+0x238], R12 ;  /* 0x0002380c01007387 */ /* 0x0007e20000100a00 */
[----:B------:R-:W-:Y:S01]  /*50f0*/  ISETP.GE.U32.AND P3, PT, R8, 0x7fffff7d, PT ;  /* 0x7fffff7d0800780c */ /* 0x000fe20003f66070 */
[C---:B-1----:R-:W-:Y:S01]  /*5100*/  IMAD R18, R6.reuse, 0x3, RZ ;  /* 0x0000000306127824 */ /* 0x042fe200078e02ff */
[----:B------:R-:W-:Y:S01]  /*5110*/  ISETP.GE.U32.AND P4, PT, R9, 0x7fffff7c, PT ;  /* 0x7fffff7c0900780c */ /* 0x000fe20003f86070 */
[----:B------:R1:W-:Y:S01]  /*5120*/  STL [R1+0x20], R170 ;  /* 0x000020aa01007387 */ /* 0x0003e20000100800 */
[----:B--2---:R-:W-:-:S02]  /*5130*/  IMAD.SHL.U32 R16, R6, 0x4, RZ ;  /* 0x0000000406107824 */ /* 0x004fc400078e00ff */
[C---:B------:R-:W-:Y:S02]  /*5140*/  IMAD R8, R6.reuse, 0x7, RZ ;  /* 0x0000000706087824 */ /* 0x040fe400078e02ff */
[C---:B----4-:R-:W-:Y:S02]  /*5150*/  IMAD R15, R6.reuse, 0xc, RZ ;  /* 0x0000000c060f7824 */ /* 0x050fe400078e02ff */
[C---:B------:R-:W-:Y:S02]  /*5160*/  IMAD R14, R6.reuse, 0x5, RZ ;  /* 0x00000005060e7824 */ /* 0x040fe400078e02ff */
[C---:B---3--:R-:W-:Y:S02]  /*5170*/  IMAD R12, R6.reuse, 0x6, RZ ;  /* 0x00000006060c7824 */ /* 0x048fe400078e02ff */
[C---:B------:R-:W-:Y:S02]  /*5180*/  IMAD R9, R6.reuse, 0x9, RZ ;  /* 0x0000000906097824 */ /* 0x040fe400078e02ff */
[----:B------:R-:W-:-:S02]  /*5190*/  IMAD R13, R6, 0xb, RZ ;  /* 0x0000000b060d7824 */ /* 0x000fc400078e02ff */
[C---:B------:R-:W-:Y:S02]  /*51a0*/  IMAD R17, R6.reuse, 0xd, RZ ;  /* 0x0000000d06117824 */ /* 0x040fe400078e02ff */
[C---:B------:R-:W-:Y:S02]  /*51b0*/  IMAD R19, R6.reuse, 0xe, RZ ;  /* 0x0000000e06137824 */ /* 0x040fe400078e02ff */
[C---:B------:R-:W-:Y:S02]  /*51c0*/  IMAD R21, R6.reuse, 0xf, RZ ;  /* 0x0000000f06157824 */ /* 0x040fe400078e02ff */
[C---:B------:R-:W-:Y:S02]  /*51d0*/  IMAD R2, R6.reuse, 0x3c, RZ ;  /* 0x0000003c06027824 */ /* 0x040fe400078e02ff */
[C---:B------:R-:W-:Y:S02]  /*51e0*/  IMAD.SHL.U32 R23, R6.reuse, 0x10, RZ ;  /* 0x0000001006177824 */ /* 0x040fe400078e00ff */
[----:B------:R-:W-:-:S02]  /*51f0*/  IMAD R137, R6, 0x48, RZ ;  /* 0x0000004806897824 */ /* 0x000fc400078e02ff */
[C---:B------:R-:W-:Y:S02]  /*5200*/  IMAD R86, R6.reuse, 0xc0, RZ ;  /* 0x000000c006567824 */ /* 0x040fe400078e02ff */
[C---:B------:R-:W-:Y:S02]  /*5210*/  IMAD R89, R6.reuse, 0x31, RZ ;  /* 0x0000003106597824 */ /* 0x040fe400078e02ff */
[C---:B------:R-:W-:Y:S02]  /*5220*/  IMAD R88, R6.reuse, 0xc4, RZ ;  /* 0x000000c406587824 */ /* 0x040fe400078e02ff */
[C---:B------:R-:W-:Y:S02]  /*5230*/  IMAD R91, R6.reuse, 0x32, RZ ;  /* 0x00000032065b7824 */ /* 0x040fe400078e02ff */
[C---:B------:R-:W-:Y:S02]  /*5240*/  IMAD R90, R6.reuse, 0xc8, RZ ;  /* 0x000000c8065a7824 */ /* 0x040fe400078e02ff */
        /* <DEDUP_REMOVED lines=62> */
[----:B------:R-:W-:Y:S01]  /*5630*/  IMAD R168, R6, 0x158, RZ ;  /* 0x0000015806a87824 */ /* 0x000fe200078e02ff */
[----:B-1----:R-:W-:Y:S06]  /*5640*/  BRA.U UP0, `(.L_x_5) ;  /* 0x0000000100187547 */ /* 0x002fec000b800000 */
[----:B------:R-:W-:Y:S01]  /*5650*/  ELECT P2, URZ, PT ;  /* 0x0000000000ff782f */ /* 0x000fe20003840000 */
[----:B------:R-:W-:Y:S01]  /*5660*/  IMAD.MOV.U32 R22, RZ, RZ, 0x1 ;  /* 0x00000001ff167424 */ /* 0x000fe200078e00ff */
[----:B------:R-:W-:Y:S01]  /*5670*/  UMOV UR5, 0x40 ;  /* 0x0000004000057882 */ /* 0x000fe20000000000 */
[----:B------:R-:W-:Y:S01]  /*5680*/  UVIRTCOUNT.DEALLOC.SMPOOL 0x80 ;  /* 0x000000800000784c */ /* 0x000fe20000000000 */
[----:B------:R-:W-:-:S09]  /*5690*/  ULEA UR5, UR4, UR5, 0x18 ;  /* 0x0000000504057291 */ /* 0x000fd2000f8ec0ff */
[----:B------:R1:W-:Y:S03]  /*56a0*/  @P2 STS.U8 [UR5], R22 ;  /* 0x00000016ff002988 */ /* 0x0003e60008000005 */
.L_x_5:
[-C--:B------:R-:W-:Y:S01]  /*56b0*/  IADD3 R174, P2, PT, R15, R4.reuse, RZ ;  /* 0x000000040fae7210 */ /* 0x080fe20007f5e0ff */
[----:B------:R-:W-:Y:S01]  /*56c0*/  IMAD.MOV.U32 R177, RZ, RZ, R171 ;  /* 0x000000ffffb17224 */ /* 0x000fe200078e00ab */
[-C--:B------:R-:W-:Y:S01]  /*56d0*/  LEA.HI.X.SX32 R177, R20, R5.reuse, 0x2, P5 ;  /* 0x0000000514b17211 */ /* 0x080fe200028f16ff */
[----:B------:R-:W-:Y:S01]  /*56e0*/  IMAD.MOV.U32 R176, RZ, RZ, R170 ;  /* 0x000000ffffb07224 */ /* 0x000fe200078e00aa */
[----:B------:R-:W-:Y:S01]  /*56f0*/  LEA.HI.X.SX32 R175, R18, R5, 0x2, P2 ;  /* 0x0000000512af7211 */ /* 0x000fe200010f16ff */
[----:B------:R-:W-:Y:S01]  /*5700*/  IMAD R172, R6, 0x160, RZ ;  /* 0x0000016006ac7824 */ /* 0x000fe200078e02ff */
[----:B------:R-:W-:Y:S01]  /*5710*/  IADD3 R176, P5, PT, R16, R4, RZ ;  /* 0x0000000410b07210 */ /* 0x000fe20007fbe0ff */
[----:B------:R2:W-:Y:S01]  /*5720*/  STL [R1+0x24], R177 ;  /* 0x000024b101007387 */ /* 0x0005e20000100800 */
[C---:B------:R-:W-:Y:S02]  /*5730*/  IMAD R180, R6.reuse, 0x170, RZ ;  /* 0x0000017006b47824 */ /* 0x040fe400078e02ff */
[C---:B------:R-:W-:Y:S01]  /*5740*/  IMAD R184, R6.reuse, 0x178, RZ ;  /* 0x0000017806b87824 */ /* 0x040fe200078e02ff */
[----:B------:R3:W-:Y:S01]  /*5750*/  STL.64 [R1+0x18], R174 ;  /* 0x000018ae01007387 */ /* 0x0007e20000100a00 */
[----:B------:R-:W-:-:S02]  /*5760*/  IMAD R170, R6, 0x15c, RZ ;  /* 0x0000015c06aa7824 */ /* 0x000fc400078e02ff */
[C---:B------:R-:W-:Y:S02]  /*5770*/  IMAD R185, R6.reuse, 0x5e, RZ ;  /* 0x0000005e06b97824 */ /* 0x040fe400078e02ff */
[C---:B------:R-:W-:Y:S01]  /*5780*/  IMAD R188, R6.reuse, 0x180, RZ ;  /* 0x0000018006bc7824 */ /* 0x040fe200078e02ff */
[C---:B--2---:R-:W-:Y:S01]  /*5790*/  LEA.HI.X.SX32 R177, R6.reuse, R5, 0x2, P5 ;  /* 0x0000000506b17211 */ /* 0x044fe200028f16ff */
[----:B------:R-:W-:-:S04]  /*57a0*/  IMAD R171, R6, 0x57, RZ ;  /* 0x0000005706ab7824 */ /* 0x000fc800078e02ff */
[----:B------:R2:W-:Y:S01]  /*57b0*/  STL.64 [R1+0x28], R176 ;  /* 0x000028b001007387 */ /* 0x0005e20000100a00 */
[----:B---3--:R-:W-:-:S04]  /*57c0*/  LEA R174, P2, R6, R4, 0x4 ;  /* 0x0000000406ae7211 */ /* 0x008fc800078420ff */
[----:B------:R-:W-:-:S05]  /*57d0*/  LEA.HI.X.SX32 R175, R16, R5, 0x2, P2 ;  /* 0x0000000510af7211 */ /* 0x000fca00010f16ff */
[----:B------:R3:W-:Y:S01]  /*57e0*/  STL.64 [R1+0x10], R174 ;  /* 0x000010ae01007387 */ /* 0x0007e20000100a00 */
[----:B--2---:R-:W-:-:S04]  /*57f0*/  IADD3 R176, P5, PT, R31, R4, RZ ;  /* 0x000000041fb07210 */ /* 0x004fc80007fbe0ff */
[----:B------:R-:W-:Y:S02]  /*5800*/  LEA.HI.X.SX32 R177, R14, R5, 0x2, P5 ;  /* 0x000000050eb17211 */ /* 0x000fe400028f16ff */
[----:B------:R-:W-:-:S03]  /*5810*/  IADD3 R250, P5, PT, R47, R4, RZ ;  /* 0x000000042ffa7210 */ /* 0x000fc60007fbe0ff */
[----:B------:R2:W-:Y:S01]  /*5820*/  STL.64 [R1+0x8], R176 ;  /* 0x000008b001007387 */ /* 0x0005e20000100a00 */
[-C--:B---3--:R-:W-:Y:S02]  /*5830*/  IADD3 R174, P2, PT, R39, R4.reuse, RZ ;  /* 0x0000000427ae7210 */ /* 0x088fe40007f5e0ff */
[-C--:B------:R-:W-:Y:S02]  /*5840*/  LEA.HI.X.SX32 R251, R8, R5.reuse, 0x2, P5 ;  /* 0x0000000508fb7211 */ /* 0x080fe400028f16ff */
[-C--:B------:R-:W-:Y:S02]  /*5850*/  LEA.HI.X.SX32 R175, R12, R5.reuse, 0x2, P2 ;  /* 0x000000050caf7211 */ /* 0x080fe400010f16ff */
[-C--:B------:R-:W-:Y:S02]  /*5860*/  LEA R248, P2, R6, R4.reuse, 0x5 ;  /* 0x0000000406f87211 */ /* 0x080fe400078428ff */
[----:B------:R-:W-:Y:S01]  /*5870*/  IADD3 R8, P5, PT, R63, R4, RZ ;  /* 0x000000043f087210 */ /* 0x000fe20007fbe0ff */
[----:B------:R3:W-:Y:S01]  /*5880*/  STL.64 [R1], R174 ;  /* 0x000000ae01007387 */ /* 0x0007e20000100a00 */
[----:B------:R-:W-:-:S03]  /*5890*/  LEA.HI.X.SX32 R249, R10, R5, 0x2, P2 ;  /* 0x000000050af97211 */ /* 0x000fc600010f16ff */
[----:B------:R-:W-:Y:S04]  /*58a0*/  STL.64 [R1+0x738], R250 ;  /* 0x000738fa01007387 */ /* 0x000fe80000100a00 */
[----:B------:R4:W-:Y:S01]  /*58b0*/  STL.64 [R1+0x740], R248 ;  /* 0x000740f801007387 */ /* 0x0009e20000100a00 */
[----:B------:R-:W-:Y:S01]  /*58c0*/  LEA.HI.X.SX32 R9, R9, R5, 0x2, P5 ;  /* 0x0000000509097211 */ /* 0x000fe200028f16ff */
[C---:B--2---:R-:W-:Y:S02]  /*58d0*/  IMAD R176, R6.reuse, 0x168, RZ ;  /* 0x0000016806b07824 */ /* 0x044fe400078e02ff */
[C---:B------:R-:W-:Y:S02]  /*58e0*/  IMAD R177, R6.reuse, 0x5a, RZ ;  /* 0x0000005a06b17824 */ /* 0x040fe400078e02ff */
[----:B------:R-:W-:-:S02]  /*58f0*/  IMAD R192, R6, 0x188, RZ ;  /* 0x0000018806c07824 */ /* 0x000fc400078e02ff */
[----:B---3--:R-:W-:Y:S01]  /*5900*/  IMAD R175, R6, 0x59, RZ ;  /* 0x0000005906af7824 */ /* 0x008fe200078e02ff */
[----:B----4-:R-:W2:Y:S01]  /*5910*/  LDL.64 R248, [R1+0x20] ;  /* 0x0000200001f87983 */ /* 0x010ea20000100a00 */
[----:B------:R-:W-:-:S04]  /*5920*/  IADD3 R10, P2, PT, R71, R4, RZ ;  /* 0x00000004470a7210 */ /* 0x000fc80007f5e0ff */
[----:B------:R-:W-:Y:S02]  /*5930*/  LEA.HI.X.SX32 R11, R11, R5, 0x2, P2 ;  /* 0x000000050b0b7211 */ /* 0x000fe400010f16ff */
[----:B------:R-:W-:-:S04]  /*5940*/  IADD3 R14, P2, PT, R87, R4, RZ ;  /* 0x00000004570e7210 */ /* 0x000fc80007f5e0ff */
[----:B------:R-:W-:Y:S02]  /*5950*/  LEA.HI.X.SX32 R15, R15, R5, 0x2, P2 ;  /* 0x000000050f0f7211 */ /* 0x000fe400010f16ff */
[----:B------:R-:W-:-:S04]  /*5960*/  IADD3 R18, P2, PT, R103, R4, RZ ;  /* 0x0000000467127210 */ /* 0x000fc80007f5e0ff */
[----:B------:R-:W-:Y:S02]  /*5970*/  LEA.HI.X.SX32 R19, R19, R5, 0x2, P2 ;  /* 0x0000000513137211 */ /* 0x000fe400010f16ff */
[----:B-1----:R-:W-:-:S04]  /*5980*/  LEA R22, P2, R6, R4, 0x6 ;  /* 0x0000000406167211 */ /* 0x002fc800078430ff */
[-C--:B------:R-:W-:Y:S02]  /*5990*/  LEA.HI.X.SX32 R23, R23, R5.reuse, 0x2, P2 ;  /* 0x0000000517177211 */ /* 0x080fe400010f16ff */
[-C--:B------:R-:W-:Y:S02]  /*59a0*/  IADD3 R26, P2, PT, R137, R4.reuse, RZ ;  /* 0x00000004891a7210 */ /* 0x080fe40007f5e0ff */
[-C--:B------:R-:W-:Y:S02]  /*59b0*/  IADD3 R12, P5, PT, R79, R4.reuse, RZ ;  /* 0x000000044f0c7210 */ /* 0x080fe40007fbe0ff */
[-C--:B------:R-:W-:Y:S02]  /*59c0*/  LEA.HI.X.SX32 R27, R27, R5.reuse, 0x2, P2 ;  /* 0x000000051b1b7211 */ /* 0x080fe400010f16ff */
[----:B------:R-:W-:Y:S02]  /*59d0*/  IADD3 R30, P2, PT, R157, R4, RZ ;  /* 0x000000049d1e7210 */ /* 0x000fe40007f5e0ff */
[----:B------:R-:W-:-:S02]  /*59e0*/  LEA.HI.X.SX32 R13, R13, R5, 0x2, P5 ;  /* 0x000000050d0d7211 */ /* 0x000fc400028f16ff */
[-C--:B------:R-:W-:Y:S02]  /*59f0*/  IADD3 R16, P5, PT, R95, R4.reuse, RZ ;  /* 0x000000045f107210 */ /* 0x080fe40007fbe0ff */
[-C--:B------:R-:W-:Y:S02]  /*5a00*/  LEA.HI.X.SX32 R31, R31, R5.reuse, 0x2, P2 ;  /* 0x000000051f1f7211 */ /* 0x080fe400010f16ff */
        /* <DEDUP_REMOVED lines=20> */
[----:B------:R-:W-:Y:S02]  /*5b50*/  LEA R54, P2, R6, R4, 0x7 ;  /* 0x0000000406367211 */ /* 0x000fe400078438ff */
        /* <DEDUP_REMOVED lines=62> */
[-C--:B------:R-:W-:Y:S01]  /*5f40*/  LEA.HI.X.SX32 R115, R115, R5.reuse, 0x2, P2 ;  /* 0x0000000573737211 */ /* 0x080fe200010f16ff */
[----:B--2---:R1:W-:Y:S04]  /*5f50*/  STL.64 [R1+0x748], R248 ;  /* 0x000748f801007387 */ /* 0x0043e80000100a00 */
[----:B-1----:R-:W2:Y:S01]  /*5f60*/  LDL.64 R248, [R1+0x28] ;  /* 0x0000280001f87983 */ /* 0x002ea20000100a00 */
[CC--:B------:R-:W-:Y:S01]  /*5f70*/  LEA R118, P2, R6.reuse, R4.reuse, 0x8 ;  /* 0x0000000406767211 */ /* 0x0c0fe200078440ff */
[C---:B------:R-:W-:Y:S01]  /*5f80*/  IMAD R174, R6.reuse, 0x164, RZ ;  /* 0x0000016406ae7824 */ /* 0x040fe200078e02ff */
[-C--:B------:R-:W-:Y:S01]  /*5f90*/  LEA.HI.X.SX32 R101, R101, R5.reuse, 0x2, P5 ;  /* 0x0000000565657211 */ /* 0x080fe200028f16ff */
[----:B------:R-:W-:Y:S01]  /*5fa0*/  IMAD R178, R6, 0x16c, RZ ;  /* 0x0000016c06b27824 */ /* 0x000fe200078e02ff */
[-C--:B------:R-:W-:Y:S01]  /*5fb0*/  IADD3 R104, P5, PT, R104, R4.reuse, RZ ;  /* 0x0000000468687210 */ /* 0x080fe20007fbe0ff */
        /* <DEDUP_REMOVED lines=48> */
[----:B------:R-:W-:Y:S01]  /*62c0*/  IMAD R224, R6, 0x1c8, RZ ;  /* 0x000001c806e07824 */ /* 0x000fe200078e02ff */
        /* <DEDUP_REMOVED lines=19> */
[----:B------:R-:W-:Y:S01]  /*6400*/  USHF.L.U32 UR5, UR9, 0x5, URZ ;  /* 0x0000000509057899 */ /* 0x000fe200080006ff */
[-C--:B------:R-:W-:Y:S01]  /*6410*/  LEA.HI.X.SX32 R143, R143, R5.reuse, 0x2, P5 ;  /* 0x000000058f8f7211 */ /* 0x080fe200028f16ff */
[----:B------:R-:W-:Y:S01]  /*6420*/  IMAD R218, R6, 0x1bc, RZ ;  /* 0x000001bc06da7824 */ /* 0x000fe200078e02ff */
[-C--:B------:R-:W-:Y:S01]  /*6430*/  IADD3 R146, P5, PT, R146, R4.reuse, RZ ;  /* 0x0000000492927210 */ /* 0x080fe20007fbe0ff */
[----:B------:R-:W-:Y:S01]  /*6440*/  IMAD R236, R6, 0x1e0, RZ ;  /* 0x000001e006ec7824 */ /* 0x000fe200078e02ff */
[-C--:B------:R-:W-:Y:S01]  /*6450*/  LEA.HI.X.SX32 R161, R161, R5.reuse, 0x2, P2 ;  /* 0x00000005a1a17211 */ /* 0x080fe200010f16ff */
[----:B------:R-:W-:Y:S01]  /*6460*/  USHF.L.U32 UR4, UR9, 0x15, URZ ;  /* 0x0000001509047899 */ /* 0x000fe200080006ff */
[-C--:B------:R-:W-:Y:S01]  /*6470*/  IADD3 R164, P2, PT, R164, R4.reuse, RZ ;  /* 0x00000004a4a47210 */ /* 0x080fe20007f5e0ff */
[----:B------:R-:W-:Y:S01]  /*6480*/  ULOP3.LUT UR5, UR5, 0x80, URZ, 0xc0, !UPT ;  /* 0x0000008005057892 */ /* 0x000fe2000f8ec0ff */
[-C--:B------:R-:W-:Y:S01]  /*6490*/  LEA.HI.X.SX32 R147, R147, R5.reuse, 0x2, P5 ;  /* 0x0000000593937211 */ /* 0x080fe200028f16ff */
[----:B------:R-:W-:Y:S01]  /*64a0*/  IMAD R219, R6, 0x6f, RZ ;  /* 0x0000006f06db7824 */ /* 0x000fe200078e02ff */
[-C--:B------:R-:W-:Y:S01]  /*64b0*/  IADD3 R150, P5, PT, R150, R4.reuse, RZ ;  /* 0x0000000496967210 */ /* 0x080fe20007fbe0ff */
[C---:B------:R-:W-:Y:S01]  /*64c0*/  IMAD R222, R6.reuse, 0x1c4, RZ ;  /* 0x000001c406de7824 */ /* 0x040fe200078e02ff */
[-C--:B------:R-:W-:Y:S01]  /*64d0*/  LEA.HI.X.SX32 R165, R165, R5.reuse, 0x2, P2 ;  /* 0x00000005a5a57211 */ /* 0x080fe200010f16ff */
[----:B------:R-:W-:Y:S01]  /*64e0*/  IMAD R240, R6, 0x1e8, RZ ;  /* 0x000001e806f07824 */ /* 0x000fe200078e02ff */
[-C--:B------:R-:W-:Y:S01]  /*64f0*/  IADD3 R168, P2, PT, R168, R4.reuse, RZ ;  /* 0x00000004a8a87210 */ /* 0x080fe20007f5e0ff */
[----:B------:R-:W-:Y:S01]  /*6500*/  ULOP3.LUT UR4, UR5, 0x600000, UR4, 0xf8, !UPT ;  /* 0x0060000005047892 */ /* 0x000fe2000f8ef804 */
[-C--:B------:R-:W-:Y:S01]  /*6510*/  LEA.HI.X.SX32 R151, R151, R5.reuse, 0x2, P5 ;  /* 0x0000000597977211 */ /* 0x080fe200028f16ff */
[----:B------:R-:W-:Y:S01]  /*6520*/  IMAD R223, R6, 0x71, RZ ;  /* 0x0000007106df7824 */ /* 0x000fe200078e02ff */
[-C--:B------:R-:W-:Y:S01]  /*6530*/  IADD3 R154, P5, PT, R154, R4.reuse, RZ ;  /* 0x000000049a9a7210 */ /* 0x080fe20007fbe0ff */
[----:B------:R-:W-:Y:S01]  /*6540*/  IMAD R226, R6, 0x1cc, RZ ;  /* 0x000001cc06e27824 */ /* 0x000fe200078e02ff */
[-C--:B------:R-:W-:Y:S01]  /*6550*/  LEA.HI.X.SX32 R169, R169, R5.reuse, 0x2, P2 ;  /* 0x00000005a9a97211 */ /* 0x080fe200010f16ff */
[----:B------:R-:W-:Y:S01]  /*6560*/  UIADD3 UR11, UPT, UPT, UR10, UR4, URZ ;  /* 0x000000040a0b7290 */ /* 0x000fe2000fffe0ff */
        /* <DEDUP_REMOVED lines=13> */
[----:B------:R-:W-:Y:S01]  /*6640*/  UIADD3 UR8, UPT, UPT, UR7, 0x70000, URZ ;  /* 0x0007000007087890 */ /* 0x000fe2000fffe0ff */
[-C--:B------:R-:W-:Y:S01]  /*6650*/  LEA.HI.X.SX32 R177, R177, R5.reuse, 0x2, P2 ;  /* 0x00000005b1b17211 */ /* 0x080fe200010f16ff */
[----:B------:R-:W-:Y:S01]  /*6660*/  IMAD R244, R6, 0x1f0, RZ ;  /* 0x000001f006f47824 */ /* 0x000fe200078e02ff */
[----:B------:R-:W-:Y:S01]  /*6670*/  IADD3 R180, P2, PT, R180, R4, RZ ;  /* 0x00000004b4b47210 */ /* 0x000fe20007f5e0ff */
[----:B------:R-:W-:Y:S01]  /*6680*/  IMAD R246, R6, 0x1f4, RZ ;  /* 0x000001f406f67824 */ /* 0x000fe200078e02ff */
        /* <DEDUP_REMOVED lines=29> */
[-C--:B------:R-:W-:Y:S02]  /*6860*/  IADD3 R194, P5, PT, R194, R4.reuse, RZ ;  /* 0x00000004c2c27210 */ /* 0x080fe40007fbe0ff */
[----:B------:R-:W-:Y:S01]  /*6870*/  LEA.HI.X.SX32 R209, R2, R5, 0x2, P2 ;  /* 0x0000000502d17211 */ /* 0x000fe200010f16ff */
[----:B------:R-:W-:Y:S01]  /*6880*/  IMAD R2, R6, 0x76, RZ ;  /* 0x0000007606027824 */ /* 0x000fe200078e02ff */
[----:B------:R-:W-:-:S02]  /*6890*/  IADD3 R212, P2, PT, R212, R4, RZ ;  /* 0x00000004d4d47210 */ /* 0x000fc40007f5e0ff */
[-C--:B------:R-:W-:Y:S02]  /*68a0*/  LEA.HI.X.SX32 R195, R195, R5.reuse, 0x2, P5 ;  /* 0x00000005c3c37211 */ /* 0x080fe400028f16ff */
[-C--:B------:R-:W-:Y:S02]  /*68b0*/  IADD3 R198, P5, PT, R198, R4.reuse, RZ ;  /* 0x00000004c6c67210 */ /* 0x080fe40007fbe0ff */
[-C--:B------:R-:W-:Y:S02]  /*68c0*/  LEA.HI.X.SX32 R213, R213, R5.reuse, 0x2, P2 ;  /* 0x00000005d5d57211 */ /* 0x080fe400010f16ff */
[-C--:B------:R-:W-:Y:S02]  /*68d0*/  IADD3 R216, P2, PT, R216, R4.reuse, RZ ;  /* 0x00000004d8d87210 */ /* 0x080fe40007f5e0ff */
[----:B------:R-:W-:Y:S02]  /*68e0*/  LEA.HI.X.SX32 R199, R199, R5, 0x2, P5 ;  /* 0x00000005c7c77211 */ /* 0x000fe400028f16ff */
        /* <DEDUP_REMOVED lines=18> */
[-C--:B------:R-:W-:Y:S01]  /*6a10*/  LEA.HI.X.SX32 R233, R2, R5.reuse, 0x2, P2 ;  /* 0x0000000502e97211 */ /* 0x080fe200010f16ff */
[----:B------:R-:W-:Y:S01]  /*6a20*/  STTM.x128 tmem[UR11], RZ ;  /* 0x000000ff000079ed */ /* 0x000fe200083c000b */
[-C--:B------:R-:W-:Y:S01]  /*6a30*/  IADD3 R236, P2, PT, R236, R4.reuse, RZ ;  /* 0x00000004ecec7210 */ /* 0x080fe20007f5e0ff */
[----:B------:R-:W1:Y:S01]  /*6a40*/  FENCE.VIEW.ASYNC.T ;  /* 0x00000000000073c6 */ /* 0x000e620000000200 */
[----:B------:R-:W-:Y:S01]  /*6a50*/  LEA.HI.X.SX32 R219, R219, R5, 0x2, P5 ;  /* 0x00000005dbdb7211 */ /* 0x000fe200028f16ff */
[----:B------:R-:W-:Y:S01]  /*6a60*/  IMAD R2, R6, 0x77, RZ ;  /* 0x0000007706027824 */ /* 0x000fe200078e02ff */
[----:B-1----:R-:W-:Y:S01]  /*6a70*/  BAR.SYNC.DEFER_BLOCKING 0x0 ;  /* 0x0000000000007b1d */ /* 0x002fe20000010000 */
[----:B------:R-:W-:-:S02]  /*6a80*/  IADD3 R222, P5, PT, R222, R4, RZ ;  /* 0x00000004dede7210 */ /* 0x000fc40007fbe0ff */
[-C--:B------:R-:W-:Y:S02]  /*6a90*/  LEA.HI.X.SX32 R237, R237, R5.reuse, 0x2, P2 ;  /* 0x00000005eded7211 */ /* 0x080fe400010f16ff */
[-C--:B------:R-:W-:Y:S02]  /*6aa0*/  IADD3 R240, P2, PT, R240, R4.reuse, RZ ;  /* 0x00000004f0f07210 */ /* 0x080fe40007f5e0ff */
[-C--:B------:R-:W-:Y:S02]  /*6ab0*/  LEA.HI.X.SX32 R223, R223, R5.reuse, 0x2, P5 ;  /* 0x00000005dfdf7211 */ /* 0x080fe400028f16ff */
[----:B------:R-:W-:Y:S02]  /*6ac0*/  IADD3 R226, P5, PT, R226, R4, RZ ;  /* 0x00000004e2e27210 */ /* 0x000fe40007fbe0ff */
[----:B------:R-:W-:Y:S01]  /*6ad0*/  LEA.HI.X.SX32 R241, R136, R5, 0x2, P2 ;  /* 0x0000000588f17211 */ /* 0x000fe200010f16ff */
[----:B------:R-:W-:Y:S01]  /*6ae0*/  IMAD R136, R6, 0x7d, RZ ;  /* 0x0000007d06887824 */ /* 0x000fe200078e02ff */
[----:B------:R-:W-:-:S02]  /*6af0*/  ISETP.NE.U32.AND P2, PT, R133, RZ, PT ;  /* 0x000000ff8500720c */ /* 0x000fc40003f45070 */
[----:B------:R-:W-:Y:S02]  /*6b00*/  LEA.HI.X.SX32 R227, R227, R5, 0x2, P5 ;  /* 0x00000005e3e37211 */ /* 0x000fe400028f16ff */
[----:B------:R-:W-:-:S04]  /*6b10*/  IADD3 R230, P5, PT, R230, R4, RZ ;  /* 0x00000004e6e67210 */ /* 0x000fc80007fbe0ff */
[----:B------:R-:W-:Y:S02]  /*6b20*/  LEA.HI.X.SX32 R231, R231, R5, 0x2, P5 ;  /* 0x00000005e7e77211 */ /* 0x000fe400028f16ff */
[----:B------:R-:W-:-:S03]  /*6b30*/  IADD3 R234, P5, PT, R234, R4, RZ ;  /* 0x00000004eaea7210 */ /* 0x000fc60007fbe0ff */
[----:B------:R-:W-:Y:S01]  /*6b40*/  VOTEU.ALL UP1, P2 ;  /* 0x0000000000ff7886 */ /* 0x000fe20001020000 */
[----:B------:R-:W-:Y:S01]  /*6b50*/  LEA.HI.X.SX32 R235, R2, R5, 0x2, P5 ;  /* 0x0000000502eb7211 */ /* 0x000fe200028f16ff */
[----:B------:R-:W-:Y:S01]  /*6b60*/  IMAD R2, R6, 0x79, RZ ;  /* 0x0000007906027824 */ /* 0x000fe200078e02ff */
[----:B------:R-:W-:Y:S02]  /*6b70*/  IADD3 R238, P5, PT, R238, R4, RZ ;  /* 0x00000004eeee7210 */ /* 0x000fe40007fbe0ff */
[----:B------:R-:W-:-:S04]  /*6b80*/  @!UP1 UIADD3 UR12, UPT, UPT, -UR6, 0x100000, URZ ;  /* 0x00100000060c9890 */ /* 0x000fc8000fffe1ff */
[----:B------:R-:W-:Y:S02]  /*6b90*/  @!UP1 USHF.L.U32 UR13, UR12, 0xb, URZ ;  /* 0x0000000b0c0d9899 */ /* 0x000fe400080006ff */
[----:B------:R-:W-:Y:S01]  /*6ba0*/  @!UP1 USHF.L.U32 UR12, UR12, 0x1, URZ ;  /* 0x000000010c0c9899 */ /* 0x000fe200080006ff */
[----:B------:R-:W-:Y:S01]  /*6bb0*/  LEA.HI.X.SX32 R239, R2, R5, 0x2, P5 ;  /* 0x0000000502ef7211 */ /* 0x000fe200028f16ff */
[----:B------:R-:W-:Y:S01]  /*6bc0*/  IMAD R2, R6, 0x7b, RZ ;  /* 0x0000007b06027824 */ /* 0x000fe200078e02ff */
[----:B------:R-:W-:Y:S01]  /*6bd0*/  IADD3 R242, P5, PT, R242, R4, RZ ;  /* 0x00000004f2f27210 */ /* 0x000fe20007fbe0ff */
[----:B------:R-:W-:-:S04]  /*6be0*/  @!UP1 UIADD3 UR4, UPT, UPT, -UR6, 0x100000, URZ ;  /* 0x0010000006049890 */ /* 0x000fc8000fffe1ff */
[----:B------:R-:W-:Y:S02]  /*6bf0*/  @!UP1 USHF.L.U32 UR5, UR4, 0xb, URZ ;  /* 0x0000000b04059899 */ /* 0x000fe400080006ff */
[----:B------:R-:W-:Y:S01]  /*6c00*/  @!UP1 USHF.L.U32 UR4, UR4, 0x1, URZ ;  /* 0x0000000104049899 */ /* 0x000fe200080006ff */
[----:B------:R-:W-:Y:S01]  /*6c10*/  VOTEU.ALL UP1, P2 ;  /* 0x0000000000ff7886 */ /* 0x000fe20001020000 */
[-C--:B------:R-:W-:Y:S01]  /*6c20*/  LEA.HI.X.SX32 R243, R2, R5.reuse, 0x2, P5 ;  /* 0x0000000502f37211 */ /* 0x080fe200028f16ff */
[----:B------:R-:W-:Y:S01]  /*6c30*/  IMAD R2, R6, 0x1f8, RZ ;  /* 0x000001f806027824 */ /* 0x000fe200078e02ff */
[-C--:B------:R-:W-:Y:S01]  /*6c40*/  IADD3 R244, P5, PT, R244, R4.reuse, RZ ;  /* 0x00000004f4f47210 */ /* 0x080fe20007fbe0ff */
[----:B------:R-:W1:Y:S02]  /*6c50*/  FENCE.VIEW.ASYNC.S ;  /* 0x00000000000073c6 */ /* 0x000e640000000000 */
[----:B-1----:R1:W3:Y:S01]  /*6c60*/  @!UP1 SYNCS.EXCH.64 URZ, [UR8], UR12 ;  /* 0x0000000c08ff95b2 */ /* 0x0022e20008000100 */
[----:B------:R-:W-:Y:S01]  /*6c70*/  LEA.HI.X.SX32 R245, R245, R5, 0x2, P5 ;  /* 0x00000005f5f57211 */ /* 0x000fe200028f16ff */
[----:B---3--:R-:W-:Y:S01]  /*6c80*/  BAR.SYNC.DEFER_BLOCKING 0x0 ;  /* 0x0000000000007b1d */ /* 0x008fe20000010000 */
[----:B------:R-:W-:-:S04]  /*6c90*/  IADD3 R246, P5, PT, R246, R4, RZ ;  /* 0x00000004f6f67210 */ /* 0x000fc80007fbe0ff */
[----:B------:R-:W-:Y:S01]  /*6ca0*/  LEA.HI.X.SX32 R247, R136, R5, 0x2, P5 ;  /* 0x0000000588f77211 */ /* 0x000fe200028f16ff */
[----:B------:R-:W-:Y:S01]  /*6cb0*/  IMAD R136, R6, 0x7e, RZ ;  /* 0x0000007e06887824 */ /* 0x000fe200078e02ff */
[----:B------:R-:W-:Y:S01]  /*6cc0*/  IADD3 R250, P5, PT, R2, R4, RZ ;  /* 0x0000000402fa7210 */ /* 0x000fe20007fbe0ff */
[----:B------:R-:W-:-:S03]  /*6cd0*/  IMAD R2, R6, 0x1fc, RZ ;  /* 0x000001fc06027824 */ /* 0x000fc600078e02ff */
[-C--:B------:R-:W-:Y:S02]  /*6ce0*/  LEA.HI.X.SX32 R251, R136, R5.reuse, 0x2, P5 ;  /* 0x0000000588fb7211 */ /* 0x080fe400028f16ff */
[----:B------:R-:W-:Y:S01]  /*6cf0*/  IADD3 R138, P5, PT, R2, R4, RZ ;  /* 0x00000004028a7210 */ /* 0x000fe20007fbe0ff */
[----:B------:R-:W-:Y:S02]  /*6d00*/  IMAD R2, R6, 0x7f, RZ ;  /* 0x0000007f06027824 */ /* 0x000fe400078e02ff */
[----:B------:R-:W-:Y:S01]  /*6d10*/  VIADD R136, R0, 0xfffffffa ;  /* 0xfffffffa00887836 */ /* 0x000fe20000000000 */
[----:B------:R-:W-:Y:S01]  /*6d20*/  VOTEU.ALL UP2, P2 ;  /* 0x0000000000ff7886 */ /* 0x000fe20001040000 */
[----:B------:R3:W-:Y:S01]  /*6d30*/  STL.64 [R1+0x218], R250 ;  /* 0x000218fa01007387 */ /* 0x0007e20000100a00 */
[----:B------:R-:W-:Y:S02]  /*6d40*/  LEA.HI.X.SX32 R139, R2, R5, 0x2, P5 ;  /* 0x00000005028b7211 */ /* 0x000fe400028f16ff */
[----:B------:R-:W-:-:S02]  /*6d50*/  ISETP.GE.U32.AND P5, PT, R136, 0x7fffff7b, PT ;  /* 0x7fffff7b8800780c */ /* 0x000fc40003fa6070 */
[----:B------:R-:W-:Y:S01]  /*6d60*/  LEA R252, R133, UR7, 0x9 ;  /* 0x0000000785fc7c11 */ /* 0x000fe2000f8e48ff */
[----:B------:R-:W4:Y:S01]  /*6d70*/  LDL.64 R136, [R1] ;  /* 0x0000000001887983 */ /* 0x000f220000100a00 */
[----:B------:R1:W1:Y:S03]  /*6d80*/  @!UP2 SYNCS.EXCH.64 URZ, [UR7+0x70008], UR4 ;  /* 0x0700080407ffa5b2 */ /* 0x0002660008000100 */
[----:B------:R-:W-:Y:S01]  /*6d90*/  @!PT LDS RZ, [RZ] ;  /* 0x00000000fffff984 */ /* 0x000fe20000000800 */
[----:B------:R-:W-:Y:S01]  /*6da0*/  @!PT LDS RZ, [RZ] ;  /* 0x00000000fffff984 */ /* 0x000fe20000000800 */
[----:B------:R-:W-:Y:S01]  /*6db0*/  @!PT LDS RZ, [RZ] ;  /* 0x00000000fffff984 */ /* 0x000fe20000000800 */
[----:B-1----:R-:W-:Y:S04]  /*6dc0*/  LDGSTS.E [R252], desc[UR16][R4.64], !P6 ;  /* 0x0000000004fc7fae */ /* 0x002fe8000f1a1010 */
[----:B---3--:R-:W3:Y:S04]  /*6dd0*/  LDL.64 R250, [R1+0x18] ;  /* 0x0000180001fa7983 */ /* 0x008ee80000100a00 */
[----:B------:R-:W-:Y:S04]  /*6de0*/  STL.64 [R1+0x220], R138 ;  /* 0x0002208a01007387 */ /* 0x000fe80000100a00 */
[----:B------:R1:W-:Y:S04]  /*6df0*/  STL.64 [R1+0x668], R132 ;  /* 0x0006688401007387 */ /* 0x0003e80000100a00 */
[----:B--2---:R-:W-:Y:S04]  /*6e00*/  LDGSTS.E [R252+0x4], desc[UR16][R248.64], !P0 ;  /* 0x00004000f8fc7fae */ /* 0x004fe8000c1a1010 */
[----:B-1----:R-:W2:Y:S04]  /*6e10*/  LDL.64 R132, [R1+0x8] ;  /* 0x0000080001847983 */ /* 0x002ea80000100a00 */
[----:B------:R1:W-:Y:S04]  /*6e20*/  STL.64 [R1+0x6a0], R4 ;  /* 0x0006a00401007387 */ /* 0x0003e80000100a00 */
[----:B-1----:R-:W2:Y:S04]  /*6e30*/  LDL.64 R4, [R1+0x10] ;  /* 0x0000100001047983 */ /* 0x002ea80000100a00 */
[----:B------:R-:W2:Y:S01]  /*6e40*/  LDL.LU.64 R248, [R1+0x748] ;  /* 0x0007480001f87983 */ /* 0x000ea20000300a00 */
[----:B------:R-:W-:-:S05]  /*6e50*/  VIADD R2, R0, 0xfffffff9 ;  /* 0xfffffff900027836 */ /* 0x000fca0000000000 */
[----:B------:R-:W-:Y:S01]  /*6e60*/  ISETP.GE.U32.AND P6, PT, R2, 0x7fffff7a, PT ;  /* 0x7fffff7a0200780c */ /* 0x000fe20003fc6070 */
[----:B------:R-:W-:-:S05]  /*6e70*/  VIADD R2, R0, 0xfffffff8 ;  /* 0xfffffff800027836 */ /* 0x000fca0000000000 */
[----:B------:R-:W-:Y:S01]  /*6e80*/  ISETP.GE.U32.AND P0, PT, R2, 0x7fffff79, PT ;  /* 0x7fffff790200780c */ /* 0x000fe20003f06070 */
[----:B------:R-:W-:Y:S01]  /*6e90*/  VIADD R2, R0, 0xfffffff7 ;  /* 0xfffffff700027836 */ /* 0x000fe20000000000 */
[----:B--2---:R-:W-:Y:S04]  /*6ea0*/  LDGSTS.E [R252+0x8], desc[UR16][R248.64], !P1 ;  /* 0x00008000f8fc7fae */ /* 0x004fe8000c9a1010 */
[----:B---3--:R-:W-:Y:S04]  /*6eb0*/  LDGSTS.E [R252+0xc], desc[UR16][R250.64], !P3 ;  /* 0x0000c000fafc7fae */ /* 0x008fe8000d9a1010 */
[----:B------:R-:W2:Y:S04]  /*6ec0*/  LDL.LU.64 R248, [R1+0x740] ;  /* 0x0007400001f87983 */ /* 0x000ea80000300a00 */
[----:B------:R-:W3:Y:S01]  /*6ed0*/  LDL.LU.64 R250, [R1+0x738] ;  /* 0x0007380001fa7983 */ /* 0x000ee20000300a00 */
[----:B------:R-:W-:-:S02]  /*6ee0*/  ISETP.GE.U32.AND P1, PT, R2, 0x7fffff78, PT ;  /* 0x7fffff780200780c */ /* 0x000fc40003f26070 */
[----:B------:R-:W-:Y:S01]  /*6ef0*/  IADD3 R2, PT, PT, R0, -0xa, RZ ;  /* 0xfffffff600027810 */ /* 0x000fe20007ffe0ff */
[----:B------:R-:W-:Y:S03]  /*6f00*/  LDGSTS.E [R252+0x10], desc[UR16][R4.64], !P4 ;  /* 0x0001000004fc7fae */ /* 0x000fe6000e1a1010 */
[----:B------:R-:W-:Y:S01]  /*6f10*/  ISETP.GE.U32.AND P3, PT, R2, 0x7fffff77, PT ;  /* 0x7fffff770200780c */ /* 0x000fe20003f66070 */
[----:B------:R-:W-:Y:S01]  /*6f20*/  VIADD R2, R0, 0xfffffff5 ;  /* 0xfffffff500027836 */ /* 0x000fe20000000000 */
[----:B------:R-:W-:Y:S04]  /*6f30*/  LDGSTS.E [R252+0x14], desc[UR16][R132.64], !P5 ;  /* 0x0001400084fc7fae */ /* 0x000fe8000e9a1010 */
[----:B------:R-:W-:Y:S01]  /*6f40*/  ISETP.GE.U32.AND P4, PT, R2, 0x7fffff76, PT ;  /* 0x7fffff760200780c */ /* 0x000fe20003f86070 */
[----:B------:R-:W-:Y:S01]  /*6f50*/  VIADD R2, R0, 0xfffffff4 ;  /* 0xfffffff400027836 */ /* 0x000fe20000000000 */
[----:B----4-:R1:W-:Y:S04]  /*6f60*/  LDGSTS.E [R252+0x18], desc[UR16][R136.64], !P6 ;  /* 0x0001800088fc7fae */ /* 0x0103e8000f1a1010 */
[----:B------:R-:W-:Y:S01]  /*6f70*/  ISETP.GE.U32.AND P5, PT, R2, 0x7fffff75, PT ;  /* 0x7fffff750200780c */ /* 0x000fe20003fa6070 */
[----:B------:R-:W-:Y:S01]  /*6f80*/  VIADD R2, R0, 0xfffffff3 ;  /* 0xfffffff300027836 */ /* 0x000fe20000000000 */
[----:B------:R-:W4:Y:S04]  /*6f90*/  LDL.64 R132, [R1+0x218] ;  /* 0x0002180001847983 */ /* 0x000f280000100a00 */
[----:B------:R-:W-:Y:S01]  /*6fa0*/  ISETP.GE.U32.AND P6, PT, R2, 0x7fffff74, PT ;  /* 0x7fffff740200780c */ /* 0x000fe20003fc6070 */
[----:B------:R-:W-:Y:S01]  /*6fb0*/  VIADD R2, R0, 0xfffffff2 ;  /* 0xfffffff200027836 */ /* 0x000fe20000000000 */
[----:B---3--:R-:W-:Y:S04]  /*6fc0*/  LDGSTS.E [R252+0x1c], desc[UR16][R250.64], !P0 ;  /* 0x0001c000fafc7fae */ /* 0x008fe8000c1a1010 */
[----:B------:R-:W-:Y:S01]  /*6fd0*/  ISETP.GE.U32.AND P0, PT, R2, 0x7fffff73, PT ;  /* 0x7fffff730200780c */ /* 0x000fe20003f06070 */
[----:B------:R-:W-:Y:S01]  /*6fe0*/  VIADD R2, R0, 0xfffffff1 ;  /* 0xfffffff100027836 */ /* 0x000fe20000000000 */
[----:B--2---:R-:W-:Y:S04]  /*6ff0*/  LDGSTS.E [R252+0x20], desc[UR16][R248.64], !P1 ;  /* 0x00020000f8fc7fae */ /* 0x004fe8000c9a1010 */
[----:B------:R-:W-:Y:S01]  /*7000*/  ISETP.GE.U32.AND P1, PT, R2, 0x7fffff72, PT ;  /* 0x7fffff720200780c */ /* 0x000fe20003f26070 */
[----:B------:R-:W-:Y:S01]  /*7010*/  VIADD R2, R0, 0xfffffff0 ;  /* 0xfffffff000027836 */ /* 0x000fe20000000000 */
[----:B------:R-:W-:Y:S04]  /*7020*/  LDGSTS.E [R252+0x24], desc[UR16][R8.64], !P3 ;  /* 0x0002400008fc7fae */ /* 0x000fe8000d9a1010 */
[----:B------:R-:W-:Y:S01]  /*7030*/  ISETP.GE.U32.AND P3, PT, R2, 0x7fffff71, PT ;  /* 0x7fffff710200780c */ /* 0x000fe20003f66070 */
[----:B------:R-:W-:Y:S01]  /*7040*/  VIADD R2, R0, 0xffffffef ;  /* 0xffffffef00027836 */ /* 0x000fe20000000000 */
[----:B------:R-:W-:Y:S04]  /*7050*/  LDGSTS.E [R252+0x28], desc[UR16][R10.64], !P4 ;  /* 0x000280000afc7fae */ /* 0x000fe8000e1a1010 */
[----:B------:R-:W-:Y:S01]  /*7060*/  ISETP.GE.U32.AND P4, PT, R2, 0x7fffff70, PT ;  /* 0x7fffff700200780c */ /* 0x000fe20003f86070 */
[----:B------:R-:W-:Y:S01]  /*7070*/  VIADD R2, R0, 0xffffffee ;  /* 0xffffffee00027836 */ /* 0x000fe20000000000 */
[----:B------:R2:W-:Y:S04]  /*7080*/  LDGSTS.E [R252+0x2c], desc[UR16][R12.64], !P5 ;  /* 0x0002c0000cfc7fae */ /* 0x0005e8000e9a1010 */
        /* <DEDUP_REMOVED lines=40> */
[----:B------:R-:W-:Y:S01]  /*7310*/  LDGSTS.E [R252+0x64], desc[UR16][R40.64], !P0 ;  /* 0x0006400028fc7fae */ /* 0x000fe2000c1a1010 */
[----:B------:R-:W-:-:S03]  /*7320*/  IADD3 R2, PT, PT, R0, -0x20, RZ ;  /* 0xffffffe000027810 */ /* 0x000fc60007ffe0ff */
[----:B------:R-:W-:Y:S01]  /*7330*/  LDGSTS.E [R252+0x68], desc[UR16][R42.64], !P1 ;  /* 0x000680002afc7fae */ /* 0x000fe2000c9a1010 */
[----:B------:R-:W-:Y:S01]  /*7340*/  ISETP.GE.U32.AND P0, PT, R2, 0x7fffff61, PT ;  /* 0x7fffff610200780c */ /* 0x000fe20003f06070 */
[----:B------:R-:W-:Y:S02]  /*7350*/  VIADD R2, R0, 0xffffffdf ;  /* 0xffffffdf00027836 */ /* 0x000fe40000000000 */
[----:B------:R-:W-:Y:S03]  /*7360*/  LDGSTS.E [R252+0x6c], desc[UR16][R44.64], !P3 ;  /* 0x0006c0002cfc7fae */ /* 0x000fe6000d9a1010 */
        /* <DEDUP_REMOVED lines=196> */
[----:B------:R-:W-:-:S04]  /*7fb0*/  IADD3 R2, PT, PT, R0, -0x62, RZ ;  /* 0xffffff9e00027810 */ /* 0x000fc80007ffe0ff */
        /* <DEDUP_REMOVED lines=62> */
[----:B-1----:R-:W1:Y:S04]  /*83a0*/  S2R R137, SR_TID.X ;  /* 0x0000000000897919 */ /* 0x002e680000002100 */
        /* <DEDUP_REMOVED lines=20> */
[----:B------:R-:W-:-:S02]  /*84f0*/  VIADD R2, R0, 0xffffff82 ;  /* 0xffffff8200027836 */ /* 0x000fc40000000000 */
[----:B------:R-:W-:Y:S01]  /*8500*/  VIADD R4, R0, 0x7f ;  /* 0x0000007f00047836 */ /* 0x000fe20000000000 */
[----:B-1----:R-:W-:Y:S01]  /*8510*/  LOP3.LUT R137, R137, 0x7f, RZ, 0xc0, !PT ;  /* 0x0000007f89897812 */ /* 0x002fe200078ec0ff */
[----:B------:R-:W-:Y:S01]  /*8520*/  LDGSTS.E [R252+0x1e8], desc[UR16][R240.64], !P1 ;  /* 0x001e8000f0fc7fae */ /* 0x000fe2000c9a1010 */
[----:B------:R-:W-:Y:S01]  /*8530*/  ISETP.GE.U32.AND P5, PT, R2, 0x7fffff03, PT ;  /* 0x7fffff030200780c */ /* 0x000fe20003fa6070 */
[----:B------:R-:W-:Y:S01]  /*8540*/  VIADD R2, R0, 0xffffff81 ;  /* 0xffffff8100027836 */ /* 0x000fe20000000000 */
[----:B------:R-:W-:Y:S01]  /*8550*/  ISETP.GT.AND P0, PT, R4, 0x7f, PT ;  /* 0x0000007f0400780c */ /* 0x000fe20003f04270 */
[----:B------:R-:W-:Y:S01]  /*8560*/  STL.64 [R1+0x678], R250 ;  /* 0x000678fa01007387 */ /* 0x000fe20000100a00 */
[----:B------:R-:W-:Y:S02]  /*8570*/  ISETP.GE.AND P1, PT, R137, R0, PT ;  /* 0x000000008900720c */ /* 0x000fe40003f26270 */
[----:B------:R-:W-:Y:S01]  /*8580*/  ISETP.GE.U32.AND P6, PT, R2, 0x7fffff02, PT ;  /* 0x7fffff020200780c */ /* 0x000fe20003fc6070 */
[----:B------:R-:W-:Y:S01]  /*8590*/  VIADD R136, R0, 0xffffff80 ;  /* 0xffffff8000887836 */ /* 0x000fe20000000000 */
[----:B------:R-:W-:Y:S01]  /*85a0*/  SEL R2, RZ, 0x4, !P0 ;  /* 0x00000004ff027807 */ /* 0x000fe20004000000 */
[----:B------:R-:W-:Y:S03]  /*85b0*/  STL.64 [R1+0x680], R248 ;  /* 0x000680f801007387 */ /* 0x000fe60000100a00 */
[----:B------:R-:W-:Y:S01]  /*85c0*/  SEL R2, R2, RZ, !P1 ;  /* 0x000000ff02027207 */ /* 0x000fe20004800000 */
[----:B------:R-:W-:Y:S04]  /*85d0*/  STL.64 [R1+0x688], R8 ;  /* 0x0006880801007387 */ /* 0x000fe80000100a00 */
[----:B------:R-:W-:Y:S01]  /*85e0*/  STL.64 [R1+0x690], R10 ;  /* 0x0006900a01007387 */ /* 0x000fe20000100a00 */
[----:B------:R-:W-:Y:S01]  /*85f0*/  ISETP.NE.U32.AND P1, PT, R2, RZ, PT ;  /* 0x000000ff0200720c */ /* 0x000fe20003f25070 */
[----:B------:R-:W-:-:S02]  /*8600*/  VIADD R2, R0, 0xffffff7f ;  /* 0xffffff7f00027836 */ /* 0x000fc40000000000 */
[----:B------:R2:W-:Y:S04]  /*8610*/  STL.64 [R1+0x698], R12 ;  /* 0x0006980c01007387 */ /* 0x0005e80000100a00 */
[----:B------:R1:W-:Y:S04]  /*8620*/  STL.64 [R1+0x6a8], R14 ;  /* 0x0006a80e01007387 */ /* 0x0003e80000100a00 */
[----:B------:R-:W-:Y:S04]  /*8630*/  STL.64 [R1+0x6b0], R16 ;  /* 0x0006b01001007387 */ /* 0x000fe80000100a00 */
[----:B------:R-:W-:Y:S04]  /*8640*/  STL.64 [R1+0x6b8], R18 ;  /* 0x0006b81201007387 */ /* 0x000fe80000100a00 */
[----:B------:R-:W-:Y:S04]  /*8650*/  STL.64 [R1+0x6c0], R20 ;  /* 0x0006c01401007387 */ /* 0x000fe80000100a00 */
[----:B------:R-:W-:Y:S01]  /*8660*/  LDGSTS.E [R252+0x1ec], desc[UR16][R242.64], !P3 ;  /* 0x001ec000f2fc7fae */ /* 0x000fe2000d9a1010 */
[----:B------:R-:W-:-:S03]  /*8670*/  ISETP.GE.U32.AND P3, PT, R136, 0x7fffff01, PT ;  /* 0x7fffff018800780c */ /* 0x000fc60003f66070 */
[----:B------:R-:W-:Y:S04]  /*8680*/  STL.64 [R1+0x6c8], R22 ;  /* 0x0006c81601007387 */ /* 0x000fe80000100a00 */
[----:B------:R-:W-:Y:S04]  /*8690*/  LDGSTS.E [R252+0x1f0], desc[UR16][R244.64], !P4 ;  /* 0x001f0000f4fc7fae */ /* 0x000fe8000e1a1010 */
[----:B------:R-:W-:Y:S04]  /*86a0*/  STL.64 [R1+0x6d0], R24 ;  /* 0x0006d01801007387 */ /* 0x000fe80000100a00 */
[----:B------:R-:W-:Y:S01]  /*86b0*/  LDGSTS.E [R252+0x1f4], desc[UR16][R246.64], !P5 ;  /* 0x001f4000f6fc7fae */ /* 0x000fe2000e9a1010 */
[----:B------:R-:W-:Y:S01]  /*86c0*/  ISETP.GE.U32.AND P5, PT, R2, 0x7fffff00, PT ;  /* 0x7fffff000200780c */ /* 0x000fe20003fa6070 */
[----:B------:R-:W-:-:S02]  /*86d0*/  VIADD R2, R0, 0xffffff7e ;  /* 0xffffff7e00027836 */ /* 0x000fc40000000000 */
[----:B------:R-:W-:Y:S04]  /*86e0*/  STL.64 [R1+0x6d8], R26 ;  /* 0x0006d81a01007387 */ /* 0x000fe80000100a00 */
[----:B------:R-:W-:Y:S04]  /*86f0*/  STL.64 [R1+0x6e0], R28 ;  /* 0x0006e01c01007387 */ /* 0x000fe80000100a00 */
[----:B------:R-:W-:Y:S04]  /*8700*/  STL.64 [R1+0x6e8], R30 ;  /* 0x0006e81e01007387 */ /* 0x000fe80000100a00 */
[----:B------:R-:W-:Y:S04]  /*8710*/  STL.64 [R1+0x6f0], R32 ;  /* 0x0006f02001007387 */ /* 0x000fe80000100a00 */
[----:B------:R-:W-:Y:S01]  /*8720*/  STL.64 [R1+0x6f8], R34 ;  /* 0x0006f82201007387 */ /* 0x000fe20000100a00 */
[----:B------:R-:W-:-:S03]  /*8730*/  ISETP.GE.AND P4, PT, R137, R136, PT ;  /* 0x000000888900720c */ /* 0x000fc60003f86270 */
[----:B------:R-:W-:Y:S01]  /*8740*/  STL.64 [R1+0x700], R36 ;  /* 0x0007002401007387 */ /* 0x000fe20000100a00 */
[----:B--2---:R-:W-:-:S03]  /*8750*/  VIADD R12, R3, UR7 ;  /* 0x00000007030c7c36 */ /* 0x004fc60008000000 */
[----:B----4-:R-:W-:Y:S01]  /*8760*/  LDGSTS.E [R252+0x1f8], desc[UR16][R132.64], !P6 ;  /* 0x001f800084fc7fae */ /* 0x010fe2000f1a1010 */
[----:B------:R-:W-:Y:S01]  /*8770*/  ISETP.GE.U32.AND P6, PT, R2, 0x7ffffeff, PT ;  /* 0x7ffffeff0200780c */ /* 0x000fe20003fc6070 */
[C---:B------:R-:W-:Y:S02]  /*8780*/  VIADD R2, R0.reuse, 0xffffff7d ;  /* 0xffffff7d00027836 */ /* 0x040fe40000000000 */
[----:B------:R-:W-:Y:S01]  /*8790*/  STL.64 [R1+0x708], R38 ;  /* 0x0007082601007387 */ /* 0x000fe20000100a00 */
[----:B------:R-:W-:-:S03]  /*87a0*/  VIADD R136, R0, 0xffffff7c ;  /* 0xffffff7c00887836 */ /* 0x000fc60000000000 */
[----:B------:R-:W-:Y:S04]  /*87b0*/  STL.64 [R1+0x710], R40 ;  /* 0x0007102801007387 */ /* 0x000fe80000100a00 */
[----:B------:R-:W-:Y:S04]  /*87c0*/  STL.64 [R1+0x718], R42 ;  /* 0x0007182a01007387 */ /* 0x000fe80000100a00 */
[----:B------:R-:W-:Y:S04]  /*87d0*/  STL.64 [R1+0x720], R44 ;  /* 0x0007202c01007387 */ /* 0x000fe80000100a00 */
[----:B------:R-:W-:Y:S04]  /*87e0*/  STL.64 [R1+0x728], R46 ;  /* 0x0007282e01007387 */ /* 0x000fe80000100a00 */
[----:B------:R-:W-:Y:S04]  /*87f0*/  STL.64 [R1+0x730], R48 ;  /* 0x0007303001007387 */ /* 0x000fe80000100a00 */
[----:B------:R2:W-:Y:S01]  /*8800*/  LDGSTS.E [R252+0x1fc], desc[UR16][R138.64], !P3 ;  /* 0x001fc0008afc7fae */ /* 0x0005e2000d9a1010 */
[----:B------:R-:W-:-:S02]  /*8810*/  ISETP.GE.U32.AND P3, PT, R2, 0x7ffffefe, PT ;  /* 0x7ffffefe0200780c */ /* 0x000fc40003f66070 */
[----:B------:R-:W-:Y:S01]  /*8820*/  SEL R2, RZ, 0x4, P4 ;  /* 0x00000004ff027807 */ /* 0x000fe20002000000 */
[----:B------:R-:W3:Y:S01]  /*8830*/  LDL.64 R10, [R1+0x108] ;  /* 0x00010800010a7983 */ /* 0x000ee20000100a00 */
[----:B------:R-:W-:-:S03]  /*8840*/  ISETP.GE.U32.AND P4, PT, R136, 0x7ffffefd, PT ;  /* 0x7ffffefd8800780c */ /* 0x000fc60003f86070 */
[----:B------:R-:W4:Y:S01]  /*8850*/  LDL.64 R8, [R1+0xf8] ;  /* 0x0000f80001087983 */ /* 0x000f220000100a00 */
[----:B------:R-:W-:-:S03]  /*8860*/  LOP3.LUT R137, R3, 0x40, RZ, 0x3c, !PT ;  /* 0x0000004003897812 */ /* 0x000fc600078e3cff */
[----:B------:R-:W3:Y:S01]  /*8870*/  LDL.64 R248, [R1+0xe8] ;  /* 0x0000e80001f87983 */ /* 0x000ee20000100a00 */
[----:B--2---:R-:W-:-:S03]  /*8880*/  LOP3.LUT R138, R3, 0x20, RZ, 0x3c, !PT ;  /* 0x00000020038a7812 */ /* 0x004fc600078e3cff */
[----:B------:R-:W2:Y:S01]  /*8890*/  LDL.64 R250, [R1+0xd8] ;  /* 0x0000d80001fa7983 */ /* 0x000ea20000100a00 */
[----:B------:R-:W-:-:S03]  /*88a0*/  LOP3.LUT R136, R3, 0x60, RZ, 0x3c, !PT ;  /* 0x0000006003887812 */ /* 0x000fc600078e3cff */
[----:B------:R-:W2:Y:S04]  /*88b0*/  LDL.64 R4, [R1+0xc8] ;  /* 0x0000c80001047983 */ /* 0x000ea80000100a00 */
[----:B------:R-:W2:Y:S04]  /*88c0*/  LDL.64 R132, [R1+0xb8] ;  /* 0x0000b80001847983 */ /* 0x000ea80000100a00 */
[----:B-1----:R-:W2:Y:S04]  /*88d0*/  LDL.64 R14, [R1+0xa8] ;  /* 0x0000a800010e7983 */ /* 0x002ea80000100a00 */
[----:B------:R1:W-:Y:S04]  /*88e0*/  STL [R1+0x660], R12 ;  /* 0x0006600c01007387 */ /* 0x0003e80000100800 */
[----:B------:R-:W0:Y:S04]  /*88f0*/  LDGDEPBAR ;  /* 0x00000000000079af */ /* 0x000e280000000000 */
[----:B-1----:R-:W2:Y:S04]  /*8900*/  LDL.64 R12, [R1+0x98] ;  /* 0x00009800010c7983 */ /* 0x002ea80000100a00 */
[----:B------:R1:W-:Y:S04]  /*8910*/  STL [R1+0x670], R3 ;  /* 0x0006700301007387 */ /* 0x0003e80000100800 */
[----:B------:R-:W2:Y:S04]  /*8920*/  LDL.64 R48, [R1+0x88] ;  /* 0x0000880001307983 */ /* 0x000ea80000100a00 */
[----:B------:R-:W2:Y:S04]  /*8930*/  LDL.64 R46, [R1+0x78] ;  /* 0x00007800012e7983 */ /* 0x000ea80000100a00 */
[----:B-1----:R-:W3:Y:S04]  /*8940*/  LDL R3, [R1+0x660] ;  /* 0x0006600001037983 */ /* 0x002ee80000100800 */
[----:B------:R-:W2:Y:S04]  /*8950*/  LDL.64 R44, [R1+0x68] ;  /* 0x00006800012c7983 */ /* 0x000ea80000100a00 */
        /* <DEDUP_REMOVED lines=14> */
[----:B---3--:R-:W-:Y:S04]  /*8a40*/  LDGSTS.E [R3+0x40000], desc[UR16][R10.64], P1 ;  /* 0x400000000a037fae */ /* 0x008fe800089a1010 */
[----:B----4-:R-:W-:Y:S04]  /*8a50*/  LDGSTS.E [R3+0x40400], desc[UR16][R8.64], P1 ;  /* 0x4040000008037fae */ /* 0x010fe800089a1010 */
[----:B------:R-:W-:Y:S04]  /*8a60*/  LDGSTS.E [R3+0x40800], desc[UR16][R248.64], P1 ;  /* 0x40800000f8037fae */ /* 0x000fe800089a1010 */
[----:B------:R-:W3:Y:S04]  /*8a70*/  LDL.64 R10, [R1+0xe0] ;  /* 0x0000e000010a7983 */ /* 0x000ee80000100a00 */
[----:B------:R-:W4:Y:S04]  /*8a80*/  LDL.64 R8, [R1+0xb0] ;  /* 0x0000b00001087983 */ /* 0x000f280000100a00 */
[----:B------:R-:W4:Y:S04]  /*8a90*/  LDL.64 R248, [R1+0x80] ;  /* 0x0000800001f87983 */ /* 0x000f280000100a00 */
[----:B--2---:R-:W-:Y:S04]  /*8aa0*/  LDGSTS.E [R3+0x40c00], desc[UR16][R250.64], P1 ;  /* 0x40c00000fa037fae */ /* 0x004fe800089a1010 */
[----:B------:R-:W-:Y:S04]  /*8ab0*/  LDGSTS.E [R3+0x41000], desc[UR16][R4.64], P1 ;  /* 0x4100000004037fae */ /* 0x000fe800089a1010 */
[----:B------:R-:W-:Y:S04]  /*8ac0*/  LDGSTS.E [R3+0x41400], desc[UR16][R132.64], P1 ;  /* 0x4140000084037fae */ /* 0x000fe800089a1010 */
[----:B------:R-:W2:Y:S04]  /*8ad0*/  LDL.64 R250, [R1+0x50] ;  /* 0x0000500001fa7983 */ /* 0x000ea80000100a00 */
[----:B------:R-:W2:Y:S04]  /*8ae0*/  LDL.64 R4, [R1+0x118] ;  /* 0x0001180001047983 */ /* 0x000ea80000100a00 */
[----:B------:R-:W2:Y:S04]  /*8af0*/  LDL.64 R132, [R1+0x120] ;  /* 0x0001200001847983 */ /* 0x000ea80000100a00 */
[----:B------:R-:W-:Y:S04]  /*8b00*/  LDGSTS.E [R3+0x41800], desc[UR16][R14.64], P1 ;  /* 0x418000000e037fae */ /* 0x000fe800089a1010 */
[----:B------:R-:W-:Y:S01]  /*8b10*/  LDGSTS.E [R3+0x41c00], desc[UR16][R12.64], P1 ;  /* 0x41c000000c037fae */ /* 0x000fe200089a1010 */
[----:B------:R-:W-:-:S03]  /*8b20*/  VIADD R138, R138, UR7 ;  /* 0x000000078a8a7c36 */ /* 0x000fc60008000000 */
[----:B------:R-:W-:Y:S04]  /*8b30*/  LDGSTS.E [R3+0x42000], desc[UR16][R48.64], P1 ;  /* 0x4200000030037fae */ /* 0x000fe800089a1010 */
[----:B------:R-:W-:Y:S04]  /*8b40*/  LDGSTS.E [R3+0x42400], desc[UR16][R46.64], P1 ;  /* 0x424000002e037fae */ /* 0x000fe800089a1010 */
[----:B------:R-:W-:Y:S04]  /*8b50*/  LDGSTS.E [R3+0x42800], desc[UR16][R44.64], P1 ;  /* 0x428000002c037fae */ /* 0x000fe800089a1010 */
[----:B------:R-:W-:Y:S04]  /*8b60*/  LDGSTS.E [R3+0x42c00], desc[UR16][R42.64], P1 ;  /* 0x42c000002a037fae */ /* 0x000fe800089a1010 */
[----:B------:R-:W-:Y:S04]  /*8b70*/  LDGSTS.E [R3+0x43000], desc[UR16][R40.64], P1 ;  /* 0x4300000028037fae */ /* 0x000fe800089a1010 */
[----:B------:R-:W-:Y:S04]  /*8b80*/  LDGSTS.E [R3+0x43400], desc[UR16][R38.64], P1 ;  /* 0x4340000026037fae */ /* 0x000fe800089a1010 */
[----:B------:R-:W-:Y:S04]  /*8b90*/  LDGSTS.E [R3+0x43800], desc[UR16][R36.64], P1 ;  /* 0x4380000024037fae */ /* 0x000fe800089a1010 */
[----:B------:R-:W-:Y:S04]  /*8ba0*/  LDGSTS.E [R3+0x43c00], desc[UR16][R34.64], P1 ;  /* 0x43c0000022037fae */ /* 0x000fe800089a1010 */
[----:B------:R-:W2:Y:S04]  /*8bb0*/  LDL.64 R14, [R1+0x128] ;  /* 0x00012800010e7983 */ /* 0x000ea80000100a00 */
[----:B------:R-:W-:Y:S04]  /*8bc0*/  LDGSTS.E [R138+0x40100], desc[UR16][R32.64], P1 ;  /* 0x40100000208a7fae */ /* 0x000fe800089a1010 */
[----:B------:R-:W2:Y:S04]  /*8bd0*/  LDL.64 R12, [R1+0x130] ;  /* 0x00013000010c7983 */ /* 0x000ea80000100a00 */
[----:B------:R-:W-:Y:S04]  /*8be0*/  LDGSTS.E [R138+0x40500], desc[UR16][R30.64], P1 ;  /* 0x405000001e8a7fae */ /* 0x000fe800089a1010 */
[----:B------:R-:W2:Y:S01]  /*8bf0*/  LDL.64 R48, [R1+0x168] ;  /* 0x0001680001307983 */ /* 0x000ea20000100a00 */
[----:B------:R-:W-:-:S03]  /*8c00*/  VIADD R137, R137, UR7 ;  /* 0x0000000789897c36 */ /* 0x000fc60008000000 */
        /* <DEDUP_REMOVED lines=10> */
[----:B------:R-:W-:Y:S04]  /*8cb0*/  LDGSTS.E [R138+0x40d00], desc[UR16][R28.64], P1 ;  /* 0x40d000001c8a7fae */ /* 0x000fe800089a1010 */
[----:B------:R-:W-:Y:S04]  /*8cc0*/  LDGSTS.E [R138+0x41100], desc[UR16][R26.64], P1 ;  /* 0x411000001a8a7fae */ /* 0x000fe800089a1010 */
[----:B------:R-:W3:Y:S04]  /*8cd0*/  LDL.64 R10, [R1+0x138] ;  /* 0x00013800010a7983 */ /* 0x000ee80000100a00 */
[----:B----4-:R-:W-:Y:S04]  /*8ce0*/  LDGSTS.E [R138+0x41500], desc[UR16][R8.64], P1 ;  /* 0x41500000088a7fae */ /* 0x010fe800089a1010 */
[----:B------:R-:W-:Y:S04]  /*8cf0*/  LDGSTS.E [R138+0x41900], desc[UR16][R24.64], P1 ;  /* 0x41900000188a7fae */ /* 0x000fe800089a1010 */
[----:B------:R-:W-:Y:S04]  /*8d00*/  LDGSTS.E [R138+0x41d00], desc[UR16][R22.64], P1 ;  /* 0x41d00000168a7fae */ /* 0x000fe800089a1010 */
[----:B------:R-:W4:Y:S04]  /*8d10*/  LDL.64 R8, [R1+0x140] ;  /* 0x0001400001087983 */ /* 0x000f280000100a00 */
[----:B------:R-:W-:Y:S04]  /*8d20*/  LDGSTS.E [R138+0x42100], desc[UR16][R248.64], P1 ;  /* 0x42100000f88a7fae */ /* 0x000fe800089a1010 */
[----:B------:R-:W-:Y:S04]  /*8d30*/  LDGSTS.E [R138+0x42500], desc[UR16][R20.64], P1 ;  /* 0x42500000148a7fae */ /* 0x000fe800089a1010 */
[----:B------:R-:W-:Y:S04]  /*8d40*/  LDGSTS.E [R138+0x42900], desc[UR16][R18.64], P1 ;  /* 0x42900000128a7fae */ /* 0x000fe800089a1010 */
[----:B------:R-:W4:Y:S04]  /*8d50*/  LDL.64 R248, [R1+0x148] ;  /* 0x0001480001f87983 */ /* 0x000f280000100a00 */
[----:B--2---:R-:W-:Y:S04]  /*8d60*/  LDGSTS.E [R138+0x42d00], desc[UR16][R250.64], P1 ;  /* 0x42d00000fa8a7fae */ /* 0x004fe800089a1010 */
[----:B------:R-:W-:Y:S04]  /*8d70*/  LDGSTS.E [R138+0x43100], desc[UR16][R16.64], P1 ;  /* 0x43100000108a7fae */ /* 0x000fe800089a1010 */
[----:B------:R-:W-:Y:S04]  /*8d80*/  LDGSTS.E [R138+0x43500], desc[UR16][R4.64], P1 ;  /* 0x43500000048a7fae */ /* 0x000fe800089a1010 */
[----:B------:R-:W2:Y:S04]  /*8d90*/  LDL.64 R250, [R1+0x150] ;  /* 0x0001500001fa7983 */ /* 0x000ea80000100a00 */
[----:B------:R-:W-:Y:S04]  /*8da0*/  LDGSTS.E [R138+0x43900], desc[UR16][R132.64], P1 ;  /* 0x43900000848a7fae */ /* 0x000fe800089a1010 */
[----:B------:R-:W2:Y:S04]  /*8db0*/  LDL.64 R4, [R1+0x158] ;  /* 0x0001580001047983 */ /* 0x000ea80000100a00 */
[----:B------:R-:W2:Y:S04]  /*8dc0*/  LDL.64 R28, [R1+0x1c0] ;  /* 0x0001c000011c7983 */ /* 0x000ea80000100a00 */
[----:B------:R-:W2:Y:S04]  /*8dd0*/  LDL.64 R132, [R1+0x160] ;  /* 0x0001600001847983 */ /* 0x000ea80000100a00 */
[----:B------:R-:W-:Y:S04]  /*8de0*/  LDGSTS.E [R138+0x43d00], desc[UR16][R14.64], P1 ;  /* 0x43d000000e8a7fae */ /* 0x000fe800089a1010 */
[----:B------:R-:W-:Y:S04]  /*8df0*/  LDGSTS.E [R137+0x40200], desc[UR16][R12.64], P1 ;  /* 0x402000000c897fae */ /* 0x000fe800089a1010 */
        /* <DEDUP_REMOVED lines=9> */
[----:B------:R-:W3:Y:S04]  /*8e90*/  LDL.64 R10, [R1+0x1d0] ;  /* 0x0001d000010a7983 */ /* 0x000ee80000100a00 */
[----:B----4-:R-:W-:Y:S04]  /*8ea0*/  LDGSTS.E [R137+0x40a00], desc[UR16][R8.64], P1 ;  /* 0x40a0000008897fae */ /* 0x010fe800089a1010 */
[----:B------:R-:W4:Y:S04]  /*8eb0*/  LDL.64 R8, [R1+0x1e8] ;  /* 0x0001e80001087983 */ /* 0x000f280000100a00 */
[----:B------:R-:W-:Y:S04]  /*8ec0*/  LDGSTS.E [R137+0x40e00], desc[UR16][R248.64], P1 ;  /* 0x40e00000f8897fae */ /* 0x000fe800089a1010 */
[----:B------:R-:W4:Y:S04]  /*8ed0*/  LDL.64 R248, [R1+0x200] ;  /* 0x0002000001f87983 */ /* 0x000f280000100a00 */
[----:B--2---:R-:W-:Y:S04]  /*8ee0*/  LDGSTS.E [R137+0x41200], desc[UR16][R250.64], P1 ;  /* 0x41200000fa897fae */ /* 0x004fe800089a1010 */
[----:B------:R-:W-:Y:S04]  /*8ef0*/  LDGSTS.E [R137+0x41600], desc[UR16][R4.64], P1 ;  /* 0x4160000004897fae */ /* 0x000fe800089a1010 */
[----:B------:R-:W2:Y:S04]  /*8f00*/  LDL.64 R250, [R1+0x228] ;  /* 0x0002280001fa7983 */ /* 0x000ea80000100a00 */
[----:B------:R-:W-:Y:S04]  /*8f10*/  LDGSTS.E [R137+0x41a00], desc[UR16][R132.64], P1 ;  /* 0x41a0000084897fae */ /* 0x000fe800089a1010 */
[----:B------:R-:W2:Y:S04]  /*8f20*/  LDL.64 R4, [R1+0x230] ;  /* 0x0002300001047983 */ /* 0x000ea80000100a00 */
[----:B------:R-:W-:Y:S04]  /*8f30*/  LDGSTS.E [R137+0x41e00], desc[UR16][R48.64], P1 ;  /* 0x41e0000030897fae */ /* 0x000fe800089a1010 */
[----:B------:R-:W2:Y:S01]  /*8f40*/  LDL.64 R132, [R1+0x238] ;  /* 0x0002380001847983 */ /* 0x000ea20000100a00 */
[----:B------:R-:W-:-:S03]  /*8f50*/  VIADD R136, R136, UR7 ;  /* 0x0000000788887c36 */ /* 0x000fc60008000000 */
[----:B------:R-:W-:Y:S04]  /*8f60*/  LDGSTS.E [R137+0x42200], desc[UR16][R46.64], P1 ;  /* 0x422000002e897fae */ /* 0x000fe800089a1010 */
[----:B------:R-:W2:Y:S04]  /*8f70*/  LDL.LU.64 R48, [R1+0x730] ;  /* 0x0007300001307983 */ /* 0x000ea80000300a00 */
        /* <DEDUP_REMOVED lines=22> */
[----:B------:R-:W2:Y:S04]  /*90e0*/  LDL.LU.64 R26, [R1+0x6d8] ;  /* 0x0006d800011a7983 */ /* 0x000ea80000300a00 */
[----:B---3--:R-:W-:Y:S04]  /*90f0*/  LDGSTS.E [R136+0x41300], desc[UR16][R10.64], P1 ;  /* 0x413000000a887fae */ /* 0x008fe800089a1010 */
[----:B------:R-:W-:Y:S04]  /*9100*/  LDGSTS.E [R136+0x41700], desc[UR16][R24.64], P1 ;  /* 0x4170000018887fae */ /* 0x000fe800089a1010 */
[----:B------:R-:W-:Y:S04]  /*9110*/  LDGSTS.E [R136+0x41b00], desc[UR16][R22.64], P1 ;  /* 0x41b0000016887fae */ /* 0x000fe800089a1010 */
[----:B------:R-:W3:Y:S04]  /*9120*/  LDL.LU.64 R10, [R1+0x18] ;  /* 0x00001800010a7983 */ /* 0x000ee80000300a00 */
[----:B------:R-:W3:Y:S04]  /*9130*/  LDL.LU.64 R24, [R1+0x6d0] ;  /* 0x0006d00001187983 */ /* 0x000ee80000300a00 */
[----:B------:R-:W3:Y:S04]  /*9140*/  LDL.LU.64 R22, [R1+0x6c8] ;  /* 0x0006c80001167983 */ /* 0x000ee80000300a00 */
[----:B----4-:R-:W-:Y:S04]  /*9150*/  LDGSTS.E [R136+0x41f00], desc[UR16][R8.64], P1 ;  /* 0x41f0000008887fae */ /* 0x010fe800089a1010 */
[----:B------:R-:W-:Y:S04]  /*9160*/  LDGSTS.E [R136+0x42300], desc[UR16][R20.64], P1 ;  /* 0x4230000014887fae */ /* 0x000fe800089a1010 */
[----:B------:R-:W-:Y:S04]  /*9170*/  LDGSTS.E [R136+0x42700], desc[UR16][R18.64], P1 ;  /* 0x4270000012887fae */ /* 0x000fe800089a1010 */
[----:B------:R-:W4:Y:S04]  /*9180*/  LDL.LU.64 R8, [R1+0x10] ;  /* 0x0000100001087983 */ /* 0x000f280000300a00 */
[----:B------:R-:W3:Y:S04]  /*9190*/  LDL.LU.64 R20, [R1+0x6c0] ;  /* 0x0006c00001147983 */ /* 0x000ee80000300a00 */
[----:B------:R-:W3:Y:S04]  /*91a0*/  LDL.LU.64 R18, [R1+0x6b8] ;  /* 0x0006b80001127983 */ /* 0x000ee80000300a00 */
[----:B------:R-:W-:Y:S04]  /*91b0*/  LDGSTS.E [R136+0x42b00], desc[UR16][R248.64], P1 ;  /* 0x42b00000f8887fae */ /* 0x000fe800089a1010 */
[----:B------:R-:W-:Y:S04]  /*91c0*/  LDGSTS.E [R136+0x42f00], desc[UR16][R16.64], P1 ;  /* 0x42f0000010887fae */ /* 0x000fe800089a1010 */
[----:B------:R-:W-:Y:S04]  /*91d0*/  LDGSTS.E [R136+0x43300], desc[UR16][R14.64], P1 ;  /* 0x433000000e887fae */ /* 0x000fe800089a1010 */
[----:B------:R-:W3:Y:S04]  /*91e0*/  LDL.LU.64 R248, [R1+0x8] ;  /* 0x0000080001f87983 */ /* 0x000ee80000300a00 */
[----:B------:R-:W3:Y:S04]  /*91f0*/  LDL.LU.64 R16, [R1+0x6b0] ;  /* 0x0006b00001107983 */ /* 0x000ee80000300a00 */
[----:B------:R-:W3:Y:S04]  /*9200*/  LDL.LU.64 R14, [R1+0x6a8] ;  /* 0x0006a800010e7983 */ /* 0x000ee80000300a00 */
[----:B--2---:R-:W-:Y:S04]  /*9210*/  LDGSTS.E [R136+0x43700], desc[UR16][R250.64], P1 ;  /* 0x43700000fa887fae */ /* 0x004fe800089a1010 */
[----:B------:R-:W-:Y:S04]  /*9220*/  LDGSTS.E [R136+0x43b00], desc[UR16][R4.64], P1 ;  /* 0x43b0000004887fae */ /* 0x000fe800089a1010 */
[----:B------:R1:W-:Y:S04]  /*9230*/  LDGSTS.E [R136+0x43f00], desc[UR16][R132.64], P1 ;  /* 0x43f0000084887fae */ /* 0x0003e800089a1010 */
[----:B------:R-:W2:Y:S04]  /*9240*/  LDL.LU.64 R250, [R1] ;  /* 0x0000000001fa7983 */ /* 0x000ea80000300a00 */
[----:B------:R-:W1:Y:S04]  /*9250*/  LDL.LU.64 R4, [R1+0x6a0] ;  /* 0x0006a00001047983 */ /* 0x000e680000300a00 */
[----:B------:R-:W0:Y:S01]  /*9260*/  LDGDEPBAR ;  /* 0x00000000000079af */ /* 0x000e220000000000 */
[----:B------:R-:W-:Y:S01]  /*9270*/  IMAD.SHL.U32 R6, R6, 0x80, RZ ;  /* 0x0000008006067824 */ /* 0x000fe200078e00ff */
[----:B------:R-:W-:Y:S03]  /*9280*/  BAR.SYNC.DEFER_BLOCKING 0x0 ;  /* 0x0000000000007b1d */ /* 0x000fe60000010000 */
[----:B-1----:R-:W-:-:S04]  /*9290*/  IMAD.WIDE R132, R6, 0x4, R4 ;  /* 0x0000000406847825 */ /* 0x002fc800078e0204 */
[----:B------:R-:W-:Y:S01]  /*92a0*/  VIADD R4, R0, 0xffffff7a ;  /* 0xffffff7a00047836 */ /* 0x000fe20000000000 */
[----:B------:R-:W-:Y:S01]  /*92b0*/  @!PT LDS RZ, [RZ] ;  /* 0x00000000fffff984 */ /* 0x000fe20000000800 */
[----:B------:R-:W-:Y:S01]  /*92c0*/  @!PT LDS RZ, [RZ] ;  /* 0x00000000fffff984 */ /* 0x000fe20000000800 */
[----:B------:R-:W-:Y:S01]  /*92d0*/  @!PT LDS RZ, [RZ] ;  /* 0x00000000fffff984 */ /* 0x000fe20000000800 */
[----:B------:R-:W-:Y:S04]  /*92e0*/  LDGSTS.E [R252+0x20000], desc[UR16][R132.64], !P5 ;  /* 0x2000000084fc7fae */ /* 0x000fe8000e9a1010 */
[----:B------:R-:W-:Y:S02]  /*92f0*/  ISETP.GE.U32.AND P5, PT, R4, 0x7ffffefb, PT ;  /* 0x7ffffefb0400780c */ /* 0x000fe40003fa6070 */
[----:B------:R-:W2:Y:S01]  /*9300*/  LDL.LU.64 R4, [R1+0x28] ;  /* 0x0000280001047983 */ /* 0x000ea20000300a00 */
[----:B------:R-:W-:-:S05]  /*9310*/  VIADD R139, R0, 0xffffff7b ;  /* 0xffffff7b008b7836 */ /* 0x000fca0000000000 */
[----:B------:R-:W-:Y:S01]  /*9320*/  ISETP.GE.U32.AND P1, PT, R139, 0x7ffffefc, PT ;  /* 0x7ffffefc8b00780c */ /* 0x000fe20003f26070 */
[----:B------:R-:W-:Y:S02]  /*9330*/  VIADD R139, R0, 0xffffff79 ;  /* 0xffffff79008b7836 */ /* 0x000fe40000000000 */
[----:B------:R-:W-:-:S04]  /*9340*/  IMAD.WIDE R12, R6, 0x4, R12 ;  /* 0x00000004060c7825 */ /* 0x000fc800078e020c */
[C---:B---3--:R-:W-:Y:S01]  /*9350*/  IMAD.WIDE R10, R6.reuse, 0x4, R10 ;  /* 0x00000004060a7825 */ /* 0x048fe200078e020a */
[----:B------:R1:W-:Y:S03]  /*9360*/  STL.64 [R1+0x600], R12 ;  /* 0x0006000c01007387 */ /* 0x0003e60000100a00 */
[----:B----4-:R-:W-:-:S04]  /*9370*/  IMAD.WIDE R8, R6, 0x4, R8 ;  /* 0x0000000406087825 */ /* 0x010fc800078e0208 */
[----:B------:R-:W-:-:S04]  /*9380*/  IMAD.WIDE R248, R6, 0x4, R248 ;  /* 0x0000000406f87825 */ /* 0x000fc800078e02f8 */
[----:B--2---:R-:W-:-:S04]  /*9390*/  IMAD.WIDE R250, R6, 0x4, R250 ;  /* 0x0000000406fa7825 */ /* 0x004fc800078e02fa */
[----:B------:R-:W-:-:S05]  /*93a0*/  IMAD.WIDE R4, R6, 0x4, R4 ;  /* 0x0000000406047825 */ /* 0x000fca00078e0204 */
[----:B------:R-:W-:Y:S01]  /*93b0*/  LDGSTS.E [R252+0x20004], desc[UR16][R4.64], !P6 ;  /* 0x2000400004fc7fae */ /* 0x000fe2000f1a1010 */
[----:B------:R-:W-:-:S03]  /*93c0*/  ISETP.GE.U32.AND P6, PT, R139, 0x7ffffefa, PT ;  /* 0x7ffffefa8b00780c */ /* 0x000fc60003fc6070 */
[----:B------:R-:W-:Y:S04]  /*93d0*/  LDGSTS.E [R252+0x20008], desc[UR16][R12.64], !P3 ;  /* 0x200080000cfc7fae */ /* 0x000fe8000d9a1010 */
[----:B------:R2:W-:Y:S04]  /*93e0*/  LDGSTS.E [R252+0x2000c], desc[UR16][R10.64], !P4 ;  /* 0x2000c0000afc7fae */ /* 0x0005e8000e1a1010 */
[----:B------:R-:W-:Y:S04]  /*93f0*/  LDGSTS.E [R252+0x20010], desc[UR16][R8.64], !P1 ;  /* 0x2001000008fc7fae */ /* 0x000fe8000c9a1010 */
[----:B-1----:R-:W3:Y:S04]  /*9400*/  LDL.LU.64 R12, [R1+0x698] ;  /* 0x00069800010c7983 */ /* 0x002ee80000300a00 */
[----:B------:R1:W-:Y:S04]  /*9410*/  STL.64 [R1+0x5f8], R10 ;  /* 0x0005f80a01007387 */ /* 0x0003e80000100a00 */
[----:B------:R4:W-:Y:S04]  /*9420*/  LDGSTS.E [R252+0x20014], desc[UR16][R248.64], !P5 ;  /* 0x20014000f8fc7fae */ /* 0x0009e8000e9a1010 */
[----:B------:R2:W-:Y:S04]  /*9430*/  LDGSTS.E [R252+0x20018], desc[UR16][R250.64], !P6 ;  /* 0x20018000fafc7fae */ /* 0x0005e8000f1a1010 */
[----:B-1----:R-:W2:Y:S04]  /*9440*/  LDL.LU.64 R10, [R1+0x690] ;  /* 0x00069000010a7983 */ /* 0x002ea80000300a00 */
[----:B------:R1:W-:Y:S04]  /*9450*/  STL.64 [R1+0x5f0], R8 ;  /* 0x0005f00801007387 */ /* 0x0003e80000100a00 */
[----:B-1----:R-:W3:Y:S04]  /*9460*/  LDL.LU.64 R8, [R1+0x688] ;  /* 0x0006880001087983 */ /* 0x002ee80000300a00 */
[----:B------:R1:W-:Y:S04]  /*9470*/  STL.64 [R1+0x5e8], R248 ;  /* 0x0005e8f801007387 */ /* 0x0003e80000100a00 */
[----:B-1----:R-:W4:Y:S04]  /*9480*/  LDL.LU.64 R248, [R1+0x680] ;  /* 0x0006800001f87983 */ /* 0x002f280000300a00 */
[----:B------:R1:W-:Y:S04]  /*9490*/  STL.64 [R1+0x5e0], R250 ;  /* 0x0005e0fa01007387 */ /* 0x0003e80000100a00 */
[----:B-1----:R-:W3:Y:S01]  /*94a0*/  LDL.LU.64 R250, [R1+0x678] ;  /* 0x0006780001fa7983 */ /* 0x002ee20000300a00 */
[----:B------:R-:W-:-:S04]  /*94b0*/  IADD3 R139, PT, PT, R0, -0x88, RZ ;  /* 0xffffff78008b7810 */ /* 0x000fc80007ffe0ff */
[----:B------:R-:W-:Y:S01]  /*94c0*/  ISETP.GE.U32.AND P3, PT, R139, 0x7ffffef9, PT ;  /* 0x7ffffef98b00780c */ /* 0x000fe20003f66070 */
[----:B------:R-:W-:-:S05]  /*94d0*/  VIADD R139, R0, 0xffffff77 ;  /* 0xffffff77008b7836 */ /* 0x000fca0000000000 */
[----:B------:R-:W-:Y:S01]  /*94e0*/  ISETP.GE.U32.AND P4, PT, R139, 0x7ffffef8, PT ;  /* 0x7ffffef88b00780c */ /* 0x000fe20003f86070 */
[----:B------:R-:W-:-:S05]  /*94f0*/  VIADD R139, R0, 0xffffff76 ;  /* 0xffffff76008b7836 */ /* 0x000fca0000000000 */
[----:B------:R-:W-:Y:S01]  /*9500*/  ISETP.GE.U32.AND P1, PT, R139, 0x7ffffef7, PT ;  /* 0x7ffffef78b00780c */ /* 0x000fe20003f26070 */
[----:B------:R-:W-:-:S05]  /*9510*/  VIADD R139, R0, 0xffffff75 ;  /* 0xffffff75008b7836 */ /* 0x000fca0000000000 */
[----:B------:R-:W-:Y:S01]  /*9520*/  ISETP.GE.U32.AND P5, PT, R139, 0x7ffffef6, PT ;  /* 0x7ffffef68b00780c */ /* 0x000fe20003fa6070 */
[----:B------:R-:W-:-:S05]  /*9530*/  VIADD R139, R0, 0xffffff74 ;  /* 0xffffff74008b7836 */ /* 0x000fca0000000000 */
[----:B------:R-:W-:Y:S01]  /*9540*/  ISETP.GE.U32.AND P6, PT, R139, 0x7ffffef5, PT ;  /* 0x7ffffef58b00780c */ /* 0x000fe20003fc6070 */
[----:B------:R-:W-:Y:S02]  /*9550*/  VIADD R139, R0, 0xffffff73 ;  /* 0xffffff73008b7836 */ /* 0x000fe40000000000 */
[----:B--2---:R-:W-:-:S04]  /*9560*/  IMAD.WIDE R10, R6, 0x4, R10 ;  /* 0x00000004060a7825 */ /* 0x004fc800078e020a */
[----:B----4-:R-:W-:-:S04]  /*9570*/  IMAD.WIDE R248, R6, 0x4, R248 ;  /* 0x0000000406f87825 */ /* 0x010fc800078e02f8 */
[----:B---3--:R-:W-:-:S05]  /*9580*/  IMAD.WIDE R250, R6, 0x4, R250 ;  /* 0x0000000406fa7825 */ /* 0x008fca00078e02fa */
[----:B------:R-:W-:Y:S04]  /*9590*/  STL.64 [R1+0x5d8], R250 ;  /* 0x0005d8fa01007387 */ /* 0x000fe80000100a00 */
[----:B------:R-:W-:Y:S04]  /*95a0*/  LDGSTS.E [R252+0x2001c], desc[UR16][R250.64], !P3 ;  /* 0x2001c000fafc7fae */ /* 0x000fe8000d9a1010 */
[----:B------:R1:W-:Y:S04]  /*95b0*/  STL.64 [R1+0x5d0], R248 ;  /* 0x0005d0f801007387 */ /* 0x0003e80000100a00 */
[----:B------:R1:W-:Y:S01]  /*95c0*/  LDGSTS.E [R252+0x20020], desc[UR16][R248.64], !P4 ;  /* 0x20020000f8fc7fae */ /* 0x0003e2000e1a1010 */
[----:B------:R-:W-:Y:S01]  /*95d0*/  ISETP.GE.U32.AND P3, PT, R139, 0x7ffffef4, PT ;  /* 0x7ffffef48b00780c */ /* 0x000fe20003f66070 */
[----:B------:R-:W-:-:S02]  /*95e0*/  VIADD R139, R0, 0xffffff72 ;  /* 0xffffff72008b7836 */ /* 0x000fc40000000000 */
[----:B-1----:R-:W-:-:S03]  /*95f0*/  IMAD.WIDE R248, R6, 0x4, R8 ;  /* 0x0000000406f87825 */ /* 0x002fc600078e0208 */
[----:B------:R-:W-:Y:S01]  /*9600*/  ISETP.GE.U32.AND P4, PT, R139, 0x7ffffef3, PT ;  /* 0x7ffffef38b00780c */ /* 0x000fe20003f86070 */
[----:B------:R-:W1:Y:S01]  /*9610*/  LDC R9, c[0x0][0x3a0] ;  /* 0x0000e800ff097b82 */ /* 0x000e620000000800 */
[----:B------:R-:W-:Y:S01]  /*9620*/  VIADD R8, R0, 0xffffff71 ;  /* 0xffffff7100087836 */ /* 0x000fe20000000000 */
[----:B------:R-:W-:Y:S04]  /*9630*/  LDGSTS.E [R252+0x20024], desc[UR16][R248.64], !P1 ;  /* 0x20024000f8fc7fae */ /* 0x000fe8000c9a1010 */
[----:B------:R-:W-:Y:S01]  /*9640*/  ISETP.GE.U32.AND P1, PT, R8, 0x7ffffef2, PT ;  /* 0x7ffffef20800780c */ /* 0x000fe20003f26070 */
[----:B------:R-:W-:Y:S01]  /*9650*/  STL.64 [R1+0x5c8], R248 ;  /* 0x0005c8f801007387 */ /* 0x000fe20000100a00 */
[----:B------:R-:W-:-:S03]  /*9660*/  VIADD R8, R0, 0xffffff70 ;  /* 0xffffff7000087836 */ /* 0x000fc60000000000 */
[----:B------:R2:W-:Y:S04]  /*9670*/  STL.64 [R1+0x5c0], R10 ;  /* 0x0005c00a01007387 */ /* 0x0005e80000100a00 */
[----:B------:R2:W-:Y:S01]  /*9680*/  LDGSTS.E [R252+0x20028], desc[UR16][R10.64], !P5 ;  /* 0x200280000afc7fae */ /* 0x0005e2000e9a1010 */
[----:B------:R-:W-:Y:S01]  /*9690*/  ISETP.GE.U32.AND P5, PT, R8, 0x7ffffef1, PT ;  /* 0x7ffffef10800780c */ /* 0x000fe20003fa6070 */
[----:B------:R-:W-:Y:S02]  /*96a0*/  VIADD R8, R0, 0xffffff6f ;  /* 0xffffff6f00087836 */ /* 0x000fe40000000000 */
[----:B--2---:R-:W-:-:S05]  /*96b0*/  IMAD.WIDE R10, R6, 0x4, R12 ;  /* 0x00000004060a7825 */ /* 0x004fca00078e020c */
        /* <DEDUP_REMOVED lines=62> */
[----:B------:R-:W-:Y:S02]  /*9aa0*/  ISETP.GE.U32.AND P4, PT, R8, 0x7ffffee4, PT ;  /* 0x7ffffee40800780c */ /* 0x000fe40003f86070 */
[----:B------:R-:W-:Y:S01]  /*9ab0*/  IADD3 R8, PT, PT, R0, -0x9e, RZ ;  /* 0xffffff6200087810 */ /* 0x000fe20007ffe0ff */
        /* <DEDUP_REMOVED lines=170> */
[----:B------:R-:W-:-:S04]  /*a560*/  IMAD.WIDE R14, R6, 0x4, R108 ;  /* 0x00000004060e7825 */ /* 0x000fc800078e026c */
[----:B--2---:R-:W-:-:S04]  /*a570*/  IMAD.WIDE R10, R6, 0x4, R106 ;  /* 0x00000004060a7825 */ /* 0x004fc800078e026a */
[----:B------:R-:W-:Y:S01]  /*a580*/  IMAD.WIDE R12, R6, 0x4, R110 ;  /* 0x00000004060c7825 */ /* 0x000fe200078e026e */
[----:B------:R2:W-:Y:S04]  /*a590*/  STL.64 [R1+0x440], R10 ;  /* 0x0004400a01007387 */ /* 0x0005e80000100a00 */
[----:B------:R2:W-:Y:S01]  /*a5a0*/  LDGSTS.E [R252+0x200e8], desc[UR16][R10.64], !P4 ;  /* 0x200e80000afc7fae */ /* 0x0005e2000e1a1010 */
[----:B------:R-:W-:Y:S01]  /*a5b0*/  ISETP.GE.U32.AND P4, PT, R8, 0x7ffffec1, PT ;  /* 0x7ffffec10800780c */ /* 0x000fe20003f86070 */
[C---:B------:R-:W-:Y:S02]  /*a5c0*/  VIADD R8, R0.reuse, 0xffffff3e ;  /* 0xffffff3e00087836 */ /* 0x040fe40000000000 */
[----:B------:R-:W-:Y:S04]  /*a5d0*/  LDGSTS.E [R252+0x200ec], desc[UR16][R14.64], !P1 ;  /* 0x200ec0000efc7fae */ /* 0x000fe8000c9a1010 */
[----:B------:R3:W-:Y:S01]  /*a5e0*/  LDGSTS.E [R252+0x200f0], desc[UR16][R12.64], !P5 ;  /* 0x200f00000cfc7fae */ /* 0x0007e2000e9a1010 */
[----:B--2---:R-:W-:Y:S01]  /*a5f0*/  VIADD R11, R0, 0x7f ;  /* 0x0000007f000b7836 */ /* 0x004fe20000000000 */
[----:B------:R-:W2:Y:S01]  /*a600*/  LDC R10, c[0x0][0x3a0] ;  /* 0x0000e800ff0a7b82 */ /* 0x000ea20000000800 */
[----:B------:R-:W-:-:S03]  /*a610*/  ISETP.GE.U32.AND P1, PT, R8, 0x7ffffebf, PT ;  /* 0x7ffffebf0800780c */ /* 0x000fc60003f26070 */
[----:B------:R-:W-:Y:S01]  /*a620*/  ISETP.GT.AND P5, PT, R11, 0xff, PT ;  /* 0x000000ff0b00780c */ /* 0x000fe20003fa4270 */
[----:B------:R-:W-:-:S03]  /*a630*/  VIADD R8, R0, 0xffffff3f ;  /* 0xffffff3f00087836 */ /* 0x000fc60000000000 */
[----:B------:R-:W-:Y:S02]  /*a640*/  SEL R0, R2, RZ, P5 ;  /* 0x000000ff02007207 */ /* 0x000fe40002800000 */
[----:B------:R-:W4:Y:S01]  /*a650*/  LDC R2, c[0x0][0x3a0] ;  /* 0x0000e800ff027b82 */ /* 0x000f220000000800 */
[----:B------:R-:W-:Y:S04]  /*a660*/  STL.64 [R1+0x438], R14 ;  /* 0x0004380e01007387 */ /* 0x000fe80000100a00 */
[----:B------:R3:W-:Y:S01]  /*a670*/  STL.64 [R1+0x430], R12 ;  /* 0x0004300c01007387 */ /* 0x0007e20000100a00 */
[----:B------:R-:W-:Y:S02]  /*a680*/  ISETP.GE.U32.AND P5, PT, R8, 0x7ffffec0, PT ;  /* 0x7ffffec00800780c */ /* 0x000fe40003fa6070 */
[----:B------:R-:W4:Y:S01]  /*a690*/  LDC R8, c[0x0][0x3a0] ;  /* 0x0000e800ff087b82 */ /* 0x000f220000000800 */
[----:B---3--:R-:W-:-:S05]  /*a6a0*/  IMAD.WIDE R12, R6, 0x4, R112 ;  /* 0x00000004060c7825 */ /* 0x008fca00078e0270 */
[----:B------:R3:W-:Y:S04]  /*a6b0*/  STL.64 [R1+0x428], R12 ;  /* 0x0004280c01007387 */ /* 0x0007e80000100a00 */
[----:B------:R3:W-:Y:S01]  /*a6c0*/  LDGSTS.E [R252+0x200f4], desc[UR16][R12.64], !P6 ;  /* 0x200f40000cfc7fae */ /* 0x0007e2000f1a1010 */
[----:B------:R-:W-:Y:S01]  /*a6d0*/  ISETP.NE.U32.AND P6, PT, R0, RZ, PT ;  /* 0x000000ff0000720c */ /* 0x000fe20003fc5070 */
[----:B-1----:R-:W-:Y:S02]  /*a6e0*/  VIADD R0, R9, 0xffffff3d ;  /* 0xffffff3d09007836 */ /* 0x002fe40000000000 */
[----:B------:R-:W1:Y:S01]  /*a6f0*/  LDC R9, c[0x0][0x3a0] ;  /* 0x0000e800ff097b82 */ /* 0x000e620000000800 */
[----:B---3--:R-:W-:-:S05]  /*a700*/  IMAD.WIDE R12, R6, 0x4, R114 ;  /* 0x00000004060c7825 */ /* 0x008fca00078e0272 */
[----:B------:R3:W-:Y:S04]  /*a710*/  STL.64 [R1+0x420], R12 ;  /* 0x0004200c01007387 */ /* 0x0007e80000100a00 */
[----:B------:R3:W-:Y:S01]  /*a720*/  LDGSTS.E [R252+0x200f8], desc[UR16][R12.64], !P3 ;  /* 0x200f80000cfc7fae */ /* 0x0007e2000d9a1010 */
[----:B------:R-:W-:Y:S01]  /*a730*/  ISETP.GE.U32.AND P3, PT, R0, 0x7ffffebe, PT ;  /* 0x7ffffebe0000780c */ /* 0x000fe20003f66070 */
[----:B--2---:R-:W-:Y:S02]  /*a740*/  VIADD R0, R10, 0xffffff3c ;  /* 0xffffff3c0a007836 */ /* 0x004fe40000000000 */
[C---:B------:R-:W-:Y:S01]  /*a750*/  IMAD.WIDE R16, R6.reuse, 0x4, R240 ;  /* 0x0000000406107825 */ /* 0x040fe200078e02f0 */
[----:B------:R-:W2:Y:S03]  /*a760*/  LDC R10, c[0x0][0x3a0] ;  /* 0x0000e800ff0a7b82 */ /* 0x000ea60000000800 */
[----:B---3--:R-:W-:-:S05]  /*a770*/  IMAD.WIDE R12, R6, 0x4, R116 ;  /* 0x00000004060c7825 */ /* 0x008fca00078e0274 */
[----:B------:R3:W-:Y:S01]  /*a780*/  LDGSTS.E [R252+0x200fc], desc[UR16][R12.64], !P4 ;  /* 0x200fc0000cfc7fae */ /* 0x0007e2000e1a1010 */
[----:B------:R-:W-:Y:S01]  /*a790*/  ISETP.GE.U32.AND P4, PT, R0, 0x7ffffebd, PT ;  /* 0x7ffffebd0000780c */ /* 0x000fe20003f86070 */
[----:B----4-:R-:W-:Y:S02]  /*a7a0*/  VIADD R0, R2, 0xffffff3b ;  /* 0xffffff3b02007836 */ /* 0x010fe40000000000 */
[----:B------:R3:W-:Y:S01]  /*a7b0*/  STL.64 [R1+0x418], R12 ;  /* 0x0004180c01007387 */ /* 0x0007e20000100a00 */
[----:B------:R-:W4:Y:S01]  /*a7c0*/  LDC R2, c[0x0][0x3a0] ;  /* 0x0000e800ff027b82 */ /* 0x000f220000000800 */
[----:B---3--:R-:W-:-:S05]  /*a7d0*/  IMAD.WIDE R12, R6, 0x4, R118 ;  /* 0x00000004060c7825 */ /* 0x008fca00078e0276 */
[----:B------:R3:W-:Y:S04]  /*a7e0*/  STL.64 [R1+0x410], R12 ;  /* 0x0004100c01007387 */ /* 0x0007e80000100a00 */
[----:B------:R3:W-:Y:S01]  /*a7f0*/  LDGSTS.E [R252+0x20100], desc[UR16][R12.64], !P5 ;  /* 0x201000000cfc7fae */ /* 0x0007e2000e9a1010 */
[----:B------:R-:W-:Y:S01]  /*a800*/  ISETP.GE.U32.AND P5, PT, R0, 0x7ffffebc, PT ;  /* 0x7ffffebc0000780c */ /* 0x000fe20003fa6070 */
[----:B------:R-:W-:Y:S02]  /*a810*/  VIADD R0, R8, 0xffffff3a ;  /* 0xffffff3a08007836 */ /* 0x000fe40000000000 */
[----:B------:R-:W2:Y:S01]  /*a820*/  LDC R8, c[0x0][0x3a0] ;  /* 0x0000e800ff087b82 */ /* 0x000ea20000000800 */
[----:B---3--:R-:W-:-:S05]  /*a830*/  IMAD.WIDE R12, R6, 0x4, R120 ;  /* 0x00000004060c7825 */ /* 0x008fca00078e0278 */
[----:B------:R3:W-:Y:S01]  /*a840*/  LDGSTS.E [R252+0x20104], desc[UR16][R12.64], !P1 ;  /* 0x201040000cfc7fae */ /* 0x0007e2000c9a1010 */
[----:B------:R-:W-:Y:S01]  /*a850*/  ISETP.GE.U32.AND P1, PT, R0, 0x7ffffebb, PT ;  /* 0x7ffffebb0000780c */ /* 0x000fe20003f26070 */
[----:B-1----:R-:W-:Y:S02]  /*a860*/  VIADD R0, R9, 0xffffff39 ;  /* 0xffffff3909007836 */ /* 0x002fe40000000000 */
[----:B------:R-:W1:Y:S01]  /*a870*/  LDC R9, c[0x0][0x3a0] ;  /* 0x0000e800ff097b82 */ /* 0x000e620000000800 */
[----:B------:R3:W-:Y:S02]  /*a880*/  STL.64 [R1+0x408], R12 ;  /* 0x0004080c01007387 */ /* 0x0007e40000100a00 */
        /* <DEDUP_REMOVED lines=9> */
[----:B------:R-:W-:Y:S02]  /*a920*/  ISETP.GE.U32.AND P4, PT, R0, 0x7ffffeb9, PT ;  /* 0x7ffffeb90000780c */ /* 0x000fe40003f86070 */
[----:B--2---:R-:W-:Y:S02]  /*a930*/  IADD3 R0, PT, PT, R8, -0xc9, RZ ;  /* 0xffffff3708007810 */ /* 0x004fe40007ffe0ff */
        /* <DEDUP_REMOVED lines=17> */
[----:B--2---:R-:W-:Y:S02]  /*aa50*/  VIADD R0, R8, 0xffffff34 ;  /* 0xffffff3408007836 */ /* 0x004fe40000000000 */
        /* <DEDUP_REMOVED lines=111> */
[----:B------:R-:W-:Y:S02]  /*b150*/  ISETP.GE.U32.AND P1, PT, R0, 0x7ffffea3, PT ;  /* 0x7ffffea30000780c */ /* 0x000fe40003f26070 */
[----:B-1----:R-:W-:Y:S01]  /*b160*/  IADD3 R0, PT, PT, R9, -0xdf, RZ ;  /* 0xffffff2109007810 */ /* 0x002fe20007ffe0ff */
[----:B------:R3:W-:Y:S01]  /*b170*/  STL.64 [R1+0x348], R12 ;  /* 0x0003480c01007387 */ /* 0x0007e20000100a00 */
[----:B------:R-:W1:Y:S01]  /*b180*/  LDC R9, c[0x0][0x3a0] ;  /* 0x0000e800ff097b82 */ /* 0x000e620000000800 */
        /* <DEDUP_REMOVED lines=124> */
[----:B------:R3:W-:Y:S01]  /*b950*/  STL.64 [R1+0x2a0], R12 ;  /* 0x0002a00c01007387 */ /* 0x0007e20000100a00 */
[----:B------:R-:W1:Y:S01]  /*b960*/  LDC R9, c[0x0][0x3a0] ;  /* 0x0000e800ff097b82 */ /* 0x000e620000000800 */
[----:B---3--:R-:W-:-:S05]  /*b970*/  IMAD.WIDE R12, R6, 0x4, R218 ;  /* 0x00000004060c7825 */ /* 0x008fca00078e02da */
[----:B------:R3:W-:Y:S04]  /*b980*/  STL.64 [R1+0x298], R12 ;  /* 0x0002980c01007387 */ /* 0x0007e80000100a00 */
[----:B------:R3:W-:Y:S01]  /*b990*/  LDGSTS.E [R252+0x201bc], desc[UR16][R12.64], !P4 ;  /* 0x201bc0000cfc7fae */ /* 0x0007e2000e1a1010 */
[----:B------:R-:W-:Y:S02]  /*b9a0*/  ISETP.GE.U32.AND P4, PT, R0, 0x7ffffe8d, PT ;  /* 0x7ffffe8d0000780c */ /* 0x000fe40003f86070 */
[----:B----4-:R-:W-:Y:S02]  /*b9b0*/  IADD3 R0, PT, PT, R2, -0xf5, RZ ;  /* 0xffffff0b02007810 */ /* 0x010fe40007ffe0ff */
        /* <DEDUP_REMOVED lines=8> */
[----:B------:R3:W-:Y:S04]  /*ba40*/  STL.64 [R1+0x288], R12 ;  /* 0x0002880c01007387 */ /* 0x0007e80000100a00 */
[----:B------:R3:W-:Y:S01]  /*ba50*/  LDGSTS.E [R252+0x201c4], desc[UR16][R12.64], !P1 ;  /* 0x201c40000cfc7fae */ /* 0x0007e2000c9a1010 */
[----:B------:R-:W-:Y:S01]  /*ba60*/  ISETP.GE.U32.AND P1, PT, R0, 0x7ffffe8b, PT ;  /* 0x7ffffe8b0000780c */ /* 0x000fe20003f26070 */
[----:B-1----:R-:W-:Y:S02]  /*ba70*/  VIADD R0, R9, 0xffffff09 ;  /* 0xffffff0909007836 */ /* 0x002fe40000000000 */
[----:B------:R-:W1:Y:S01]  /*ba80*/  LDC R9, c[0x0][0x3a0] ;  /* 0x0000e800ff097b82 */ /* 0x000e620000000800 */
[----:B---3--:R-:W-:-:S05]  /*ba90*/  IMAD.WIDE R12, R6, 0x4, R224 ;  /* 0x00000004060c7825 */ /* 0x008fca00078e02e0 */
[----:B------:R3:W-:Y:S04]  /*baa0*/  STL.64 [R1+0x280], R12 ;  /* 0x0002800c01007387 */ /* 0x0007e80000100a00 */
[----:B------:R3:W-:Y:S01]  /*bab0*/  LDGSTS.E [R252+0x201c8], desc[UR16][R12.64], !P3 ;  /* 0x201c80000cfc7fae */ /* 0x0007e2000d9a1010 */
[----:B------:R-:W-:Y:S01]  /*bac0*/  ISETP.GE.U32.AND P3, PT, R0, 0x7ffffe8a, PT ;  /* 0x7ffffe8a0000780c */ /* 0x000fe20003f66070 */
[----:B---3--:R-:W-:-:S05]  /*bad0*/  IMAD.WIDE R12, R6, 0x4, R226 ;  /* 0x00000004060c7825 */ /* 0x008fca00078e02e2 */
[----:B------:R3:W-:Y:S04]  /*bae0*/  STL.64 [R1+0x278], R12 ;  /* 0x0002780c01007387 */ /* 0x0007e80000100a00 */
[----:B------:R3:W-:Y:S01]  /*baf0*/  LDGSTS.E [R252+0x201cc], desc[UR16][R12.64], !P4 ;  /* 0x201cc0000cfc7fae */ /* 0x0007e2000e1a1010 */
[----:B----4-:R-:W-:Y:S02]  /*bb00*/  VIADD R0, R2, 0xffffff08 ;  /* 0xffffff0802007836 */ /* 0x010fe40000000000 */
        /* <DEDUP_REMOVED lines=19> */
[----:B------:R3:W-:Y:S02]  /*bc40*/  LDGSTS.E [R252+0x201dc], desc[UR16][R12.64], !P4 ;  /* 0x201dc0000cfc7fae */ /* 0x0007e4000e1a1010 */
[----:B---3--:R-:W-:-:S05]  /*bc50*/  IMAD.WIDE R12, R6, 0x4, R236 ;  /* 0x00000004060c7825 */ /* 0x008fca00078e02ec */
[----:B------:R3:W-:Y:S04]  /*bc60*/  STL.64 [R1+0x250], R12 ;  /* 0x0002500c01007387 */ /* 0x0007e80000100a00 */
[----:B------:R-:W2:Y:S04]  /*bc70*/  LDL.LU.64 R26, [R1+0x108] ;  /* 0x00010800011a7983 */ /* 0x000ea80000300a00 */
[----:B------:R-:W2:Y:S04]  /*bc80*/  LDL.LU.64 R24, [R1+0xf8] ;  /* 0x0000f80001187983 */ /* 0x000ea80000300a00 */
[----:B------:R3:W-:Y:S04]  /*bc90*/  LDGSTS.E [R252+0x201e0], desc[UR16][R12.64], !P5 ;  /* 0x201e00000cfc7fae */ /* 0x0007e8000e9a1010 */
[----:B------:R-:W2:Y:S04]  /*bca0*/  LDL.LU.64 R22, [R1+0xe8] ;  /* 0x0000e80001167983 */ /* 0x000ea80000300a00 */
[----:B------:R-:W2:Y:S01]  /*bcb0*/  LDL.LU.64 R20, [R1+0xd8] ;  /* 0x0000d80001147983 */ /* 0x000ea20000300a00 */
[----:B---3--:R-:W-:-:S03]  /*bcc0*/  IMAD.WIDE R12, R6, 0x4, R238 ;  /* 0x00000004060c7825 */ /* 0x008fc600078e02ee */
[----:B------:R-:W3:Y:S04]  /*bcd0*/  LDL.LU.64 R18, [R1+0xc8] ;  /* 0x0000c80001127983 */ /* 0x000ee80000300a00 */
[----:B------:R-:W3:Y:S04]  /*bce0*/  LDL.LU.64 R14, [R1+0xb8] ;  /* 0x0000b800010e7983 */ /* 0x000ee80000300a00 */
[----:B------:R1:W-:Y:S04]  /*bcf0*/  STL.64 [R1+0x248], R12 ;  /* 0x0002480c01007387 */ /* 0x0003e80000100a00 */
[----:B------:R-:W-:Y:S04]  /*bd00*/  LDGSTS.E [R252+0x201e4], desc[UR16][R12.64], !P1 ;  /* 0x201e40000cfc7fae */ /* 0x000fe8000c9a1010 */
[----:B-1----:R-:W3:Y:S04]  /*bd10*/  LDL.LU.64 R12, [R1+0xa8] ;  /* 0x0000a800010c7983 */ /* 0x002ee80000300a00 */
[----:B------:R-:W3:Y:S04]  /*bd20*/  LDL.LU.64 R248, [R1+0x98] ;  /* 0x0000980001f87983 */ /* 0x000ee80000300a00 */
[----:B------:R1:W-:Y:S04]  /*bd30*/  STL.64 [R1+0x240], R16 ;  /* 0x0002401001007387 */ /* 0x0003e80000100a00 */
[----:B------:R-:W3:Y:S01]  /*bd40*/  LDL.LU.64 R250, [R1+0x88] ;  /* 0x0000880001fa7983 */ /* 0x000ee20000300a00 */
[----:B----4-:R-:W-:-:S02]  /*bd50*/  VIADD R0, R2, 0xffffff05 ;  /* 0xffffff0502007836 */ /* 0x010fc40000000000 */
[----:B------:R-:W-:Y:S01]  /*bd60*/  IMAD.SHL.U32 R139, R7, 0x80, RZ ;  /* 0x00000080078b7824 */ /* 0x000fe200078e00ff */
[----:B------:R-:W4:Y:S02]  /*bd70*/  LDC R2, c[0x0][0x3a0] ;  /* 0x0000e800ff027b82 */ /* 0x000f240000000800 */
[----:B------:R-:W-:Y:S01]  /*bd80*/  ISETP.GE.U32.AND P3, PT, R0, 0x7ffffe86, PT ;  /* 0x7ffffe860000780c */ /* 0x000fe20003f66070 */
[----:B------:R-:W-:-:S05]  /*bd90*/  VIADD R0, R10, 0xffffff04 ;  /* 0xffffff040a007836 */ /* 0x000fca0000000000 */
[----:B------:R-:W2:Y:S01]  /*bda0*/  LDC R10, c[0x0][0x3a0] ;  /* 0x0000e800ff0a7b82 */ /* 0x000ea20000000800 */
[----:B------:R-:W-:Y:S01]  /*bdb0*/  ISETP.GE.U32.AND P4, PT, R0, 0x7ffffe85, PT ;  /* 0x7ffffe850000780c */ /* 0x000fe20003f86070 */
[----:B------:R-:W-:-:S05]  /*bdc0*/  VIADD R0, R9, 0xffffff03 ;  /* 0xffffff0309007836 */ /* 0x000fca0000000000 */
[----:B------:R1:W-:Y:S01]  /*bdd0*/  LDGSTS.E [R252+0x201e8], desc[UR16][R16.64], !P3 ;  /* 0x201e800010fc7fae */ /* 0x0003e2000d9a1010 */
[----:B------:R-:W2:Y:S01]  /*bde0*/  LDC R9, c[0x0][0x3a0] ;  /* 0x0000e800ff097b82 */ /* 0x000ea20000000800 */
[----:B------:R-:W-:Y:S01]  /*bdf0*/  ISETP.GE.U32.AND P5, PT, R0, 0x7ffffe84, PT ;  /* 0x7ffffe840000780c */ /* 0x000fe20003fa6070 */
[----:B--2---:R-:W-:-:S05]  /*be00*/  VIADD R0, R8, 0xffffff02 ;  /* 0xffffff0208007836 */ /* 0x004fca0000000000 */
[----:B------:R-:W-:Y:S01]  /*be10*/  ISETP.GE.U32.AND P1, PT, R0, 0x7ffffe83, PT ;  /* 0x7ffffe830000780c */ /* 0x000fe20003f26070 */
[----:B-1----:R-:W-:-:S04]  /*be20*/  IMAD.WIDE R16, R6, 0x4, R242 ;  /* 0x0000000406107825 */ /* 0x002fc800078e02f2 */
[----:B------:R-:W-:Y:S01]  /*be30*/  VIADD R0, R10, 0xffffff01 ;  /* 0xffffff010a007836 */ /* 0x000fe20000000000 */
[----:B------:R-:W-:Y:S04]  /*be40*/  LDGSTS.E [R252+0x201ec], desc[UR16][R16.64], !P4 ;  /* 0x201ec00010fc7fae */ /* 0x000fe8000e1a1010 */
[----:B------:R-:W-:Y:S01]  /*be50*/  ISETP.GE.U32.AND P3, PT, R0, 0x7ffffe82, PT ;  /* 0x7ffffe820000780c */ /* 0x000fe20003f66070 */
[----:B------:R-:W-:Y:S02]  /*be60*/  VIADD R0, R9, 0xfffffefe ;  /* 0xfffffefe09007836 */ /* 0x000fe40000000000 */
[C---:B------:R-:W-:Y:S01]  /*be70*/  IMAD.WIDE R8, R6.reuse, 0x4, R244 ;  /* 0x0000000406087825 */ /* 0x040fe200078e02f4 */
[----:B------:R1:W-:Y:S04]  /*be80*/  STL.64 [R1+0x28], R16 ;  /* 0x0000281001007387 */ /* 0x0003e80000100a00 */
[----:B------:R2:W-:Y:S04]  /*be90*/  LDGSTS.E [R252+0x201f0], desc[UR16][R8.64], !P5 ;  /* 0x201f000008fc7fae */ /* 0x0005e8000e9a1010 */
[----:B-1----:R-:W4:Y:S04]  /*bea0*/  LDL.LU.64 R16, [R1+0x78] ;  /* 0x0000780001107983 */ /* 0x002f280000300a00 */
[----:B------:R2:W-:Y:S02]  /*beb0*/  STL.64 [R1+0x20], R8 ;  /* 0x0000200801007387 */ /* 0x0005e40000100a00 */
[----:B--2---:R-:W-:-:S05]  /*bec0*/  IMAD.WIDE R8, R6, 0x4, R246 ;  /* 0x0000000406087825 */ /* 0x004fca00078e02f6 */
[----:B------:R1:W-:Y:S04]  /*bed0*/  STL.64 [R1+0x18], R8 ;  /* 0x0000180801007387 */ /* 0x0003e80000100a00 */
[----:B------:R1:W-:Y:S01]  /*bee0*/  LDGSTS.E [R252+0x201f4], desc[UR16][R8.64], !P1 ;  /* 0x201f400008fc7fae */ /* 0x0003e2000c9a1010 */
[----:B------:R-:W-:-:S04]  /*bef0*/  IMAD.WIDE R34, R139, 0x4, R26 ;  /* 0x000000048b227825 */ /* 0x000fc800078e021a */
[C---:B------:R-:W-:Y:S01]  /*bf00*/  IMAD.WIDE R32, R139.reuse, 0x4, R24 ;  /* 0x000000048b207825 */ /* 0x040fe200078e0218 */
[----:B------:R2:W-:Y:S03]  /*bf10*/  STL.64 [R1+0x650], R34 ;  /* 0x0006502201007387 */ /* 0x0005e60000100a00 */
[C---:B------:R-:W-:Y:S01]  /*bf20*/  IMAD.WIDE R30, R139.reuse, 0x4, R22 ;  /* 0x000000048b1e7825 */ /* 0x040fe200078e0216 */
[----:B------:R2:W-:Y:S03]  /*bf30*/  STL.64 [R1+0x648], R32 ;  /* 0x0006482001007387 */ /* 0x0005e60000100a00 */
[C---:B------:R-:W-:Y:S01]  /*bf40*/  IMAD.WIDE R28, R139.reuse, 0x4, R20 ;  /* 0x000000048b1c7825 */ /* 0x040fe200078e0214 */
[----:B------:R2:W-:Y:S03]  /*bf50*/  STL.64 [R1+0x640], R30 ;  /* 0x0006401e01007387 */ /* 0x0005e60000100a00 */
[----:B---3--:R-:W-:-:S02]  /*bf60*/  IMAD.WIDE R24, R139, 0x4, R14 ;  /* 0x000000048b187825 */ /* 0x008fc400078e020e */
[----:B------:R-:W3:Y:S04]  /*bf70*/  LDL.LU.64 R14, [R1+0x68] ;  /* 0x00006800010e7983 */ /* 0x000ee80000300a00 */
[----:B------:R2:W-:Y:S01]  /*bf80*/  STL.64 [R1+0x638], R28 ;  /* 0x0006381c01007387 */ /* 0x0005e20000100a00 */
[----:B------:R-:W-:-:S04]  /*bf90*/  IMAD.WIDE R26, R139, 0x4, R18 ;  /* 0x000000048b1a7825 */ /* 0x000fc800078e0212 */
[C---:B------:R-:W-:Y:S02]  /*bfa0*/  IMAD.WIDE R22, R139.reuse, 0x4, R12 ;  /* 0x000000048b167825 */ /* 0x040fe400078e020c */
[----:B------:R-:W2:Y:S04]  /*bfb0*/  LDL.LU.64 R12, [R1+0x58] ;  /* 0x00005800010c7983 */ /* 0x000ea80000300a00 */
[----:B------:R-:W1:Y:S01]  /*bfc0*/  LDL.LU.64 R76, [R1+0x48] ;  /* 0x00004800014c7983 */ /* 0x000e620000300a00 */
[----:B------:R-:W-:-:S03]  /*bfd0*/  IMAD.WIDE R20, R139, 0x4, R248 ;  /* 0x000000048b147825 */ /* 0x000fc600078e02f8 */
[----:B------:R1:W-:Y:S01]  /*bfe0*/  STL.64 [R1+0x630], R26 ;  /* 0x0006301a01007387 */ /* 0x0003e20000100a00 */
[----:B------:R-:W-:-:S03]  /*bff0*/  IMAD.WIDE R18, R139, 0x4, R250 ;  /* 0x000000048b127825 */ /* 0x000fc600078e02fa */
[----:B------:R-:W2:Y:S04]  /*c000*/  LDL.LU.64 R250, [R1+0x40] ;  /* 0x0000400001fa7983 */ /* 0x000ea80000300a00 */
[----:B------:R-:W2:Y:S04]  /*c010*/  LDL.LU.64 R248, [R1+0x38] ;  /* 0x0000380001f87983 */ /* 0x000ea80000300a00 */
[----:B------:R1:W-:Y:S04]  /*c020*/  STL.64 [R1+0x628], R24 ;  /* 0x0006281801007387 */ /* 0x0003e80000100a00 */
[----:B------:R-:W2:Y:S04]  /*c030*/  LDL.LU.64 R74, [R1+0x30] ;  /* 0x00003000014a7983 */ /* 0x000ea80000300a00 */
        /* <DEDUP_REMOVED lines=15> */
[----:B------:R-:W2:Y:S01]  /*c130*/  LDL.LU.64 R42, [R1+0x128] ;  /* 0x00012800012a7983 */ /* 0x000ea20000300a00 */
[----:B----4-:R-:W-:-:S03]  /*c140*/  IMAD.WIDE R16, R139, 0x4, R16 ;  /* 0x000000048b107825 */ /* 0x010fc600078e0210 */
[----:B------:R-:W4:Y:S04]  /*c150*/  LDL.LU.64 R40, [R1+0x130] ;  /* 0x0001300001287983 */ /* 0x000f280000300a00 */
[----:B------:R-:W4:Y:S04]  /*c160*/  LDL.LU.64 R38, [R1+0x138] ;  /* 0x0001380001267983 */ /* 0x000f280000300a00 */
[----:B------:R-:W4:Y:S04]  /*c170*/  LDL.LU.64 R36, [R1+0x140] ;  /* 0x0001400001247983 */ /* 0x000f280000300a00 */
[----:B------:R1:W-:Y:S04]  /*c180*/  STL.64 [R1+0x620], R22 ;  /* 0x0006201601007387 */ /* 0x0003e80000100a00 */
[----:B------:R1:W-:Y:S04]  /*c190*/  STL.64 [R1+0x618], R20 ;  /* 0x0006181401007387 */ /* 0x0003e80000100a00 */
[----:B------:R1:W-:Y:S04]  /*c1a0*/  STL.64 [R1+0x610], R18 ;  /* 0x0006101201007387 */ /* 0x0003e80000100a00 */
[----:B------:R1:W-:Y:S01]  /*c1b0*/  STL.64 [R1+0x608], R16 ;  /* 0x0006081001007387 */ /* 0x0003e20000100a00 */
[----:B---3--:R-:W-:-:S05]  /*c1c0*/  IMAD.WIDE R14, R139, 0x4, R14 ;  /* 0x000000048b0e7825 */ /* 0x008fca00078e020e */
[----:B------:R3:W-:Y:S01]  /*c1d0*/  STL.64 [R1+0x10], R14 ;  /* 0x0000100e01007387 */ /* 0x0007e20000100a00 */
[----:B--2---:R-:W-:-:S04]  /*c1e0*/  IMAD.WIDE R12, R139, 0x4, R12 ;  /* 0x000000048b0c7825 */ /* 0x004fc800078e020c */
[C---:B-1----:R-:W-:Y:S01]  /*c1f0*/  IMAD.WIDE R8, R139.reuse, 0x4, R76 ;  /* 0x000000048b087825 */ /* 0x042fe200078e024c */
[----:B------:R3:W-:Y:S04]  /*c200*/  STL.64 [R1+0x8], R12 ;  /* 0x0000080c01007387 */ /* 0x0007e80000100a00 */
[----:B------:R3:W-:Y:S04]  /*c210*/  STL.64 [R1], R8 ;  /* 0x0000000801007387 */ /* 0x0007e80000100a00 */
[----:B------:R-:W2:Y:S04]  /*c220*/  LDL.LU.64 R96, [R1+0x148] ;  /* 0x0001480001607983 */ /* 0x000ea80000300a00 */
[----:B------:R-:W2:Y:S04]  /*c230*/  LDL.LU.64 R94, [R1+0x150] ;  /* 0x00015000015e7983 */ /* 0x000ea80000300a00 */
[----:B------:R-:W2:Y:S04]  /*c240*/  LDL.LU.64 R92, [R1+0x158] ;  /* 0x00015800015c7983 */ /* 0x000ea80000300a00 */
[----:B------:R-:W2:Y:S04]  /*c250*/  LDL.LU.64 R90, [R1+0x160] ;  /* 0x00016000015a7983 */ /* 0x000ea80000300a00 */
[----:B------:R-:W2:Y:S04]  /*c260*/  LDL.LU.64 R88, [R1+0x168] ;  /* 0x0001680001587983 */ /* 0x000ea80000300a00 */
[----:B------:R-:W2:Y:S04]  /*c270*/  LDL.LU.64 R86, [R1+0x170] ;  /* 0x0001700001567983 */ /* 0x000ea80000300a00 */
[----:B------:R-:W2:Y:S01]  /*c280*/  LDL.LU.64 R84, [R1+0x178] ;  /* 0x0001780001547983 */ /* 0x000ea20000300a00 */
[----:B------:R-:W-:-:S03]  /*c290*/  IMAD.WIDE R246, R139, 0x4, R74 ;  /* 0x000000048bf67825 */ /* 0x000fc600078e024a */
        /* <DEDUP_REMOVED lines=32> */
[----:B------:R-:W2:Y:S04]  /*c4a0*/  LDL.LU.64 R50, [R1+0x200] ;  /* 0x0002000001327983 */ /* 0x000ea80000300a00 */
[----:B------:R-:W2:Y:S04]  /*c4b0*/  LDL.LU.64 R48, [R1+0x208] ;  /* 0x0002080001307983 */ /* 0x000ea80000300a00 */
[----:B------:R-:W2:Y:S04]  /*c4c0*/  LDL.LU.64 R46, [R1+0x210] ;  /* 0x00021000012e7983 */ /* 0x000ea80000300a00 */
[----:B------:R-:W2:Y:S04]  /*c4d0*/  LDL.LU.64 R44, [R1+0x218] ;  /* 0x00021800012c7983 */ /* 0x000ea80000300a00 */
[----:B------:R-:W3:Y:S01]  /*c4e0*/  LDL.LU.64 R42, [R1+0x220] ;  /* 0x00022000012a7983 */ /* 0x000ee20000300a00 */
[----:B----4-:R-:W-:Y:S01]  /*c4f0*/  IMAD.WIDE R218, R139, 0x4, R40 ;  /* 0x000000048bda7825 */ /* 0x010fe200078e0228 */
[----:B------:R-:W-:-:S02]  /*c500*/  ISETP.GE.U32.AND P4, PT, R0, 0x7ffffe7f, PT ;  /* 0x7ffffe7f0000780c */ /* 0x000fc40003f86070 */
[----:B------:R-:W4:Y:S01]  /*c510*/  LDL.LU.64 R40, [R1+0x228] ;  /* 0x0002280001287983 */ /* 0x000f220000300a00 */
[----:B------:R-:W-:-:S03]  /*c520*/  IMAD.WIDE R214, R139, 0x4, R38 ;  /* 0x000000048bd67825 */ /* 0x000fc600078e0226 */
[----:B------:R-:W4:Y:S01]  /*c530*/  LDL.LU.64 R38, [R1+0x230] ;  /* 0x0002300001267983 */ /* 0x000f220000300a00 */
[----:B------:R-:W-:-:S03]  /*c540*/  IMAD.WIDE R210, R139, 0x4, R36 ;  /* 0x000000048bd27825 */ /* 0x000fc600078e0224 */
[----:B------:R-:W4:Y:S01]  /*c550*/  LDL.LU.64 R36, [R1+0x238] ;  /* 0x0002380001247983 */ /* 0x000f220000300a00 */
[C---:B------:R-:W-:Y:S02]  /*c560*/  VIADD R0, R2.reuse, 0xfffffeff ;  /* 0xfffffeff02007836 */ /* 0x040fe40000000000 */
[----:B------:R-:W-:-:S05]  /*c570*/  VIADD R2, R2, 0xffffff00 ;  /* 0xffffff0002027836 */ /* 0x000fca0000000000 */
[----:B------:R-:W-:Y:S01]  /*c580*/  ISETP.GE.U32.AND P1, PT, R2, 0x7ffffe81, PT ;  /* 0x7ffffe810200780c */ /* 0x000fe20003f26070 */
[----:B------:R-:W-:Y:S01]  /*c590*/  IMAD.SHL.U32 R2, R6, 0x4, RZ ;  /* 0x0000000406027824 */ /* 0x000fe200078e00ff */
[----:B------:R-:W-:Y:S01]  /*c5a0*/  ISETP.GE.U32.AND P5, PT, R0, 0x7ffffe80, PT ;  /* 0x7ffffe800000780c */ /* 0x000fe20003fa6070 */
[----:B------:R-:W-:Y:S01]  /*c5b0*/  IMAD.WIDE R250, R139, 0x4, R250 ;  /* 0x000000048bfa7825 */ /* 0x000fe200078e02fa */
[----:B------:R-:W-:-:S03]  /*c5c0*/  SHF.R.S32.HI R0, RZ, 0x1f, R6 ;  /* 0x0000001fff007819 */ /* 0x000fc60000011406 */
[----:B------:R-:W-:Y:S01]  /*c5d0*/  IMAD.WIDE R248, R139, 0x4, R248 ;  /* 0x000000048bf87825 */ /* 0x000fe200078e02f8 */
[----:B------:R-:W-:-:S03]  /*c5e0*/  SHF.L.U64.HI R0, R6, 0x2, R0 ;  /* 0x0000000206007819 */ /* 0x000fc60000010200 */
[----:B--2---:R-:W-:-:S04]  /*c5f0*/  IMAD.WIDE R208, R6, 0x4, R44 ;  /* 0x0000000406d07825 */ /* 0x004fc800078e022c */
[----:B---3--:R-:W-:Y:S01]  /*c600*/  IMAD.WIDE R134, R6, 0x4, R42 ;  /* 0x0000000406867825 */ /* 0x008fe200078e022a */
[----:B------:R1:W-:Y:S04]  /*c610*/  LDGSTS.E [R252+0x201f8], desc[UR16][R208.64], !P3 ;  /* 0x201f8000d0fc7fae */ /* 0x0003e8000d9a1010 */
[----:B------:R1:W-:Y:S04]  /*c620*/  LDGSTS.E [R252+0x201fc], desc[UR16][R134.64], !P1 ;  /* 0x201fc00086fc7fae */ /* 0x0003e8000c9a1010 */
[----:B------:R-:W0:Y:S04]  /*c630*/  LDGDEPBAR ;  /* 0x00000000000079af */ /* 0x000e280000000000 */
[----:B------:R1:W-:Y:S04]  /*c640*/  LDGSTS.E [R3+0x50000], desc[UR16][R34.64], P6 ;  /* 0x5000000022037fae */ /* 0x0003e8000b1a1010 */
[----:B------:R1:W-:Y:S04]  /*c650*/  LDGSTS.E [R3+0x50400], desc[UR16][R32.64], P6 ;  /* 0x5040000020037fae */ /* 0x0003e8000b1a1010 */
[----:B------:R1:W-:Y:S04]  /*c660*/  LDGSTS.E [R3+0x50800], desc[UR16][R30.64], P6 ;  /* 0x508000001e037fae */ /* 0x0003e8000b1a1010 */
[----:B------:R1:W-:Y:S04]  /*c670*/  LDGSTS.E [R3+0x50c00], desc[UR16][R28.64], P6 ;  /* 0x50c000001c037fae */ /* 0x0003e8000b1a1010 */
[----:B------:R1:W-:Y:S04]  /*c680*/  LDGSTS.E [R3+0x51000], desc[UR16][R26.64], P6 ;  /* 0x510000001a037fae */ /* 0x0003e8000b1a1010 */
[----:B------:R1:W-:Y:S04]  /*c690*/  LDGSTS.E [R3+0x51400], desc[UR16][R24.64], P6 ;  /* 0x5140000018037fae */ /* 0x0003e8000b1a1010 */
[----:B------:R1:W-:Y:S04]  /*c6a0*/  LDGSTS.E [R3+0x51800], desc[UR16][R22.64], P6 ;  /* 0x5180000016037fae */ /* 0x0003e8000b1a1010 */
[----:B------:R1:W-:Y:S01]  /*c6b0*/  LDGSTS.E [R3+0x51c00], desc[UR16][R20.64], P6 ;  /* 0x51c0000014037fae */ /* 0x0003e2000b1a1010 */
[----:B------:R-:W-:-:S03]  /*c6c0*/  IADD3 R142, P1, PT, R132, R2, RZ ;  /* 0x00000002848e7210 */ /* 0x000fc60007f3e0ff */
[----:B------:R1:W-:Y:S04]  /*c6d0*/  LDGSTS.E [R3+0x52000], desc[UR16][R18.64], P6 ;  /* 0x5200000012037fae */ /* 0x0003e8000b1a1010 */
[----:B------:R1:W-:Y:S04]  /*c6e0*/  LDGSTS.E [R3+0x52400], desc[UR16][R16.64], P6 ;  /* 0x5240000010037fae */ /* 0x0003e8000b1a1010 */
[----:B------:R1:W-:Y:S04]  /*c6f0*/  LDGSTS.E [R3+0x52800], desc[UR16][R14.64], P6 ;  /* 0x528000000e037fae */ /* 0x0003e8000b1a1010 */
[----:B------:R1:W-:Y:S04]  /*c700*/  LDGSTS.E [R3+0x52c00], desc[UR16][R12.64], P6 ;  /* 0x52c000000c037fae */ /* 0x0003e8000b1a1010 */
[----:B------:R1:W-:Y:S01]  /*c710*/  LDGSTS.E [R3+0x53000], desc[UR16][R8.64], P6 ;  /* 0x5300000008037fae */ /* 0x0003e2000b1a1010 */
[----:B------:R-:W-:-:S03]  /*c720*/  IMAD.X R143, R133, 0x1, R0, P1 ;  /* 0x00000001858f7824 */ /* 0x000fc600008e0600 */
[----:B------:R1:W-:Y:S04]  /*c730*/  LDGSTS.E [R3+0x53400], desc[UR16][R250.64], P6 ;  /* 0x53400000fa037fae */ /* 0x0003e8000b1a1010 */
[----:B------:R1:W-:Y:S04]  /*c740*/  LDGSTS.E [R3+0x53800], desc[UR16][R248.64], P6 ;  /* 0x53800000f8037fae */ /* 0x0003e8000b1a1010 */
[----:B------:R1:W-:Y:S04]  /*c750*/  LDGSTS.E [R3+0x53c00], desc[UR16][R246.64], P6 ;  /* 0x53c00000f6037fae */ /* 0x0003e8000b1a1010 */
[----:B------:R1:W-:Y:S04]  /*c760*/  LDGSTS.E [R138+0x50100], desc[UR16][R244.64], P6 ;  /* 0x50100000f48a7fae */ /* 0x0003e8000b1a1010 */
[----:B------:R1:W-:Y:S04]  /*c770*/  LDGSTS.E [R138+0x50500], desc[UR16][R242.64], P6 ;  /* 0x50500000f28a7fae */ /* 0x0003e8000b1a1010 */
[----:B------:R1:W5:Y:S04]  /*c780*/  LDL.LU R3, [R1+0x670] ;  /* 0x0006700001037983 */ /* 0x0003680000300800 */
[----:B------:R1:W5:Y:S04]  /*c790*/  LDL.LU.64 R132, [R1+0x668] ;  /* 0x0006680001847983 */ /* 0x0003680000300a00 */
[----:B------:R1:W-:Y:S04]  /*c7a0*/  LDGSTS.E [R138+0x50900], desc[UR16][R240.64], P6 ;  /* 0x50900000f08a7fae */ /* 0x0003e8000b1a1010 */
        /* <DEDUP_REMOVED lines=8> */
[----:B------:R-:W-:-:S03]  /*c830*/  IMAD.WIDE R190, R139, 0x4, R96 ;  /* 0x000000048bbe7825 */ /* 0x000fc600078e0260 */
        /* <DEDUP_REMOVED lines=51> */
[----:B----4-:R-:W-:-:S03]  /*cb70*/  IMAD.WIDE R202, R139, 0x4, R40 ;  /* 0x000000048bca7825 */ /* 0x010fc600078e0228 */
[----:B------:R1:W-:Y:S01]  /*cb80*/  LDGSTS.E [R136+0x51700], desc[UR16][R158.64], P6 ;  /* 0x517000009e887fae */ /* 0x0003e2000b1a1010 */
[----:B------:R-:W-:-:S03]  /*cb90*/  IMAD.WIDE R204, R139, 0x4, R38 ;  /* 0x000000048bcc7825 */ /* 0x000fc600078e0226 */
[----:B------:R1:W-:Y:S01]  /*cba0*/  LDGSTS.E [R136+0x51b00], desc[UR16][R156.64], P6 ;  /* 0x51b000009c887fae */ /* 0x0003e2000b1a1010 */
[----:B------:R-:W-:-:S03]  /*cbb0*/  IMAD.WIDE R206, R139, 0x4, R36 ;  /* 0x000000048bce7825 */ /* 0x000fc600078e0224 */
        /* <DEDUP_REMOVED lines=9> */
[----:B------:R-:W0:Y:S01]  /*cc50*/  LDGDEPBAR ;  /* 0x00000000000079af */ /* 0x000e220000000000 */
[----:B------:R-:W-:Y:S01]  /*cc60*/  IADD3 R140, P3, PT, R4, R2, RZ ;  /* 0x00000002048c7210 */ /* 0x000fe20007f7e0ff */
[----:B------:R-:W-:Y:S01]  /*cc70*/  UIADD3 UR12, UPT, UPT, UR10, 0x100, URZ ;  /* 0x000001000a0c7890 */ /* 0x000fe2000fffe0ff */
[----:B------:R-:W-:-:S03]  /*cc80*/  ISETP.NE.U32.AND P1, PT, RZ, UR9, PT ;  /* 0x00000009ff007c0c */ /* 0x000fc6000bf25070 */
[----:B------:R-:W-:Y:S01]  /*cc90*/  IMAD.X R141, R5, 0x1, R0, P3 ;  /* 0x00000001058d7824 */ /* 0x000fe200018e0600 */
[----:B------:R-:W-:Y:S01]  /*cca0*/  ISETP.LT.OR P3, PT, R11, 0x80, P1 ;  /* 0x000000800b00780c */ /* 0x000fe20000f61670 */
[----:B------:R-:W-:-:S04]  /*ccb0*/  DEPBAR.LE SB0, 0x2 ;  /* 0x000080800000791a */ /* 0x000fc80000000000 */
[----:B------:R-:W-:Y:S06]  /*ccc0*/  BAR.SYNC.DEFER_BLOCKING 0x0 ;  /* 0x0000000000007b1d */ /* 0x000fec0000010000 */
[----:B-1----:R-:W-:Y:S05]  /*ccd0*/  @!P0 BRA `(.L_x_6) ;  /* 0x0000000000848947 */ /* 0x002fea0003800000 */
[----:B------:R-:W-:Y:S04]  /*cce0*/  LDS.128 R4, [R252] ;  /* 0x00000000fc047984 */ /* 0x000fe80000000c00 */
[----:B------:R-:W-:Y:S04]  /*ccf0*/  LDS.128 R8, [R252+0x10] ;  /* 0x00001000fc087984 */ /* 0x000fe80000000c00 */
        /* <DEDUP_REMOVED lines=29> */
[----:B------:R-:W1:Y:S02]  /*ced0*/  LDS.128 R128, [R252+0x1f0] ;  /* 0x0001f000fc807984 */ /* 0x000e640000000c00 */
[----:B-1----:R1:W-:Y:S02]  /*cee0*/  STTM.x128 tmem[UR11+0x100], R4 ;  /* 0x00010004000079ed */ /* 0x0023e400083c000b */
.L_x_6:
[----:B------:R-:W2:Y:S02]  /*cef0*/  FENCE.VIEW.ASYNC.T ;  /* 0x00000000000073c6 */ /* 0x000ea40000000200 */
[----:B--2---:R-:W-:Y:S06]  /*cf00*/  BAR.SYNC.DEFER_BLOCKING 0x0 ;  /* 0x0000000000007b1d */ /* 0x004fec0000010000 */
[----:B------:R-:W-:Y:S05]  /*cf10*/  @P3 BRA `(.L_x_7) ;  /* 0x00000008005c3947 */ /* 0x000fea0003800000 */
[----:B------:R-:W-:Y:S01]  /*cf20*/  UIADD3 UR5, UPT, UPT, UR7, 0x40000, URZ ;  /* 0x0004000007057890 */ /* 0x000fe2000fffe0ff */
[----:B-1----:R-:W-:Y:S01]  /*cf30*/  MOV.SPILL R5, UR17 ;  /* 0x0000001100057c02 */ /* 0x002fe20009000f00 */
[----:B------:R-:W-:Y:S01]  /*cf40*/  UMOV UR4, URZ ;  /* 0x000000ff00047c82 */ /* 0x000fe20008000000 */
[----:B------:R-:W-:Y:S01]  /*cf50*/  UIADD3 UR69, UPT, UPT, UR10, 0x108, URZ ;  /* 0x000001080a457890 */ /* 0x000fe2000fffe0ff */
[----:B------:R-:W-:Y:S01]  /*cf60*/  MOV.SPILL R4, UR16 ;  /* 0x0000001000047c02 */ /* 0x000fe20009000f00 */
[----:B------:R-:W-:Y:S02]  /*cf70*/  USHF.R.U32.HI UR5, URZ, 0x4, UR5 ;  /* 0x00000004ff057899 */ /* 0x000fe40008011605 */
[----:B------:R-:W-:Y:S02]  /*cf80*/  UIADD3 UR35, UPT, UPT, UR10, 0x110, URZ ;  /* 0x000001100a237890 */ /* 0x000fe4000fffe0ff */
[----:B------:R-:W-:Y:S02]  /*cf90*/  USGXT.U32 UR52, UR5, 0xe ;  /* 0x0000000e0534789a */ /* 0x000fe40008000000 */
[----:B------:R-:W-:-:S02]  /*cfa0*/  UIADD3 UR34, UPT, UPT, UR10, 0x118, URZ ;  /* 0x000001180a227890 */ /* 0x000fc4000fffe0ff */
[----:B------:R-:W-:Y:S01]  /*cfb0*/  UIADD3 UR56, UP1, UPT, UR52, 0x2, URZ ;  /* 0x0000000234387890 */ /* 0x000fe2000ff3e0ff */
[----:B------:R-:W-:Y:S01]  /*cfc0*/  UMOV UR26, 0x0 ;  /* 0x00000000001a7882 */ /* 0x000fe20000000000 */
[----:B------:R-:W-:Y:S02]  /*cfd0*/  UMOV UR27, 0x8200910 ;  /* 0x08200910001b7882 */ /* 0x000fe40000000000 */
[----:B------:R-:W-:Y:S02]  /*cfe0*/  UIADD3.X UR57, UPT, UPT, UR4, 0x40004040, URZ, UP1, !UPT ;  /* 0x4000404004397890 */ /* 0x000fe40008ffe4ff */
[----:B------:R-:W-:Y:S02]  /*cff0*/  UIADD3 UR68, UPT, UPT, UR10, 0x120, URZ ;  /* 0x000001200a447890 */ /* 0x000fe4000fffe0ff */
[----:B------:R-:W-:Y:S02]  /*d000*/  UIADD3.64 UR58, UPT, UPT, UR56, 0x2, URZ ;  /* 0x00000002383a7897 */ /* 0x000fe4000fffe0ff */
[----:B------:R-:W-:Y:S01]  /*d010*/  UIADD3.64 UR64, UPT, UPT, UR56, 0x4, URZ ;  /* 0x0000000438407897 */ /* 0x000fe2000fffe0ff */
[----:B------:R-:W-:Y:S01]  /*d020*/  UMOV UR53, 0x40004040 ;  /* 0x4000404000357882 */ /* 0x000fe20000000000 */
[----:B------:R-:W-:Y:S01]  /*d030*/  UIADD3.64 UR62, UPT, UPT, UR56, 0x3fe, URZ ;  /* 0x000003fe383e7897 */ /* 0x000fe2000fffe0ff */
[----:B------:R1:W-:Y:S01]  /*d040*/  UTCHMMA tmem[UR12], gdesc[UR52], tmem[UR10], tmem[UR26], idesc[UR27], !UPT ;  /* 0x00ff1a340c0079ea */ /* 0x0003e2000f80000a */
[----:B------:R-:W-:Y:S01]  /*d050*/  UMOV UR28, 0x0 ;  /* 0x00000000001c7882 */ /* 0x000fe20000000000 */
[----:B------:R-:W-:Y:S01]  /*d060*/  UMOV UR29, 0x8200910 ;  /* 0x08200910001d7882 */ /* 0x000fe20000000000 */
[----:B------:R-:W-:-:S02]  /*d070*/  UIADD3 UR67, UPT, UPT, UR10, 0x128, URZ ;  /* 0x000001280a437890 */ /* 0x000fc4000fffe0ff */
[----:B------:R2:W-:Y:S01]  /*d080*/  UTCHMMA tmem[UR69], gdesc[UR56], tmem[UR10], tmem[UR28], idesc[UR29], UPT ;  /* 0x00ff1c38450079ea */ /* 0x0005e2000b80000a */
[----:B------:R-:W-:Y:S02]  /*d090*/  UIADD3.64 UR4, UPT, UPT, UR56, 0x400, URZ ;  /* 0x0000040038047897 */ /* 0x000fe4000fffe0ff */
[----:B------:R-:W-:Y:S02]  /*d0a0*/  UIADD3 UR66, UPT, UPT, UR10, 0x130, URZ ;  /* 0x000001300a427890 */ /* 0x000fe4000fffe0ff */
[----:B------:R-:W-:Y:S02]  /*d0b0*/  UIADD3.64 UR24, UPT, UPT, UR56, 0x402, URZ ;  /* 0x0000040238187897 */ /* 0x000fe4000fffe0ff */
[----:B------:R-:W-:Y:S02]  /*d0c0*/  UIADD3 UR49, UPT, UPT, UR10, 0x138, URZ ;  /* 0x000001380a317890 */ /* 0x000fe4000fffe0ff */
[----:B-1----:R-:W-:Y:S02]  /*d0d0*/  UIADD3.64 UR26, UPT, UPT, UR56, 0x404, URZ ;  /* 0x00000404381a7897 */ /* 0x002fe4000fffe0ff */
[----:B------:R-:W-:-:S02]  /*d0e0*/  UIADD3 UR6, UPT, UPT, UR10, 0x140, URZ ;  /* 0x000001400a067890 */ /* 0x000fc4000fffe0ff */
[----:B--2---:R-:W-:Y:S01]  /*d0f0*/  UIADD3.64 UR28, UPT, UPT, UR56, 0x7fe, URZ ;  /* 0x000007fe381c7897 */ /* 0x004fe2000fffe0ff */
[----:B------:R-:W-:Y:S01]  /*d100*/  UMOV UR30, 0x0 ;  /* 0x00000000001e7882 */ /* 0x000fe20000000000 */
[----:B------:R-:W-:Y:S01]  /*d110*/  UMOV UR31, 0x8200910 ;  /* 0x08200910001f7882 */ /* 0x000fe20000000000 */
[----:B------:R-:W-:Y:S01]  /*d120*/  UMOV UR32, 0x0 ;  /* 0x0000000000207882 */ /* 0x000fe20000000000 */
[----:B------:R-:W-:Y:S01]  /*d130*/  UMOV UR33, 0x8200910 ;  /* 0x0820091000217882 */ /* 0x000fe20000000000 */
[----:B------:R-:W-:Y:S01]  /*d140*/  UMOV UR50, 0x0 ;  /* 0x0000000000327882 */ /* 0x000fe20000000000 */
[----:B------:R-:W-:Y:S01]  /*d150*/  UMOV UR51, 0x8200910 ;  /* 0x0820091000337882 */ /* 0x000fe20000000000 */
[----:B------:R1:W-:Y:S01]  /*d160*/  UTCHMMA tmem[UR35], gdesc[UR58], tmem[UR10], tmem[UR30], idesc[UR31], UPT ;  /* 0x00ff1e3a230079ea */ /* 0x0003e2000b80000a */
[----:B------:R-:W-:Y:S01]  /*d170*/  UMOV UR36, 0x0 ;  /* 0x0000000000247882 */ /* 0x000fe20000000000 */
[----:B------:R-:W-:Y:S01]  /*d180*/  UMOV UR37, 0x8200910 ;  /* 0x0820091000257882 */ /* 0x000fe20000000000 */
[----:B------:R-:W-:-:S02]  /*d190*/  UIADD3 UR9, UPT, UPT, UR10, 0x148, URZ ;  /* 0x000001480a097890 */ /* 0x000fc4000fffe0ff */
[----:B------:R2:W-:Y:S01]  /*d1a0*/  UTCHMMA tmem[UR34], gdesc[UR64], tmem[UR10], tmem[UR32], idesc[UR33], UPT ;  /* 0x00ff2040220079ea */ /* 0x0005e2000b80000a */
[----:B------:R-:W-:Y:S01]  /*d1b0*/  UMOV UR38, 0x0 ;  /* 0x0000000000267882 */ /* 0x000fe20000000000 */
[----:B------:R-:W-:Y:S01]  /*d1c0*/  UMOV UR39, 0x8200910 ;  /* 0x0820091000277882 */ /* 0x000fe20000000000 */
[----:B------:R-:W-:Y:S02]  /*d1d0*/  UIADD3 UR13, UPT, UPT, UR10, 0x150, URZ ;  /* 0x000001500a0d7890 */ /* 0x000fe4000fffe0ff */
[----:B------:R-:W-:Y:S01]  /*d1e0*/  UTCHMMA tmem[UR68], gdesc[UR62], tmem[UR10], tmem[UR50], idesc[UR51], UPT ;  /* 0x00ff323e440079ea */ /* 0x000fe2000b80000a */
[----:B------:R-:W-:Y:S01]  /*d1f0*/  UMOV UR40, 0x0 ;  /* 0x0000000000287882 */ /* 0x000fe20000000000 */
[----:B-1----:R-:W-:Y:S01]  /*d200*/  UIADD3.64 UR30, UPT, UPT, UR56, 0x800, URZ ;  /* 0x00000800381e7897 */ /* 0x002fe2000fffe0ff */
[----:B------:R1:W-:Y:S01]  /*d210*/  UTCHMMA tmem[UR67], gdesc[UR4], tmem[UR10], tmem[UR36], idesc[UR37], UPT ;  /* 0x00ff2404430079ea */ /* 0x0003e2000b80000a */
[----:B------:R-:W-:Y:S01]  /*d220*/  UMOV UR41, 0x8200910 ;  /* 0x0820091000297882 */ /* 0x000fe20000000000 */
[----:B------:R-:W-:-:S02]  /*d230*/  UIADD3 UR48, UPT, UPT, UR10, 0x158, URZ ;  /* 0x000001580a307890 */ /* 0x000fc4000fffe0ff */
[----:B------:R3:W-:Y:S01]  /*d240*/  UTCHMMA tmem[UR66], gdesc[UR24], tmem[UR10], tmem[UR38], idesc[UR39], UPT ;  /* 0x00ff2618420079ea */ /* 0x0007e2000b80000a */
[----:B--2---:R-:W-:Y:S01]  /*d250*/  UIADD3.64 UR32, UPT, UPT, UR56, 0x802, URZ ;  /* 0x0000080238207897 */ /* 0x004fe2000fffe0ff */
[----:B------:R2:W-:Y:S01]  /*d260*/  UTCHMMA tmem[UR49], gdesc[UR26], tmem[UR10], tmem[UR40], idesc[UR41], UPT ;  /* 0x00ff281a310079ea */ /* 0x0005e2000b80000a */
[----:B------:R-:W-:Y:S01]  /*d270*/  UIADD3.64 UR34, UPT, UPT, UR56, 0x804, URZ ;  /* 0x0000080438227897 */ /* 0x000fe2000fffe0ff */
[----:B------:R-:W-:Y:S01]  /*d280*/  UMOV UR42, 0x0 ;  /* 0x00000000002a7882 */ /* 0x000fe20000000000 */
[----:B------:R-:W-:Y:S01]  /*d290*/  UMOV UR43, 0x8200910 ;  /* 0x08200910002b7882 */ /* 0x000fe20000000000 */
[----:B------:R-:W-:Y:S02]  /*d2a0*/  UIADD3 UR23, UPT, UPT, UR10, 0x160, URZ ;  /* 0x000001600a177890 */ /* 0x000fe4000fffe0ff */
[----:B------:R4:W-:Y:S01]  /*d2b0*/  UTCHMMA tmem[UR6], gdesc[UR28], tmem[UR10], tmem[UR42], idesc[UR43], UPT ;  /* 0x00ff2a1c060079ea */ /* 0x0009e2000b80000a */
[----:B-1----:R-:W-:Y:S02]  /*d2c0*/  UIADD3.64 UR36, UPT, UPT, UR56, 0xbfe, URZ ;  /* 0x00000bfe38247897 */ /* 0x002fe4000fffe0ff */
[----:B------:R-:W-:-:S02]  /*d2d0*/  UIADD3 UR20, UPT, UPT, UR10, 0x168, URZ ;  /* 0x000001680a147890 */ /* 0x000fc4000fffe0ff */
[----:B---3--:R-:W-:Y:S02]  /*d2e0*/  UIADD3.64 UR38, UPT, UPT, UR56, 0xc00, URZ ;  /* 0x00000c0038267897 */ /* 0x008fe4000fffe0ff */
[----:B------:R-:W-:Y:S02]  /*d2f0*/  UIADD3 UR21, UPT, UPT, UR10, 0x170, URZ ;  /* 0x000001700a157890 */ /* 0x000fe4000fffe0ff */
[----:B--2---:R-:W-:Y:S02]  /*d300*/  UIADD3.64 UR40, UPT, UPT, UR56, 0xc02, URZ ;  /* 0x00000c0238287897 */ /* 0x004fe4000fffe0ff */
[----:B------:R-:W-:Y:S02]  /*d310*/  UIADD3 UR22, UPT, UPT, UR10, 0x178, URZ ;  /* 0x000001780a167890 */ /* 0x000fe4000fffe0ff */
[----:B----4-:R-:W-:Y:S01]  /*d320*/  UIADD3.64 UR42, UPT, UPT, UR56, 0xc04, URZ ;  /* 0x00000c04382a7897 */ /* 0x010fe2000fffe0ff */
[----:B------:R-:W-:Y:S01]  /*d330*/  UMOV UR46, 0x0 ;  /* 0x00000000002e7882 */ /* 0x000fe20000000000 */
[----:B------:R-:W-:Y:S01]  /*d340*/  UMOV UR47, 0x8200910 ;  /* 0x08200910002f7882 */ /* 0x000fe20000000000 */
[----:B------:R-:W-:-:S02]  /*d350*/  UIADD3 UR54, UPT, UPT, UR10, 0x80, URZ ;  /* 0x000000800a367890 */ /* 0x000fc4000fffe0ff */
[----:B------:R1:W-:Y:S01]  /*d360*/  UTCHMMA tmem[UR9], gdesc[UR30], tmem[UR10], tmem[UR46], idesc[UR47], UPT ;  /* 0x00ff2e1e090079ea */ /* 0x0003e2000b80000a */
[----:B------:R-:W-:Y:S01]  /*d370*/  UIADD3 UR55, UPT, UPT, UR10, 0x180, URZ ;  /* 0x000001800a377890 */ /* 0x000fe2000fffe0ff */
[----:B------:R-:W-:Y:S01]  /*d380*/  UMOV UR44, 0x0 ;  /* 0x00000000002c7882 */ /* 0x000fe20000000000 */
[----:B------:R-:W-:Y:S01]  /*d390*/  UMOV UR45, 0x8200910 ;  /* 0x08200910002d7882 */ /* 0x000fe20000000000 */
[----:B------:R-:W-:Y:S02]  /*d3a0*/  UIADD3 UR73, UPT, UPT, UR10, 0x80, URZ ;  /* 0x000000800a497890 */ /* 0x000fe4000fffe0ff */
[----:B------:R2:W-:Y:S01]  /*d3b0*/  UTCHMMA tmem[UR13], gdesc[UR32], tmem[UR10], tmem[UR44], idesc[UR45], UPT ;  /* 0x00ff2c200d0079ea */ /* 0x0005e2000b80000a */
[----:B------:R-:W-:Y:S01]  /*d3c0*/  UIADD3 UR74, UPT, UPT, UR10, 0x188, URZ ;  /* 0x000001880a4a7890 */ /* 0x000fe2000fffe0ff */
[----:B------:R-:W-:Y:S01]  /*d3d0*/  UMOV UR14, 0x0 ;  /* 0x00000000000e7882 */ /* 0x000fe20000000000 */
[----:B------:R-:W-:Y:S01]  /*d3e0*/  UMOV UR15, 0x8200910 ;  /* 0x08200910000f7882 */ /* 0x000fe20000000000 */
[----:B------:R-:W-:-:S02]  /*d3f0*/  UIADD3 UR60, UPT, UPT, UR10, 0x80, URZ ;  /* 0x000000800a3c7890 */ /* 0x000fc4000fffe0ff */
[----:B------:R3:W-:Y:S01]  /*d400*/  UTCHMMA tmem[UR48], gdesc[UR34], tmem[UR10], tmem[UR14], idesc[UR15], UPT ;  /* 0x00ff0e22300079ea */ /* 0x0007e2000b80000a */
[----:B------:R-:W-:Y:S01]  /*d410*/  UIADD3 UR61, UPT, UPT, UR10, 0x190, URZ ;  /* 0x000001900a3d7890 */ /* 0x000fe2000fffe0ff */
[----:B------:R-:W-:Y:S01]  /*d420*/  UMOV UR18, 0x0 ;  /* 0x0000000000127882 */ /* 0x000fe20000000000 */
[----:B------:R-:W-:Y:S01]  /*d430*/  UMOV UR19, 0x8200910 ;  /* 0x0820091000137882 */ /* 0x000fe20000000000 */
[----:B------:R-:W-:Y:S01]  /*d440*/  UMOV UR76, 0x0 ;  /* 0x00000000004c7882 */ /* 0x000fe20000000000 */
[----:B------:R-:W-:Y:S01]  /*d450*/  UMOV UR77, 0x8200910 ;  /* 0x08200910004d7882 */ /* 0x000fe20000000000 */
[----:B------:R-:W-:Y:S02]  /*d460*/  UIADD3 UR71, UPT, UPT, UR10, 0x80, URZ ;  /* 0x000000800a477890 */ /* 0x000fe4000fffe0ff */
[----:B------:R4:W-:Y:S01]  /*d470*/  UTCHMMA tmem[UR23], gdesc[UR36], tmem[UR10], tmem[UR18], idesc[UR19], UPT ;  /* 0x00ff1224170079ea */ /* 0x0009e2000b80000a */
[----:B------:R-:W-:Y:S02]  /*d480*/  UIADD3 UR72, UPT, UPT, UR10, 0x198, URZ ;  /* 0x000001980a487890 */ /* 0x000fe4000fffe0ff */
[----:B------:R1:W-:Y:S01]  /*d490*/  UTCHMMA tmem[UR20], gdesc[UR38], tmem[UR10], tmem[UR76], idesc[UR77], UPT ;  /* 0x00ff4c26140079ea */ /* 0x0003e2000b80000a */
[----:B------:R-:W-:-:S02]  /*d4a0*/  UIADD3 UR69, UPT, UPT, UR10, 0x80, URZ ;  /* 0x000000800a457890 */ /* 0x000fc4000fffe0ff */
[----:B------:R-:W-:Y:S01]  /*d4b0*/  UTCHMMA tmem[UR21], gdesc[UR40], tmem[UR10], tmem[UR46], idesc[UR47], UPT ;  /* 0x00ff2e28150079ea */ /* 0x000fe2000b80000a */
[----:B------:R-:W-:Y:S02]  /*d4c0*/  UIADD3 UR70, UPT, UPT, UR10, 0x1a0, URZ ;  /* 0x000001a00a467890 */ /* 0x000fe4000fffe0ff */
[----:B------:R-:W-:Y:S01]  /*d4d0*/  UTCHMMA tmem[UR22], gdesc[UR42], tmem[UR10], tmem[UR50], idesc[UR51], UPT ;  /* 0x00ff322a160079ea */ /* 0x000fe2000b80000a */
[----:B------:R-:W-:Y:S01]  /*d4e0*/  UIADD3 UR67, UPT, UPT, UR10, 0x80, URZ ;  /* 0x000000800a437890 */ /* 0x000fe2000fffe0ff */
[----:B------:R-:W-:Y:S01]  /*d4f0*/  UTCHMMA tmem[UR55], gdesc[UR52], tmem[UR54], tmem[UR50], idesc[UR51], !UPT ;  /* 0x00ff3234370079ea */ /* 0x000fe2000f800036 */
[----:B------:R-:W-:Y:S01]  /*d500*/  UIADD3 UR68, UPT, UPT, UR10, 0x1a8, URZ ;  /* 0x000001a80a447890 */ /* 0x000fe2000fffe0ff */
[----:B------:R4:W-:Y:S01]  /*d510*/  UTCHMMA tmem[UR74], gdesc[UR56], tmem[UR73], tmem[UR50], idesc[UR51], UPT ;  /* 0x00ff32384a0079ea */ /* 0x0009e2000b800049 */
[----:B------:R-:W-:Y:S01]  /*d520*/  UIADD3 UR6, UPT, UPT, UR10, 0x80, URZ ;  /* 0x000000800a067890 */ /* 0x000fe2000fffe0ff */
[----:B------:R4:W-:Y:S01]  /*d530*/  UTCHMMA tmem[UR61], gdesc[UR58], tmem[UR60], tmem[UR76], idesc[UR77], UPT ;  /* 0x00ff4c3a3d0079ea */ /* 0x0009e2000b80003c */
[----:B-1----:R-:W-:-:S02]  /*d540*/  UIADD3 UR9, UPT, UPT, UR10, 0x1b0, URZ ;  /* 0x000001b00a097890 */ /* 0x002fc4000fffe0ff */
[----:B--2---:R-:W-:Y:S02]  /*d550*/  UIADD3 UR13, UPT, UPT, UR10, 0x80, URZ ;  /* 0x000000800a0d7890 */ /* 0x004fe4000fffe0ff */
[----:B---3--:R-:W-:Y:S02]  /*d560*/  UIADD3 UR14, UPT, UPT, UR10, 0x1b8, URZ ;  /* 0x000001b80a0e7890 */ /* 0x008fe4000fffe0ff */
[----:B------:R-:W-:Y:S02]  /*d570*/  UIADD3 UR15, UPT, UPT, UR10, 0x80, URZ ;  /* 0x000000800a0f7890 */ /* 0x000fe4000fffe0ff */
[----:B----4-:R-:W-:Y:S02]  /*d580*/  UIADD3 UR18, UPT, UPT, UR10, 0x1c0, URZ ;  /* 0x000001c00a127890 */ /* 0x010fe4000fffe0ff */
[----:B------:R-:W-:Y:S02]  /*d590*/  UIADD3 UR19, UPT, UPT, UR10, 0x80, URZ ;  /* 0x000000800a137890 */ /* 0x000fe4000fffe0ff */
[----:B------:R-:W-:Y:S01]  /*d5a0*/  UIADD3 UR20, UPT, UPT, UR10, 0x1c8, URZ ;  /* 0x000001c80a147890 */ /* 0x000fe2000fffe0ff */
[----:B------:R-:W-:Y:S01]  /*d5b0*/  UMOV UR56, 0x0 ;  /* 0x0000000000387882 */ /* 0x000fe20000000000 */
[----:B------:R-:W-:Y:S01]  /*d5c0*/  UMOV UR57, 0x8200910 ;  /* 0x0820091000397882 */ /* 0x000fe20000000000 */
[----:B------:R-:W-:Y:S01]  /*d5d0*/  UIADD3 UR21, UPT, UPT, UR10, 0x80, URZ ;  /* 0x000000800a157890 */ /* 0x000fe2000fffe0ff */
[----:B------:R-:W-:Y:S01]  /*d5e0*/  UTCHMMA tmem[UR72], gdesc[UR64], tmem[UR71], tmem[UR56], idesc[UR57], UPT ;  /* 0x00ff3840480079ea */ /* 0x000fe2000b800047 */
[----:B------:R-:W-:Y:S01]  /*d5f0*/  UIADD3 UR22, UPT, UPT, UR10, 0x1d0, URZ ;  /* 0x000001d00a167890 */ /* 0x000fe2000fffe0ff */
[----:B------:R-:W-:Y:S01]  /*d600*/  UMOV UR58, 0x0 ;  /* 0x00000000003a7882 */ /* 0x000fe20000000000 */
[----:B------:R-:W-:Y:S01]  /*d610*/  UMOV UR59, 0x8200910 ;  /* 0x08200910003b7882 */ /* 0x000fe20000000000 */
[----:B------:R-:W-:Y:S01]  /*d620*/  UIADD3 UR23, UPT, UPT, UR10, 0x80, URZ ;  /* 0x000000800a177890 */ /* 0x000fe2000fffe0ff */
[----:B------:R1:W-:Y:S01]  /*d630*/  UTCHMMA tmem[UR70], gdesc[UR62], tmem[UR69], tmem[UR58], idesc[UR59], UPT ;  /* 0x00ff3a3e460079ea */ /* 0x0003e2000b800045 */
[----:B------:R-:W-:Y:S01]  /*d640*/  UIADD3 UR66, UPT, UPT, UR10, 0x1d8, URZ ;  /* 0x000001d80a427890 */ /* 0x000fe2000fffe0ff */
[----:B------:R-:W-:Y:S01]  /*d650*/  UMOV UR16, 0x0 ;  /* 0x0000000000107882 */ /* 0x000fe20000000000 */
[----:B------:R-:W-:Y:S01]  /*d660*/  UMOV UR17, 0x8200910 ;  /* 0x0820091000117882 */ /* 0x000fe20000000000 */
[----:B------:R-:W-:Y:S01]  /*d670*/  UIADD3 UR76, UPT, UPT, UR10, 0x80, URZ ;  /* 0x000000800a4c7890 */ /* 0x000fe2000fffe0ff */
[----:B------:R2:W-:Y:S01]  /*d680*/  UTCHMMA tmem[UR68], gdesc[UR4], tmem[UR67], tmem[UR16], idesc[UR17], UPT ;  /* 0x00ff1004440079ea */ /* 0x0005e2000b800043 */
[----:B------:R-:W-:-:S02]  /*d690*/  UIADD3 UR75, UPT, UPT, UR10, 0x1e0, URZ ;  /* 0x000001e00a4b7890 */ /* 0x000fc4000fffe0ff */
[----:B------:R-:W-:Y:S01]  /*d6a0*/  UIADD3 UR74, UPT, UPT, UR10, 0x1e8, URZ ;  /* 0x000001e80a4a7890 */ /* 0x000fe2000fffe0ff */
[----:B-1----:R-:W-:Y:S01]  /*d6b0*/  UMOV UR70, 0x0 ;  /* 0x0000000000467882 */ /* 0x002fe20000000000 */
[----:B------:R-:W-:Y:S01]  /*d6c0*/  UMOV UR71, 0x8200910 ;  /* 0x0820091000477882 */ /* 0x000fe20000000000 */
[----:B------:R-:W-:Y:S01]  /*d6d0*/  UIADD3 UR77, UPT, UPT, UR10, 0x80, URZ ;  /* 0x000000800a4d7890 */ /* 0x000fe2000fffe0ff */
[----:B------:R3:W-:Y:S01]  /*d6e0*/  UTCHMMA tmem[UR9], gdesc[UR24], tmem[UR6], tmem[UR70], idesc[UR71], UPT ;  /* 0x00ff4618090079ea */ /* 0x0007e2000b800006 */
[----:B------:R-:W-:Y:S01]  /*d6f0*/  UIADD3 UR64, UPT, UPT, UR10, 0x1f0, URZ ;  /* 0x000001f00a407890 */ /* 0x000fe2000fffe0ff */
[----:B------:R3:W-:Y:S01]  /*d700*/  UTCHMMA tmem[UR14], gdesc[UR26], tmem[UR13], tmem[UR44], idesc[UR45], UPT ;  /* 0x00ff2c1a0e0079ea */ /* 0x0007e2000b80000d */
[----:B------:R-:W-:Y:S01]  /*d710*/  UIADD3 UR62, UPT, UPT, UR10, 0x80, URZ ;  /* 0x000000800a3e7890 */ /* 0x000fe2000fffe0ff */
[----:B------:R3:W-:Y:S01]  /*d720*/  UTCHMMA tmem[UR18], gdesc[UR28], tmem[UR15], tmem[UR46], idesc[UR47], UPT ;  /* 0x00ff2e1c120079ea */ /* 0x0007e2000b80000f */
[----:B------:R-:W-:Y:S01]  /*d730*/  UIADD3 UR63, UPT, UPT, UR10, 0x1f8, URZ ;  /* 0x000001f80a3f7890 */ /* 0x000fe2000fffe0ff */
[----:B--2---:R-:W-:Y:S01]  /*d740*/  R2UR.FILL UR17, R5 ;  /* 0x00000000051172ca */ /* 0x004fe200004e0000 */
[----:B------:R-:W-:Y:S01]  /*d750*/  UMOV UR48, 0x0 ;  /* 0x0000000000307882 */ /* 0x000fe20000000000 */
[----:B------:R-:W-:Y:S01]  /*d760*/  UMOV UR49, 0x8200910 ;  /* 0x0820091000317882 */ /* 0x000fe20000000000 */
[----:B------:R-:W-:Y:S01]  /*d770*/  UMOV UR52, 0x0 ;  /* 0x0000000000347882 */ /* 0x000fe20000000000 */
[----:B------:R-:W-:Y:S01]  /*d780*/  UMOV UR53, 0x8200910 ;  /* 0x0820091000357882 */ /* 0x000fe20000000000 */
[----:B------:R3:W-:Y:S01]  /*d790*/  UTCHMMA tmem[UR20], gdesc[UR30], tmem[UR19], tmem[UR48], idesc[UR49], UPT ;  /* 0x00ff301e140079ea */ /* 0x0007e2000b800013 */
[----:B------:R-:W-:Y:S01]  /*d7a0*/  UMOV UR54, 0x0 ;  /* 0x0000000000367882 */ /* 0x000fe20000000000 */
[----:B------:R-:W-:Y:S01]  /*d7b0*/  UMOV UR55, 0x8200910 ;  /* 0x0820091000377882 */ /* 0x000fe20000000000 */
[----:B------:R3:W-:Y:S01]  /*d7c0*/  UTCHMMA tmem[UR22], gdesc[UR32], tmem[UR21], tmem[UR50], idesc[UR51], UPT ;  /* 0x00ff3220160079ea */ /* 0x0007e2000b800015 */
[----:B------:R3:W-:Y:S01]  /*d7d0*/  UTCHMMA tmem[UR66], gdesc[UR34], tmem[UR23], tmem[UR52], idesc[UR53], UPT ;  /* 0x00ff3422420079ea */ /* 0x0007e2000b800017 */
[----:B------:R-:W-:Y:S01]  /*d7e0*/  UMOV UR4, UR8 ;  /* 0x0000000800047c82 */ /* 0x000fe20008000000 */
[----:B------:R-:W-:Y:S01]  /*d7f0*/  UMOV UR5, URZ ;  /* 0x000000ff00057c82 */ /* 0x000fe20008000000 */
[----:B------:R3:W-:Y:S01]  /*d800*/  UTCHMMA tmem[UR75], gdesc[UR36], tmem[UR76], tmem[UR54], idesc[UR55], UPT ;  /* 0x00ff36244b0079ea */ /* 0x0007e2000b80004c */
[----:B------:R-:W-:Y:S01]  /*d810*/  UMOV UR60, 0x0 ;  /* 0x00000000003c7882 */ /* 0x000fe20000000000 */
[----:B------:R-:W-:Y:S01]  /*d820*/  UMOV UR61, 0x8200910 ;  /* 0x08200910003d7882 */ /* 0x000fe20000000000 */
[----:B------:R3:W-:Y:S01]  /*d830*/  UTCHMMA tmem[UR74], gdesc[UR38], tmem[UR73], tmem[UR56], idesc[UR57], UPT ;  /* 0x00ff38264a0079ea */ /* 0x0007e2000b800049 */
[----:B------:R-:W-:Y:S01]  /*d840*/  UMOV UR65, UR4 ;  /* 0x0000000400417c82 */ /* 0x000fe20008000000 */
[----:B------:R3:W-:Y:S01]  /*d850*/  UTCHMMA tmem[UR64], gdesc[UR40], tmem[UR77], tmem[UR58], idesc[UR59], UPT ;  /* 0x00ff3a28400079ea */ /* 0x0007e2000b80004d */
[----:B------:R3:W-:Y:S01]  /*d860*/  UTCHMMA tmem[UR63], gdesc[UR42], tmem[UR62], tmem[UR60], idesc[UR61], UPT ;  /* 0x00ff3c2a3f0079ea */ /* 0x0007e2000b80003e */
[----:B------:R3:W-:Y:S01]  /*d870*/  UTCBAR [UR65], URZ ;  /* 0x000000ff410073e9 */ /* 0x0007e200080000ff */
[----:B------:R-:W-:-:S15]  /*d880*/  R2UR.FILL UR16, R4 ;  /* 0x00000000041072ca */ /* 0x000fde00004e0000 */
.L_x_7:
[----:B-1----:R-:W2:Y:S01]  /*d890*/  LDL.LU.64 R18, [R1+0x600] ;  /* 0x0006000001127983 */ /* 0x002ea20000300a00 */
[----:B------:R-:W1:Y:S03]  /*d8a0*/  LDC R4, c[0x0][0x3a0] ;  /* 0x0000e800ff047b82 */ /* 0x000e660000000800 */
[----:B------:R-:W4:Y:S04]  /*d8b0*/  LDL.LU.64 R16, [R1+0x5f8] ;  /* 0x0005f80001107983 */ /* 0x000f280000300a00 */
[----:B---3--:R-:W3:Y:S01]  /*d8c0*/  LDL.LU.64 R8, [R1+0x5f0] ;  /* 0x0005f00001087983 */ /* 0x008ee20000300a00 */
[----:B------:R-:W1:Y:S08]  /*d8d0*/  LDC R6, c[0x0][0x3a0] ;  /* 0x0000e800ff067b82 */ /* 0x000e700000000800 */
[----:B------:R-:W-:Y:S08]  /*d8e0*/  BAR.SYNC.DEFER_BLOCKING 0x0 ;  /* 0x0000000000007b1d */ /* 0x000ff00000010000 */
[----:B------:R-:W1:Y:S01]  /*d8f0*/  LDC R5, c[0x0][0x3a0] ;  /* 0x0000e800ff057b82 */ /* 0x000e620000000800 */
[----:B------:R-:W3:Y:S04]  /*d900*/  LDL.LU.64 R14, [R1+0x5e8] ;  /* 0x0005e800010e7983 */ /* 0x000ee80000300a00 */
[----:B------:R-:W3:Y:S04]  /*d910*/  LDL.LU.64 R12, [R1+0x5e0] ;  /* 0x0005e000010c7983 */ /* 0x000ee80000300a00 */
[----:B------:R-:W3:Y:S01]  /*d920*/  LDL.LU.64 R10, [R1+0x5d8] ;  /* 0x0005d800010a7983 */ /* 0x000ee20000300a00 */
[----:B-1----:R-:W-:-:S03]  /*d930*/  VIADD R4, R4, 0xfffffefd ;  /* 0xfffffefd04047836 */ /* 0x002fc60000000000 */
[----:B------:R-:W-:Y:S04]  /*d940*/  STL.64 [R1+0x6c8], R160 ;  /* 0x0006c8a001007387 */ /* 0x000fe80000100a00 */
[----:B------:R-:W-:Y:S04]  /*d950*/  STL.64 [R1+0x6c0], R158 ;  /* 0x0006c09e01007387 */ /* 0x000fe80000100a00 */
[----:B------:R-:W-:Y:S01]  /*d960*/  STL.64 [R1+0x6b8], R156 ;  /* 0x0006b89c01007387 */ /* 0x000fe20000100a00 */
[----:B------:R-:W-:-:S03]  /*d970*/  VIADD R5, R5, 0xfffffefc ;  /* 0xfffffefc05057836 */ /* 0x000fc60000000000 */
[----:B------:R-:W-:Y:S02]  /*d980*/  STL.64 [R1+0x6b0], R154 ;  /* 0x0006b09a01007387 */ /* 0x000fe40000100a00 */
[----:B------:R-:W-:Y:S02]  /*d990*/  ISETP.GE.U32.AND P3, PT, R5, 0x7ffffe7d, PT ;  /* 0x7ffffe7d0500780c */ /* 0x000fe40003f66070 */
[----:B------:R-:W-:Y:S01]  /*d9a0*/  STL.64 [R1+0x6a8], R152 ;  /* 0x0006a89801007387 */ /* 0x000fe20000100a00 */
[----:B------:R-:W1:Y:S03]  /*d9b0*/  LDC R5, c[0x0][0x3a0] ;  /* 0x0000e800ff057b82 */ /* 0x000e660000000800 */
[----:B------:R-:W-:Y:S04]  /*d9c0*/  STL.64 [R1+0x6a0], R150 ;  /* 0x0006a09601007387 */ /* 0x000fe80000100a00 */
[----:B------:R-:W-:Y:S04]  /*d9d0*/  STL.64 [R1+0x698], R148 ;  /* 0x0006989401007387 */ /* 0x000fe80000100a00 */
[----:B------:R-:W-:Y:S01]  /*d9e0*/  @!PT LDS RZ, [RZ] ;  /* 0x00000000fffff984 */ /* 0x000fe20000000800 */
[----:B------:R-:W-:Y:S01]  /*d9f0*/  @!PT LDS RZ, [RZ] ;  /* 0x00000000fffff984 */ /* 0x000fe20000000800 */
[----:B------:R-:W-:Y:S01]  /*da00*/  @!PT LDS RZ, [RZ] ;  /* 0x00000000fffff984 */ /* 0x000fe20000000800 */
[----:B------:R-:W-:Y:S04]  /*da10*/  LDGSTS.E [R252], desc[UR16][R142.64], !P5 ;  /* 0x000000008efc7fae */ /* 0x000fe8000e9a1010 */
[----:B------:R-:W-:Y:S04]  /*da20*/  STL.64 [R1+0x690], R146 ;  /* 0x0006909201007387 */ /* 0x000fe80000100a00 */
[----:B------:R1:W-:Y:S04]  /*da30*/  STL.64 [R1+0x688], R144 ;  /* 0x0006889001007387 */ /* 0x0003e80000100a00 */
[----:B------:R-:W-:Y:S04]  /*da40*/  STL.64 [R1+0x680], R202 ;  /* 0x000680ca01007387 */ /* 0x000fe80000100a00 */
[----:B------:R-:W-:Y:S04]  /*da50*/  STL.64 [R1+0x678], R204 ;  /* 0x000678cc01007387 */ /* 0x000fe80000100a00 */
[----:B------:R-:W-:Y:S01]  /*da60*/  STL.64 [R1+0x670], R206 ;  /* 0x000670ce01007387 */ /* 0x000fe20000100a00 */
[----:B-1----:R-:W-:Y:S01]  /*da70*/  VIADD R5, R5, 0xfffffef9 ;  /* 0xfffffef905057836 */ /* 0x002fe20000000000 */
[----:B------:R-:W1:Y:S02]  /*da80*/  LDC R144, c[0x0][0x3a0] ;  /* 0x0000e800ff907b82 */ /* 0x000e640000000800 */
[----:B-----5:R1:W-:Y:S04]  /*da90*/  STL.64 [R1+0x668], R132 ;  /* 0x0006688401007387 */ /* 0x0203e80000100a00 */
[----:B------:R-:W-:Y:S01]  /*daa0*/  LDGSTS.E [R252+0x4], desc[UR16][R140.64], !P4 ;  /* 0x000040008cfc7fae */ /* 0x000fe2000e1a1010 */
[----:B------:R-:W-:Y:S01]  /*dab0*/  ISETP.GE.U32.AND P4, PT, R4, 0x7ffffe7e, PT ;  /* 0x7ffffe7e0400780c */ /* 0x000fe20003f86070 */
[----:B------:R-:W-:-:S02]  /*dac0*/  VIADD R4, R6, 0xfffffefb ;  /* 0xfffffefb06047836 */ /* 0x000fc40000000000 */
[----:B------:R-:W2:Y:S03]  /*dad0*/  LDC R6, c[0x0][0x3a0] ;  /* 0x0000e800ff067b82 */ /* 0x000ea60000000800 */
[----:B------:R-:W-:-:S05]  /*dae0*/  ISETP.GE.U32.AND P0, PT, R4, 0x7ffffe7c, PT ;  /* 0x7ffffe7c0400780c */ /* 0x000fca0003f06070 */
[----:B------:R-:W2:Y:S08]  /*daf0*/  LDC R4, c[0x0][0x3a0] ;  /* 0x0000e800ff047b82 */ /* 0x000eb00000000800 */
[----:B-1----:R-:W1:Y:S08]  /*db00*/  LDC R132, c[0x0][0x3a0] ;  /* 0x0000e800ff847b82 */ /* 0x002e700000000800 */
[----:B------:R-:W1:Y:S01]  /*db10*/  LDC R133, c[0x0][0x3a0] ;  /* 0x0000e800ff857b82 */ /* 0x000e620000000800 */
[----:B--2---:R-:W-:-:S05]  /*db20*/  IADD3 R222, P5, PT, R18, R2, RZ ;  /* 0x0000000212de7210 */ /* 0x004fca0007fbe0ff */
[--C-:B------:R-:W-:Y:S01]  /*db30*/  IMAD.X R223, R19, 0x1, R0.reuse, P5 ;  /* 0x0000000113df7824 */ /* 0x100fe200028e0600 */
[----:B----4-:R-:W-:Y:S01]  /*db40*/  IADD3 R220, P5, PT, R16, R2, RZ ;  /* 0x0000000210dc7210 */ /* 0x010fe20007fbe0ff */
[----:B------:R-:W2:Y:S03]  /*db50*/  LDL.LU.64 R18, [R1+0x5d0] ;  /* 0x0005d00001127983 */ /* 0x000ea60000300a00 */
[----:B------:R-:W-:Y:S01]  /*db60*/  IADD3.X R221, PT, PT, R17, R0, RZ, P5, !PT ;  /* 0x0000000011dd7210 */ /* 0x000fe20002ffe4ff */
[----:B------:R-:W-:Y:S01]  /*db70*/  VIADD R4, R4, 0xfffffefa ;  /* 0xfffffefa04047836 */ /* 0x000fe20000000000 */
[-C--:B---3--:R-:W-:Y:S01]  /*db80*/  IADD3 R128, P5, PT, R8, R2.reuse, RZ ;  /* 0x0000000208807210 */ /* 0x088fe20007fbe0ff */
[----:B------:R-:W3:Y:S04]  /*db90*/  LDL.LU.64 R16, [R1+0x5c8] ;  /* 0x0005c80001107983 */ /* 0x000ee80000300a00 */
[----:B------:R-:W-:Y:S01]  /*dba0*/  IMAD.X R129, R9, 0x1, R0, P5 ;  /* 0x0000000109817824 */ /* 0x000fe200028e0600 */
[----:B------:R-:W-:Y:S04]  /*dbb0*/  LDGSTS.E [R252+0x8], desc[UR16][R222.64], !P4 ;  /* 0x00008000defc7fae */ /* 0x000fe8000e1a1010 */
[----:B------:R-:W4:Y:S01]  /*dbc0*/  LDL.LU.64 R8, [R1+0x5c0] ;  /* 0x0005c00001087983 */ /* 0x000f220000300a00 */
[----:B------:R-:W-:-:S02]  /*dbd0*/  IADD3 R124, P5, PT, R14, R2, RZ ;  /* 0x000000020e7c7210 */ /* 0x000fc40007fbe0ff */
[----:B------:R-:W-:Y:S01]  /*dbe0*/  ISETP.GE.U32.AND P4, PT, R4, 0x7ffffe7b, PT ;  /* 0x7ffffe7b0400780c */ /* 0x000fe20003f86070 */
[----:B------:R-:W-:Y:S02]  /*dbf0*/  LDGSTS.E [R252+0xc], desc[UR16][R220.64], !P3 ;  /* 0x0000c000dcfc7fae */ /* 0x000fe4000d9a1010 */
[--C-:B------:R-:W-:Y:S01]  /*dc00*/  IMAD.X R125, R15, 0x1, R0.reuse, P5 ;  /* 0x000000010f7d7824 */ /* 0x100fe200028e0600 */
[-C--:B------:R-:W-:Y:S01]  /*dc10*/  IADD3 R120, P5, PT, R12, R2.reuse, RZ ;  /* 0x000000020c787210 */ /* 0x080fe20007fbe0ff */
[----:B------:R-:W4:Y:S04]  /*dc20*/  LDL.LU.64 R14, [R1+0x5b8] ;  /* 0x0005b800010e7983 */ /* 0x000f280000300a00 */
[--C-:B------:R-:W-:Y:S01]  /*dc30*/  IMAD.X R121, R13, 0x1, R0.reuse, P5 ;  /* 0x000000010d797824 */ /* 0x100fe200028e0600 */
[----:B------:R-:W-:Y:S01]  /*dc40*/  IADD3 R116, P5, PT, R10, R2, RZ ;  /* 0x000000020a747210 */ /* 0x000fe20007fbe0ff */
[----:B------:R-:W4:Y:S04]  /*dc50*/  LDL.LU.64 R12, [R1+0x5b0] ;  /* 0x0005b000010c7983 */ /* 0x000f280000300a00 */
[----:B------:R-:W-:Y:S01]  /*dc60*/  IMAD.X R117, R11, 0x1, R0, P5 ;  /* 0x000000010b757824 */ /* 0x000fe200028e0600 */
[----:B------:R-:W-:Y:S04]  /*dc70*/  LDGSTS.E [R252+0x10], desc[UR16][R128.64], !P0 ;  /* 0x0001000080fc7fae */ /* 0x000fe8000c1a1010 */
[----:B------:R-:W4:Y:S01]  /*dc80*/  LDL.LU.64 R10, [R1+0x5a8] ;  /* 0x0005a800010a7983 */ /* 0x000f220000300a00 */
[----:B------:R-:W-:-:S02]  /*dc90*/  VIADD R4, R6, 0xfffffef8 ;  /* 0xfffffef806047836 */ /* 0x000fc40000000000 */
[----:B------:R-:W1:Y:S01]  /*dca0*/  LDC R6, c[0x0][0x3a0] ;  /* 0x0000e800ff067b82 */ /* 0x000e620000000800 */
[----:B------:R-:W-:Y:S01]  /*dcb0*/  ISETP.GE.U32.AND P3, PT, R5, 0x7ffffe7a, PT ;  /* 0x7ffffe7a0500780c */ /* 0x000fe20003f66070 */
[----:B------:R-:W-:Y:S01]  /*dcc0*/  LDGSTS.E [R252+0x14], desc[UR16][R124.64], !P4 ;  /* 0x000140007cfc7fae */ /* 0x000fe2000e1a1010 */
[----:B--2---:R-:W-:-:S05]  /*dcd0*/  IADD3 R112, P5, PT, R18, R2, RZ ;  /* 0x0000000212707210 */ /* 0x004fca0007fbe0ff */
[----:B------:R-:W2:Y:S01]  /*dce0*/  LDC R5, c[0x0][0x3a0] ;  /* 0x0000e800ff057b82 */ /* 0x000ea20000000800 */
[----:B------:R-:W-:-:S05]  /*dcf0*/  ISETP.GE.U32.AND P0, PT, R4, 0x7ffffe79, PT ;  /* 0x7ffffe790400780c */ /* 0x000fca0003f06070 */
[----:B------:R-:W-:Y:S01]  /*dd00*/  LDGSTS.E [R252+0x18], desc[UR16][R120.64], !P3 ;  /* 0x0001800078fc7fae */ /* 0x000fe2000d9a1010 */
[--C-:B------:R-:W-:Y:S01]  /*dd10*/  IMAD.X R113, R19, 0x1, R0.reuse, P5 ;  /* 0x0000000113717824 */ /* 0x100fe200028e0600 */
[-C--:B---3--:R-:W-:Y:S02]  /*dd20*/  IADD3 R108, P5, PT, R16, R2.reuse, RZ ;  /* 0x00000002106c7210 */ /* 0x088fe40007fbe0ff */
[----:B------:R-:W3:Y:S01]  /*dd30*/  LDL.LU.64 R18, [R1+0x5a0] ;  /* 0x0005a00001127983 */ /* 0x000ee20000300a00 */
[----:B------:R-:W1:Y:S02]  /*dd40*/  LDC R4, c[0x0][0x3a0] ;  /* 0x0000e800ff047b82 */ /* 0x000e640000000800 */
[----:B------:R-:W-:Y:S02]  /*dd50*/  IMAD.X R109, R17, 0x1, R0, P5 ;  /* 0x00000001116d7824 */ /* 0x000fe400028e0600 */
[----:B------:R-:W2:Y:S01]  /*dd60*/  LDL.LU.64 R16, [R1+0x598] ;  /* 0x0005980001107983 */ /* 0x000ea20000300a00 */
[----:B----4-:R-:W-:-:S03]  /*dd70*/  IADD3 R104, P5, PT, R8, R2, RZ ;  /* 0x0000000208687210 */ /* 0x010fc60007fbe0ff */
[----:B------:R-:W-:Y:S02]  /*dd80*/  LDGSTS.E [R252+0x1c], desc[UR16][R116.64], !P0 ;  /* 0x0001c00074fc7fae */ /* 0x000fe4000c1a1010 */
[----:B------:R-:W-:Y:S02]  /*dd90*/  IMAD.X R105, R9, 0x1, R0, P5 ;  /* 0x0000000109697824 */ /* 0x000fe400028e0600 */
[----:B------:R-:W4:Y:S01]  /*dda0*/  LDL.LU.64 R8, [R1+0x590] ;  /* 0x0005900001087983 */ /* 0x000f220000300a00 */
[----:B------:R-:W-:-:S05]  /*ddb0*/  IADD3 R100, P5, PT, R14, R2, RZ ;  /* 0x000000020e647210 */ /* 0x000fca0007fbe0ff */
[--C-:B------:R-:W-:Y:S01]  /*ddc0*/  IMAD.X R101, R15, 0x1, R0.reuse, P5 ;  /* 0x000000010f657824 */ /* 0x100fe200028e0600 */
[-C--:B------:R-:W-:Y:S01]  /*ddd0*/  IADD3 R96, P5, PT, R12, R2.reuse, RZ ;  /* 0x000000020c607210 */ /* 0x080fe20007fbe0ff */
[----:B------:R-:W4:Y:S04]  /*dde0*/  LDL.LU.64 R14, [R1+0x588] ;  /* 0x00058800010e7983 */ /* 0x000f280000300a00 */
[----:B------:R-:W-:Y:S02]  /*ddf0*/  IMAD.X R97, R13, 0x1, R0, P5 ;  /* 0x000000010d617824 */ /* 0x000fe400028e0600 */
[----:B------:R-:W4:Y:S01]  /*de00*/  LDL.LU.64 R12, [R1+0x580] ;  /* 0x00058000010c7983 */ /* 0x000f220000300a00 */
[----:B------:R-:W-:-:S05]  /*de10*/  IADD3 R92, P5, PT, R10, R2, RZ ;  /* 0x000000020a5c7210 */ /* 0x000fca0007fbe0ff */
[----:B------:R-:W-:Y:S02]  /*de20*/  IMAD.X R93, R11, 0x1, R0, P5 ;  /* 0x000000010b5d7824 */ /* 0x000fe400028e0600 */
[----:B------:R-:W4:Y:S01]  /*de30*/  LDL.LU.64 R10, [R1+0x578] ;  /* 0x00057800010a7983 */ /* 0x000f220000300a00 */
[----:B---3--:R-:W-:-:S05]  /*de40*/  IADD3 R88, P5, PT, R18, R2, RZ ;  /* 0x0000000212587210 */ /* 0x008fca0007fbe0ff */
[--C-:B------:R-:W-:Y:S01]  /*de50*/  IMAD.X R89, R19, 0x1, R0.reuse, P5 ;  /* 0x0000000113597824 */ /* 0x100fe200028e0600 */
[-C--:B--2---:R-:W-:Y:S01]  /*de60*/  IADD3 R84, P5, PT, R16, R2.reuse, RZ ;  /* 0x0000000210547210 */ /* 0x084fe20007fbe0ff */
[----:B------:R-:W2:Y:S04]  /*de70*/  LDL.LU.64 R18, [R1+0x570] ;  /* 0x0005700001127983 */ /* 0x000ea80000300a00 */
[----:B------:R-:W-:Y:S02]  /*de80*/  IMAD.X R85, R17, 0x1, R0, P5 ;  /* 0x0000000111557824 */ /* 0x000fe400028e0600 */
[----:B------:R-:W3:Y:S01]  /*de90*/  LDL.LU.64 R16, [R1+0x568] ;  /* 0x0005680001107983 */ /* 0x000ee20000300a00 */
[----:B----4-:R-:W-:-:S05]  /*dea0*/  IADD3 R82, P5, PT, R8, R2, RZ ;  /* 0x0000000208527210 */ /* 0x010fca0007fbe0ff */
        /* <DEDUP_REMOVED lines=11> */
[----:B--2---:R-:W-:-:S05]  /*df60*/  IADD3 R66, P5, PT, R18, R2, RZ ;  /* 0x0000000212427210 */ /* 0x004fca0007fbe0ff */
[--C-:B------:R-:W-:Y:S01]  /*df70*/  IMAD.X R67, R19, 0x1, R0.reuse, P5 ;  /* 0x0000000113437824 */ /* 0x100fe200028e0600 */
[-C--:B---3--:R-:W-:Y:S01]  /*df80*/  IADD3 R62, P5, PT, R16, R2.reuse, RZ ;  /* 0x00000002103e7210 */ /* 0x088fe20007fbe0ff */
        /* <DEDUP_REMOVED lines=43> */
[----:B------:R-:W-:Y:S01]  /*e240*/  IMAD.X R29, R15, 0x1, R0, P5 ;  /* 0x000000010f1d7824 */ /* 0x000fe200028e0600 */
[----:B------:R-:W-:Y:S01]  /*e250*/  IADD3 R26, P5, PT, R12, R2, RZ ;  /* 0x000000020c1a7210 */ /* 0x000fe20007fbe0ff */
[----:B------:R-:W4:Y:S03]  /*e260*/  LDL.LU.64 R14, [R1+0x4c8] ;  /* 0x0004c800010e7983 */ /* 0x000f260000300a00 */
[----:B------:R-:W-:Y:S02]  /*e270*/  IADD3.X R27, PT, PT, R13, R0, RZ, P5, !PT ;  /* 0x000000000d1b7210 */ /* 0x000fe40002ffe4ff */
[----:B------:R-:W4:Y:S01]  /*e280*/  LDL.LU.64 R12, [R1+0x4c0] ;  /* 0x0004c000010c7983 */ /* 0x000f220000300a00 */
[----:B------:R-:W-:-:S05]  /*e290*/  IADD3 R24, P5, PT, R10, R2, RZ ;  /* 0x000000020a187210 */ /* 0x000fca0007fbe0ff */
[----:B------:R-:W-:Y:S02]  /*e2a0*/  IMAD.X R25, R11, 0x1, R0, P5 ;  /* 0x000000010b197824 */ /* 0x000fe400028e0600 */
[----:B------:R-:W4:Y:S01]  /*e2b0*/  LDL.LU.64 R10, [R1+0x4b8] ;  /* 0x0004b800010a7983 */ /* 0x000f220000300a00 */
[----:B-1----:R-:W-:-:S05]  /*e2c0*/  VIADD R4, R4, 0xfffffef7 ;  /* 0xfffffef704047836 */ /* 0x002fca0000000000 */
[----:B------:R-:W-:Y:S01]  /*e2d0*/  ISETP.GE.U32.AND P4, PT, R4, 0x7ffffe78, PT ;  /* 0x7ffffe780400780c */ /* 0x000fe20003f86070 */
[----:B------:R-:W-:Y:S02]  /*e2e0*/  VIADD R4, R6, 0xfffffef5 ;  /* 0xfffffef506047836 */ /* 0x000fe40000000000 */
[----:B------:R-:W1:Y:S03]  /*e2f0*/  LDC R6, c[0x0][0x3a0] ;  /* 0x0000e800ff067b82 */ /* 0x000e660000000800 */
[----:B------:R-:W-:-:S05]  /*e300*/  ISETP.GE.U32.AND P0, PT, R4, 0x7ffffe76, PT ;  /* 0x7ffffe760400780c */ /* 0x000fca0003f06070 */
[----:B------:R-:W1:Y:S01]  /*e310*/  LDC R4, c[0x0][0x3a0] ;  /* 0x0000e800ff047b82 */ /* 0x000e620000000800 */
[----:B------:R-:W-:Y:S01]  /*e320*/  VIADD R5, R5, 0xfffffef6 ;  /* 0xfffffef605057836 */ /* 0x000fe20000000000 */
[----:B------:R-:W-:Y:S04]  /*e330*/  LDGSTS.E [R252+0x20], desc[UR16][R112.64], !P4 ;  /* 0x0002000070fc7fae */ /* 0x000fe8000e1a1010 */
[----:B------:R-:W-:Y:S02]  /*e340*/  ISETP.GE.U32.AND P3, PT, R5, 0x7ffffe77, PT ;  /* 0x7ffffe770500780c */ /* 0x000fe40003f66070 */
[----:B------:R-:W1:Y:S11]  /*e350*/  LDC R5, c[0x0][0x3a0] ;  /* 0x0000e800ff057b82 */ /* 0x000e760000000800 */
[----:B------:R-:W-:Y:S04]  /*e360*/  LDGSTS.E [R252+0x24], desc[UR16][R108.64], !P3 ;  /* 0x000240006cfc7fae */ /* 0x000fe8000d9a1010 */
[----:B------:R-:W-:Y:S01]  /*e370*/  LDGSTS.E [R252+0x28], desc[UR16][R104.64], !P0 ;  /* 0x0002800068fc7fae */ /* 0x000fe2000c1a1010 */
        /* <DEDUP_REMOVED lines=9> */
[----:B------:R-:W2:Y:S11]  /*e410*/  LDC R5, c[0x0][0x3a0] ;  /* 0x0000e800ff057b82 */ /* 0x000eb60000000800 */
[----:B------:R-:W-:Y:S04]  /*e420*/  LDGSTS.E [R252+0x30], desc[UR16][R96.64], !P3 ;  /* 0x0003000060fc7fae */ /* 0x000fe8000d9a1010 */
[----:B------:R-:W-:Y:S01]  /*e430*/  LDGSTS.E [R252+0x34], desc[UR16][R92.64], !P0 ;  /* 0x000340005cfc7fae */ /* 0x000fe2000c1a1010 */
[----:B-1----:R-:W-:-:S05]  /*e440*/  VIADD R4, R4, 0xfffffef1 ;  /* 0xfffffef104047836 */ /* 0x002fca0000000000 */
[----:B------:R-:W-:Y:S02]  /*e450*/  ISETP.GE.U32.AND P4, PT, R4, 0x7ffffe72, PT ;  /* 0x7ffffe720400780c */ /* 0x000fe40003f86070 */
[----:B--2---:R-:W-:Y:S01]  /*e460*/  IADD3 R22, P5, PT, R18, R2, RZ ;  /* 0x0000000212167210 */ /* 0x004fe20007fbe0ff */
[----:B------:R-:W-:Y:S01]  /*e470*/  VIADD R5, R5, 0xfffffef0 ;  /* 0xfffffef005057836 */ /* 0x000fe20000000000 */
[----:B------:R-:W-:-:S09]  /*e480*/  IADD3 R4, PT, PT, R6, -0x111, RZ ;  /* 0xfffffeef06047810 */ /* 0x000fd20007ffe0ff */
[----:B------:R-:W-:Y:S01]  /*e490*/  LDGSTS.E [R252+0x38], desc[UR16][R88.64], !P4 ;  /* 0x0003800058fc7fae */ /* 0x000fe2000e1a1010 */
[----:B------:R-:W1:Y:S01]  /*e4a0*/  LDC R6, c[0x0][0x3a0] ;  /* 0x0000e800ff067b82 */ /* 0x000e620000000800 */
[----:B------:R-:W-:Y:S01]  /*e4b0*/  IMAD.X R23, R19, 0x1, R0, P5 ;  /* 0x0000000113177824 */ /* 0x000fe200028e0600 */
[----:B---3--:R-:W-:-:S05]  /*e4c0*/  IADD3 R20, P5, PT, R16, R2, RZ ;  /* 0x0000000210147210 */ /* 0x008fca0007fbe0ff */
[----:B------:R-:W-:Y:S01]  /*e4d0*/  IMAD.X R21, R17, 0x1, R0, P5 ;  /* 0x0000000111157824 */ /* 0x000fe200028e0600 */
[----:B----4-:R-:W-:-:S05]  /*e4e0*/  IADD3 R18, P5, PT, R8, R2, RZ ;  /* 0x0000000208127210 */ /* 0x010fca0007fbe0ff */
[----:B------:R-:W-:Y:S02]  /*e4f0*/  IMAD.X R19, R9, 0x1, R0, P5 ;  /* 0x0000000109137824 */ /* 0x000fe400028e0600 */
[----:B------:R-:W2:Y:S04]  /*e500*/  LDL.LU.64 R8, [R1+0x4b0] ;  /* 0x0004b00001087983 */ /* 0x000ea80000300a00 */
[----:B------:R-:W3:Y:S01]  /*e510*/  LDL.LU.64 R68, [R1+0x4a8] ;  /* 0x0004a80001447983 */ /* 0x000ee20000300a00 */
[----:B------:R-:W-:Y:S02]  /*e520*/  ISETP.GE.U32.AND P0, PT, R4, 0x7ffffe70, PT ;  /* 0x7ffffe700400780c */ /* 0x000fe40003f06070 */
[----:B------:R-:W4:Y:S01]  /*e530*/  LDC R4, c[0x0][0x3a0] ;  /* 0x0000e800ff047b82 */ /* 0x000f220000000800 */
[----:B------:R-:W-:Y:S01]  /*e540*/  ISETP.GE.U32.AND P3, PT, R5, 0x7ffffe71, PT ;  /* 0x7ffffe710500780c */ /* 0x000fe20003f66070 */
[----:B------:R-:W2:Y:S04]  /*e550*/  LDL.LU.64 R44, [R1+0x4a0] ;  /* 0x0004a000012c7983 */ /* 0x000ea80000300a00 */
[----:B------:R-:W2:Y:S02]  /*e560*/  LDL.LU.64 R64, [R1+0x498] ;  /* 0x0004980001407983 */ /* 0x000ea40000300a00 */
[----:B------:R-:W1:Y:S02]  /*e570*/  LDC R5, c[0x0][0x3a0] ;  /* 0x0000e800ff057b82 */ /* 0x000e640000000800 */
[----:B------:R-:W2:Y:S04]  /*e580*/  LDL.LU.64 R54, [R1+0x490] ;  /* 0x0004900001367983 */ /* 0x000ea80000300a00 */
[----:B------:R-:W-:Y:S04]  /*e590*/  LDGSTS.E [R252+0x3c], desc[UR16][R84.64], !P3 ;  /* 0x0003c00054fc7fae */ /* 0x000fe8000d9a1010 */
[----:B------:R-:W-:Y:S04]  /*e5a0*/  LDGSTS.E [R252+0x40], desc[UR16][R82.64], !P0 ;  /* 0x0004000052fc7fae */ /* 0x000fe8000c1a1010 */
[----:B------:R-:W2:Y:S01]  /*e5b0*/  LDL.LU.64 R60, [R1+0x488] ;  /* 0x00048800013c7983 */ /* 0x000ea20000300a00 */
[----:B----4-:R-:W-:Y:S01]  /*e5c0*/  VIADD R4, R4, 0xfffffeee ;  /* 0xfffffeee04047836 */ /* 0x010fe20000000000 */
[----:B------:R-:W-:-:S02]  /*e5d0*/  IADD3 R16, P5, PT, R14, R2, RZ ;  /* 0x000000020e107210 */ /* 0x000fc40007fbe0ff */
[----:B------:R-:W4:Y:S02]  /*e5e0*/  LDL.LU.64 R76, [R1+0x480] ;  /* 0x00048000014c7983 */ /* 0x000f240000300a00 */
[----:B------:R-:W-:Y:S01]  /*e5f0*/  ISETP.GE.U32.AND P4, PT, R4, 0x7ffffe6f, PT ;  /* 0x7ffffe6f0400780c */ /* 0x000fe20003f86070 */
[----:B-1----:R-:W-:Y:S02]  /*e600*/  VIADD R4, R6, 0xfffffeec ;  /* 0xfffffeec06047836 */ /* 0x002fe40000000000 */
        /* <DEDUP_REMOVED lines=28> */
[----:B------:R-:W-:Y:S01]  /*e7d0*/  LDGSTS.E [R252+0x5c], desc[UR16][R56.64], !P4 ;  /* 0x0005c00038fc7fae */ /* 0x000fe2000e1a1010 */
[--C-:B------:R-:W-:Y:S01]  /*e7e0*/  IMAD.X R17, R15, 0x1, R0.reuse, P5 ;  /* 0x000000010f117824 */ /* 0x100fe200028e0600 */
[-C--:B------:R-:W-:Y:S02]  /*e7f0*/  IADD3 R14, P5, PT, R12, R2.reuse, RZ ;  /* 0x000000020c0e7210 */ /* 0x080fe40007fbe0ff */
[----:B------:R-:W-:Y:S02]  /*e800*/  ISETP.GE.U32.AND P3, PT, R5, 0x7ffffe68, PT ;  /* 0x7ffffe680500780c */ /* 0x000fe40003f66070 */
[----:B------:R-:W1:Y:S01]  /*e810*/  LDC R5, c[0x0][0x3a0] ;  /* 0x0000e800ff057b82 */ /* 0x000e620000000800 */
[----:B------:R-:W-:Y:S01]  /*e820*/  IMAD.X R15, R13, 0x1, R0, P5 ;  /* 0x000000010d0f7824 */ /* 0x000fe200028e0600 */
[----:B------:R-:W-:-:S05]  /*e830*/  IADD3 R12, P5, PT, R10, R2, RZ ;  /* 0x000000020a0c7210 */ /* 0x000fca0007fbe0ff */
[----:B------:R-:W-:-:S04]  /*e840*/  IMAD.X R13, R11, 0x1, R0, P5 ;  /* 0x000000010b0d7824 */ /* 0x000fc800028e0600 */
[----:B------:R-:W-:Y:S04]  /*e850*/  LDGSTS.E [R252+0x60], desc[UR16][R52.64], !P3 ;  /* 0x0006000034fc7fae */ /* 0x000fe8000d9a1010 */
[----:B------:R-:W-:Y:S01]  /*e860*/  LDGSTS.E [R252+0x64], desc[UR16][R50.64], !P0 ;  /* 0x0006400032fc7fae */ /* 0x000fe2000c1a1010 */
[----:B-1----:R-:W-:-:S04]  /*e870*/  IADD3 R4, PT, PT, R4, -0x11b, RZ ;  /* 0xfffffee504047810 */ /* 0x002fc80007ffe0ff */
        /* <DEDUP_REMOVED lines=8> */
[----:B------:R-:W3:Y:S11]  /*e900*/  LDC R5, c[0x0][0x3a0] ;  /* 0x0000e800ff057b82 */ /* 0x000ef60000000800 */
        /* <DEDUP_REMOVED lines=8> */
[----:B---3--:R-:W-:Y:S01]  /*e990*/  VIADD R5, R5, 0xfffffee1 ;  /* 0xfffffee105057836 */ /* 0x008fe20000000000 */
[----:B------:R-:W-:Y:S04]  /*e9a0*/  LDGSTS.E [R252+0x74], desc[UR16][R40.64], !P4 ;  /* 0x0007400028fc7fae */ /* 0x000fe8000e1a1010 */
[----:B------:R-:W-:Y:S02]  /*e9b0*/  ISETP.GE.U32.AND P3, PT, R5, 0x7ffffe62, PT ;  /* 0x7ffffe620500780c */ /* 0x000fe40003f66070 */
[----:B------:R-:W3:Y:S11]  /*e9c0*/  LDC R5, c[0x0][0x3a0] ;  /* 0x0000e800ff057b82 */ /* 0x000ef60000000800 */
[----:B------:R-:W-:Y:S04]  /*e9d0*/  LDGSTS.E [R252+0x78], desc[UR16][R38.64], !P3 ;  /* 0x0007800026fc7fae */ /* 0x000fe8000d9a1010 */
[----:B------:R-:W-:Y:S01]  /*e9e0*/  LDGSTS.E [R252+0x7c], desc[UR16][R36.64], !P0 ;  /* 0x0007c00024fc7fae */ /* 0x000fe2000c1a1010 */
[----:B-1----:R-:W-:Y:S01]  /*e9f0*/  VIADD R4, R4, 0xfffffedf ;  /* 0xfffffedf04047836 */ /* 0x002fe20000000000 */
[----:B--2---:R-:W-:-:S05]  /*ea00*/  IADD3 R10, P5, PT, R8, R2, RZ ;  /* 0x00000002080a7210 */ /* 0x004fca0007fbe0ff */
[----:B------:R-:W-:Y:S01]  /*ea10*/  IMAD.X R11, R9, 0x1, R0, P5 ;  /* 0x00000001090b7824 */ /* 0x000fe200028e0600 */
[----:B------:R-:W-:-:S05]  /*ea20*/  IADD3 R8, P5, PT, R68, R2, RZ ;  /* 0x0000000244087210 */ /* 0x000fca0007fbe0ff */
[----:B------:R-:W-:Y:S02]  /*ea30*/  IMAD.X R9, R69, 0x1, R0, P5 ;  /* 0x0000000145097824 */ /* 0x000fe400028e0600 */
[----:B------:R-:W2:Y:S04]  /*ea40*/  LDL.LU.64 R68, [R1+0x478] ;  /* 0x0004780001447983 */ /* 0x000ea80000300a00 */
[----:B------:R-:W2:Y:S04]  /*ea50*/  LDL.LU.64 R72, [R1+0x470] ;  /* 0x0004700001487983 */ /* 0x000ea80000300a00 */
[----:B------:R-:W2:Y:S04]  /*ea60*/  LDL.LU.64 R90, [R1+0x468] ;  /* 0x00046800015a7983 */ /* 0x000ea80000300a00 */
[----:B------:R-:W2:Y:S04]  /*ea70*/  LDL.LU.64 R80, [R1+0x460] ;  /* 0x0004600001507983 */ /* 0x000ea80000300a00 */
[----:B------:R-:W2:Y:S01]  /*ea80*/  LDL.LU.64 R86, [R1+0x458] ;  /* 0x0004580001567983 */ /* 0x000ea20000300a00 */
[----:B------:R-:W-:Y:S01]  /*ea90*/  ISETP.GE.U32.AND P4, PT, R4, 0x7ffffe60, PT ;  /* 0x7ffffe600400780c */ /* 0x000fe20003f86070 */
[----:B------:R-:W-:-:S02]  /*eaa0*/  VIADD R4, R6, 0xfffffedd ;  /* 0xfffffedd06047836 */ /* 0x000fc40000000000 */
[----:B------:R-:W1:Y:S01]  /*eab0*/  LDC R6, c[0x0][0x3a0] ;  /* 0x0000e800ff067b82 */ /* 0x000e620000000800 */
[----:B---3--:R-:W-:Y:S01]  /*eac0*/  VIADD R5, R5, 0xfffffede ;  /* 0xfffffede05057836 */ /* 0x008fe20000000000 */
[----:B------:R-:W3:Y:S01]  /*ead0*/  LDL.LU.64 R102, [R1+0x450] ;  /* 0x0004500001667983 */ /* 0x000ee20000300a00 */
[----:B------:R-:W-:-:S03]  /*eae0*/  ISETP.GE.U32.AND P0, PT, R4, 0x7ffffe5e, PT ;  /* 0x7ffffe5e0400780c */ /* 0x000fc60003f06070 */
[----:B------:R-:W-:Y:S01]  /*eaf0*/  ISETP.GE.U32.AND P3, PT, R5, 0x7ffffe5f, PT ;  /* 0x7ffffe5f0500780c */ /* 0x000fe20003f66070 */
[----:B------:R-:W2:Y:S01]  /*eb00*/  LDL.LU.64 R94, [R1+0x448] ;  /* 0x00044800015e7983 */ /* 0x000ea20000300a00 */
[----:B------:R-:W1:Y:S03]  /*eb10*/  LDC R4, c[0x0][0x3a0] ;  /* 0x0000e800ff047b82 */ /* 0x000e660000000800 */
[----:B------:R-:W-:Y:S04]  /*eb20*/  LDGSTS.E [R252+0x80], desc[UR16][R34.64], !P4 ;  /* 0x0008000022fc7fae */ /* 0x000fe8000e1a1010 */
[----:B------:R-:W2:Y:S01]  /*eb30*/  LDL.LU.64 R98, [R1+0x440] ;  /* 0x0004400001627983 */ /* 0x000ea20000300a00 */
[----:B------:R-:W4:Y:S03]  /*eb40*/  LDC R5, c[0x0][0x3a0] ;  /* 0x0000e800ff057b82 */ /* 0x000f260000000800 */
[----:B------:R-:W-:Y:S04]  /*eb50*/  LDGSTS.E [R252+0x84], desc[UR16][R32.64], !P3 ;  /* 0x0008400020fc7fae */ /* 0x000fe8000d9a1010 */
[----:B------:R-:W-:Y:S04]  /*eb60*/  LDGSTS.E [R252+0x88], desc[UR16][R30.64], !P0 ;  /* 0x000880001efc7fae */ /* 0x000fe8000c1a1010 */
[----:B------:R-:W2:Y:S04]  /*eb70*/  LDL.LU.64 R114, [R1+0x438] ;  /* 0x0004380001727983 */ /* 0x000ea80000300a00 */
[----:B------:R-:W2:Y:S01]  /*eb80*/  LDL.LU.64 R106, [R1+0x430] ;  /* 0x00043000016a7983 */ /* 0x000ea20000300a00 */
[----:B-1----:R-:W-:-:S03]  /*eb90*/  VIADD R4, R4, 0xfffffedc ;  /* 0xfffffedc04047836 */ /* 0x002fc60000000000 */
[----:B------:R-:W2:Y:S02]  /*eba0*/  LDL.LU.64 R110, [R1+0x428] ;  /* 0x00042800016e7983 */ /* 0x000ea40000300a00 */
[----:B------:R-:W-:Y:S01]  /*ebb0*/  ISETP.GE.U32.AND P4, PT, R4, 0x7ffffe5d, PT ;  /* 0x7ffffe5d0400780c */ /* 0x000fe20003f86070 */
[----:B------:R-:W-:Y:S01]  /*ebc0*/  VIADD R4, R6, 0xfffffeda ;  /* 0xfffffeda06047836 */ /* 0x000fe20000000000 */
[----:B------:R-:W2:Y:S01]  /*ebd0*/  LDL.LU.64 R126, [R1+0x420] ;  /* 0x00042000017e7983 */ /* 0x000ea20000300a00 */
[----:B------:R-:W1:Y:S03]  /*ebe0*/  LDC R6, c[0x0][0x3a0] ;  /* 0x0000e800ff067b82 */ /* 0x000e660000000800 */
[----:B------:R-:W-:Y:S01]  /*ebf0*/  ISETP.GE.U32.AND P0, PT, R4, 0x7ffffe5b, PT ;  /* 0x7ffffe5b0400780c */ /* 0x000fe20003f06070 */
[----:B----4-:R-:W-:Y:S01]  /*ec00*/  VIADD R5, R5, 0xfffffedb ;  /* 0xfffffedb05057836 */ /* 0x010fe20000000000 */
[----:B------:R-:W4:Y:S03]  /*ec10*/  LDL.LU.64 R118, [R1+0x418] ;  /* 0x0004180001767983 */ /* 0x000f260000300a00 */
[----:B------:R-:W1:Y:S01]  /*ec20*/  LDC R4, c[0x0][0x3a0] ;  /* 0x0000e800ff047b82 */ /* 0x000e620000000800 */
[----:B------:R-:W-:Y:S01]  /*ec30*/  ISETP.GE.U32.AND P3, PT, R5, 0x7ffffe5c, PT ;  /* 0x7ffffe5c0500780c */ /* 0x000fe20003f66070 */
[----:B------:R-:W-:Y:S04]  /*ec40*/  LDGSTS.E [R252+0x8c], desc[UR16][R28.64], !P4 ;  /* 0x0008c0001cfc7fae */ /* 0x000fe8000e1a1010 */
[----:B------:R-:W2:Y:S02]  /*ec50*/  LDL.LU.64 R122, [R1+0x410] ;  /* 0x00041000017a7983 */ /* 0x000ea40000300a00 */
[----:B------:R-:W1:Y:S02]  /*ec60*/  LDC R5, c[0x0][0x3a0] ;  /* 0x0000e800ff057b82 */ /* 0x000e640000000800 */
[----:B------:R-:W2:Y:S04]  /*ec70*/  LDL.LU.64 R152, [R1+0x408] ;  /* 0x0004080001987983 */ /* 0x000ea80000300a00 */
[----:B------:R-:W-:Y:S04]  /*ec80*/  LDGSTS.E [R252+0x90], desc[UR16][R26.64], !P3 ;  /* 0x000900001afc7fae */ /* 0x000fe8000d9a1010 */
[----:B------:R-:W-:Y:S04]  /*ec90*/  LDGSTS.E [R252+0x94], desc[UR16][R24.64], !P0 ;  /* 0x0009400018fc7fae */ /* 0x000fe8000c1a1010 */
[----:B------:R-:W2:Y:S01]  /*eca0*/  LDL.LU.64 R130, [R1+0x400] ;  /* 0x0004000001827983 */ /* 0x000ea20000300a00 */
[----:B-1----:R-:W-:-:S03]  /*ecb0*/  VIADD R4, R4, 0xfffffed9 ;  /* 0xfffffed904047836 */ /* 0x002fc60000000000 */
[----:B------:R-:W3:Y:S02]  /*ecc0*/  LDL.LU.64 R160, [R1+0x3f8] ;  /* 0x0003f80001a07983 */ /* 0x000ee40000300a00 */
[----:B------:R-:W-:Y:S01]  /*ecd0*/  ISETP.GE.U32.AND P4, PT, R4, 0x7ffffe5a, PT ;  /* 0x7ffffe5a0400780c */ /* 0x000fe20003f86070 */
[----:B------:R-:W-:Y:S01]  /*ece0*/  VIADD R4, R6, 0xfffffed7 ;  /* 0xfffffed706047836 */ /* 0x000fe20000000000 */
[----:B------:R-:W3:Y:S01]  /*ecf0*/  LDL.LU.64 R154, [R1+0x3f0] ;  /* 0x0003f000019a7983 */ /* 0x000ee20000300a00 */
[----:B------:R-:W1:Y:S03]  /*ed00*/  LDC R6, c[0x0][0x3a0] ;  /* 0x0000e800ff067b82 */ /* 0x000e660000000800 */
[----:B------:R-:W-:Y:S01]  /*ed10*/  ISETP.GE.U32.AND P0, PT, R4, 0x7ffffe58, PT ;  /* 0x7ffffe580400780c */ /* 0x000fe20003f06070 */
[----:B------:R-:W-:Y:S01]  /*ed20*/  VIADD R5, R5, 0xfffffed8 ;  /* 0xfffffed805057836 */ /* 0x000fe20000000000 */
[----:B------:R-:W3:Y:S03]  /*ed30*/  LDL.LU.64 R156, [R1+0x3e8] ;  /* 0x0003e800019c7983 */ /* 0x000ee60000300a00 */
[----:B------:R-:W1:Y:S01]  /*ed40*/  LDC R4, c[0x0][0x3a0] ;  /* 0x0000e800ff047b82 */ /* 0x000e620000000800 */
[----:B------:R-:W-:Y:S01]  /*ed50*/  ISETP.GE.U32.AND P3, PT, R5, 0x7ffffe59, PT ;  /* 0x7ffffe590500780c */ /* 0x000fe20003f66070 */
[----:B------:R-:W-:Y:S04]  /*ed60*/  LDGSTS.E [R252+0x98], desc[UR16][R22.64], !P4 ;  /* 0x0009800016fc7fae */ /* 0x000fe8000e1a1010 */
[----:B------:R-:W3:Y:S02]  /*ed70*/  LDL.LU.64 R158, [R1+0x3e0] ;  /* 0x0003e000019e7983 */ /* 0x000ee40000300a00 */
[----:B------:R-:W1:Y:S02]  /*ed80*/  LDC R5, c[0x0][0x3a0] ;  /* 0x0000e800ff057b82 */ /* 0x000e640000000800 */
[----:B------:R-:W3:Y:S04]  /*ed90*/  LDL.LU.64 R150, [R1+0x3d8] ;  /* 0x0003d80001967983 */ /* 0x000ee80000300a00 */
        /* <DEDUP_REMOVED lines=16> */
[----:B------:R-:W-:-:S05]  /*eea0*/  VIADD R4, R6, 0xfffffed1 ;  /* 0xfffffed106047836 */ /* 0x000fca0000000000 */
[----:B------:R-:W-:Y:S02]  /*eeb0*/  ISETP.GE.U32.AND P0, PT, R4, 0x7ffffe52, PT ;  /* 0x7ffffe520400780c */ /* 0x000fe40003f06070 */
[----:B------:R-:W1:Y:S01]  /*eec0*/  LDC R4, c[0x0][0x3a0] ;  /* 0x0000e800ff047b82 */ /* 0x000e620000000800 */
[----:B------:R-:W-:Y:S01]  /*eed0*/  VIADD R5, R5, 0xfffffed2 ;  /* 0xfffffed205057836 */ /* 0x000fe20000000000 */
[----:B------:R-:W-:-:S03]  /*eee0*/  IADD3 R6, P5, PT, R44, R2, RZ ;  /* 0x000000022c067210 */ /* 0x000fc60007fbe0ff */
[----:B------:R-:W-:Y:S03]  /*eef0*/  LDGSTS.E [R252+0xb0], desc[UR16][R10.64], !P4 ;  /* 0x000b00000afc7fae */ /* 0x000fe6000e1a1010 */
[----:B------:R-:W1:Y:S01]  /*ef00*/  LDC R44, c[0x0][0x3a0] ;  /* 0x0000e800ff2c7b82 */ /* 0x000e620000000800 */
[----:B------:R-:W-:-:S07]  /*ef10*/  ISETP.GE.U32.AND P3, PT, R5, 0x7ffffe53, PT ;  /* 0x7ffffe530500780c */ /* 0x000fce0003f66070 */
[----:B------:R-:W1:Y:S01]  /*ef20*/  LDC R5, c[0x0][0x3a0] ;  /* 0x0000e800ff057b82 */ /* 0x000e620000000800 */
[----:B------:R-:W-:-:S05]  /*ef30*/  IMAD.X R7, R45, 0x1, R0, P5 ;  /* 0x000000012d077824 */ /* 0x000fca00028e0600 */
[----:B------:R-:W-:Y:S01]  /*ef40*/  LDGSTS.E [R252+0xb4], desc[UR16][R8.64], !P3 ;  /* 0x000b400008fc7fae */ /* 0x000fe2000d9a1010 */
[----:B-1----:R-:W-:-:S03]  /*ef50*/  VIADD R4, R4, 0xfffffed0 ;  /* 0xfffffed004047836 */ /* 0x002fc60000000000 */
[----:B------:R-:W-:Y:S02]  /*ef60*/  LDGSTS.E [R252+0xb8], desc[UR16][R6.64], !P0 ;  /* 0x000b800006fc7fae */ /* 0x000fe4000c1a1010 */
[----:B------:R-:W-:Y:S02]  /*ef70*/  ISETP.GE.U32.AND P4, PT, R4, 0x7ffffe51, PT ;  /* 0x7ffffe510400780c */ /* 0x000fe40003f86070 */
[----:B------:R-:W-:-:S04]  /*ef80*/  IADD3 R4, PT, PT, R44, -0x132, RZ ;  /* 0xfffffece2c047810 */ /* 0x000fc80007ffe0ff */
[----:B------:R-:W-:Y:S02]  /*ef90*/  ISETP.GE.U32.AND P0, PT, R4, 0x7ffffe4f, PT ;  /* 0x7ffffe4f0400780c */ /* 0x000fe40003f06070 */
[-C--:B------:R-:W-:Y:S01]  /*efa0*/  IADD3 R4, P5, PT, R64, R2.reuse, RZ ;  /* 0x0000000240047210 */ /* 0x080fe20007fbe0ff */
[----:B------:R-:W-:Y:S01]  /*efb0*/  VIADD R5, R5, 0xfffffecf ;  /* 0xfffffecf05057836 */ /* 0x000fe20000000000 */
[----:B------:R-:W1:Y:S04]  /*efc0*/  LDC R64, c[0x0][0x3a0] ;  /* 0x0000e800ff407b82 */ /* 0x000e680000000800 */
[----:B------:R-:W-:Y:S01]  /*efd0*/  ISETP.GE.U32.AND P3, PT, R5, 0x7ffffe50, PT ;  /* 0x7ffffe500500780c */ /* 0x000fe20003f66070 */
[----:B------:R-:W-:Y:S01]  /*efe0*/  IMAD.X R5, R65, 0x1, R0, P5 ;  /* 0x0000000141057824 */ /* 0x000fe200028e0600 */
[----:B------:R-:W-:-:S04]  /*eff0*/  IADD3 R44, P5, PT, R54, R2, RZ ;  /* 0x00000002362c7210 */ /* 0x000fc80007fbe0ff */
[----:B------:R-:W-:Y:S01]  /*f000*/  LDGSTS.E [R252+0xbc], desc[UR16][R4.64], !P4 ;  /* 0x000bc00004fc7fae */ /* 0x000fe2000e1a1010 */
[--C-:B------:R-:W-:Y:S01]  /*f010*/  IMAD.X R45, R55, 0x1, R0.reuse, P5 ;  /* 0x00000001372d7824 */ /* 0x100fe200028e0600 */
[----:B------:R-:W-:Y:S02]  /*f020*/  IADD3 R54, P5, PT, R60, R2, RZ ;  /* 0x000000023c367210 */ /* 0x000fe40007fbe0ff */
[----:B------:R-:W1:Y:S03]  /*f030*/  LDC R60, c[0x0][0x3a0] ;  /* 0x0000e800ff3c7b82 */ /* 0x000e660000000800 */
[----:B------:R-:W-:Y:S01]  /*f040*/  IMAD.X R55, R61, 0x1, R0, P5 ;  /* 0x000000013d377824 */ /* 0x000fe200028e0600 */
[----:B------:R-:W-:Y:S04]  /*f050*/  LDGSTS.E [R252+0xc0], desc[UR16][R44.64], !P3 ;  /* 0x000c00002cfc7fae */ /* 0x000fe8000d9a1010 */
[----:B------:R-:W2:Y:S01]  /*f060*/  LDC R61, c[0x0][0x3a0] ;  /* 0x0000e800ff3d7b82 */ /* 0x000ea20000000800 */
[----:B------:R-:W-:Y:S01]  /*f070*/  LDGSTS.E [R252+0xc4], desc[UR16][R54.64], !P0 ;  /* 0x000c400036fc7fae */ /* 0x000fe2000c1a1010 */
[----:B-1----:R-:W-:-:S05]  /*f080*/  VIADD R60, R60, 0xfffffecd ;  /* 0xfffffecd3c3c7836 */ /* 0x002fca0000000000 */
[----:B------:R-:W-:Y:S01]  /*f090*/  ISETP.GE.U32.AND P4, PT, R60, 0x7ffffe4e, PT ;  /* 0x7ffffe4e3c00780c */ /* 0x000fe20003f86070 */
[----:B------:R-:W-:Y:S02]  /*f0a0*/  VIADD R60, R64, 0xfffffecb ;  /* 0xfffffecb403c7836 */ /* 0x000fe40000000000 */
[----:B--2---:R-:W-:-:S03]  /*f0b0*/  VIADD R61, R61, 0xfffffecc ;  /* 0xfffffecc3d3d7836 */ /* 0x004fc60000000000 */
[----:B------:R-:W-:Y:S02]  /*f0c0*/  ISETP.GE.U32.AND P0, PT, R60, 0x7ffffe4c, PT ;  /* 0x7ffffe4c3c00780c */ /* 0x000fe40003f06070 */
[----:B------:R-:W-:Y:S02]  /*f0d0*/  IADD3 R60, P5, PT, R76, R2, RZ ;  /* 0x000000024c3c7210 */ /* 0x000fe40007fbe0ff */
[----:B------:R-:W-:Y:S01]  /*f0e0*/  ISETP.GE.U32.AND P3, PT, R61, 0x7ffffe4d, PT ;  /* 0x7ffffe4d3d00780c */ /* 0x000fe20003f66070 */
[----:B------:R-:W1:Y:S02]  /*f0f0*/  LDC R76, c[0x0][0x3a0] ;  /* 0x0000e800ff4c7b82 */ /* 0x000e640000000800 */
[----:B------:R-:W-:-:S05]  /*f100*/  IMAD.X R61, R77, 0x1, R0, P5 ;  /* 0x000000014d3d7824 */ /* 0x000fca00028e0600 */
[----:B------:R-:W-:Y:S01]  /*f110*/  LDGSTS.E [R252+0xc8], desc[UR16][R60.64], !P4 ;  /* 0x000c80003cfc7fae */ /* 0x000fe2000e1a1010 */
[----:B------:R-:W-:-:S05]  /*f120*/  IADD3 R64, P5, PT, R68, R2, RZ ;  /* 0x0000000244407210 */ /* 0x000fca0007fbe0ff */
[--C-:B------:R-:W-:Y:S01]  /*f130*/  IMAD.X R65, R69, 0x1, R0.reuse, P5 ;  /* 0x0000000145417824 */ /* 0x100fe200028e0600 */
[----:B------:R-:W-:Y:S02]  /*f140*/  IADD3 R68, P5, PT, R72, R2, RZ ;  /* 0x0000000248447210 */ /* 0x000fe40007fbe0ff */
[----:B------:R-:W2:Y:S02]  /*f150*/  LDC R72, c[0x0][0x3a0] ;  /* 0x0000e800ff487b82 */ /* 0x000ea40000000800 */
[----:B------:R-:W-:Y:S01]  /*f160*/  LDGSTS.E [R252+0xcc], desc[UR16][R64.64], !P3 ;  /* 0x000cc00040fc7fae */ /* 0x000fe2000d9a1010 */
[----:B------:R-:W-:-:S05]  /*f170*/  IMAD.X R69, R73, 0x1, R0, P5 ;  /* 0x0000000149457824 */ /* 0x000fca00028e0600 */
[----:B------:R-:W3:Y:S01]  /*f180*/  LDC R73, c[0x0][0x3a0] ;  /* 0x0000e800ff497b82 */ /* 0x000ee20000000800 */
[----:B------:R-:W-:Y:S01]  /*f190*/  LDGSTS.E [R252+0xd0], desc[UR16][R68.64], !P0 ;  /* 0x000d000044fc7fae */ /* 0x000fe2000c1a1010 */
[----:B--2---:R-:W-:-:S05]  /*f1a0*/  VIADD R72, R72, 0xfffffeca ;  /* 0xfffffeca48487836 */ /* 0x004fca0000000000 */
[----:B------:R-:W-:Y:S01]  /*f1b0*/  ISETP.GE.U32.AND P4, PT, R72, 0x7ffffe4b, PT ;  /* 0x7ffffe4b4800780c */ /* 0x000fe20003f86070 */
[----:B-1----:R-:W-:Y:S02]  /*f1c0*/  VIADD R72, R76, 0xfffffec8 ;  /* 0xfffffec84c487836 */ /* 0x002fe40000000000 */
[----:B---3--:R-:W-:-:S03]  /*f1d0*/  VIADD R73, R73, 0xfffffec9 ;  /* 0xfffffec949497836 */ /* 0x008fc60000000000 */
[----:B------:R-:W-:Y:S02]  /*f1e0*/  ISETP.GE.U32.AND P0, PT, R72, 0x7ffffe49, PT ;  /* 0x7ffffe494800780c */ /* 0x000fe40003f06070 */
[-C--:B------:R-:W-:Y:S02]  /*f1f0*/  IADD3 R72, P5, PT, R90, R2.reuse, RZ ;  /* 0x000000025a487210 */ /* 0x080fe40007fbe0ff */
[----:B------:R-:W-:Y:S01]  /*f200*/  ISETP.GE.U32.AND P3, PT, R73, 0x7ffffe4a, PT ;  /* 0x7ffffe4a4900780c */ /* 0x000fe20003f66070 */
[----:B------:R-:W1:Y:S02]  /*f210*/  LDC R90, c[0x0][0x3a0] ;  /* 0x0000e800ff5a7b82 */ /* 0x000e640000000800 */
[----:B------:R-:W-:Y:S01]  /*f220*/  IMAD.X R73, R91, 0x1, R0, P5 ;  /* 0x000000015b497824 */ /* 0x000fe200028e0600 */
[----:B------:R-:W-:-:S04]  /*f230*/  IADD3 R76, P5, PT, R80, R2, RZ ;  /* 0x00000002504c7210 */ /* 0x000fc80007fbe0ff */
[----:B------:R-:W-:Y:S01]  /*f240*/  LDGSTS.E [R252+0xd4], desc[UR16][R72.64], !P4 ;  /* 0x000d400048fc7fae */ /* 0x000fe2000e1a1010 */
        /* <DEDUP_REMOVED lines=25> */
[----:B--2---:R-:W-:-:S04]  /*f3e0*/  IADD3 R98, PT, PT, R98, -0x13c, RZ ;  /* 0xfffffec462627810 */ /* 0x004fc80007ffe0ff */
        /* <DEDUP_REMOVED lines=26> */
[----:B----4-:R-:W-:-:S04]  /*f590*/  IADD3 R114, P5, PT, R118, R2, RZ ;  /* 0x0000000276727210 */ /* 0x010fc80007fbe0ff */
        /* <DEDUP_REMOVED lines=13> */
[----:B------:R-:W-:Y:S02]  /*f670*/  IADD3 R122, P5, PT, R152, R2, RZ ;  /* 0x00000002987a7210 */ /* 0x000fe40007fbe0ff */
[----:B------:R-:W-:-:S03]  /*f680*/  ISETP.GE.U32.AND P3, PT, R123, 0x7ffffe3e, PT ;  /* 0x7ffffe3e7b00780c */ /* 0x000fc60003f66070 */
[--C-:B------:R-:W-:Y:S01]  /*f690*/  IMAD.X R123, R153, 0x1, R0.reuse, P5 ;  /* 0x00000001997b7824 */ /* 0x100fe200028e0600 */
[-C--:B------:R-:W-:Y:S01]  /*f6a0*/  IADD3 R126, P5, PT, R130, R2.reuse, RZ ;  /* 0x00000002827e7210 */ /* 0x080fe20007fbe0ff */
[----:B------:R-:W2:Y:S04]  /*f6b0*/  LDL.LU.64 R152, [R1+0x3d0] ;  /* 0x0003d00001987983 */ /* 0x000ea80000300a00 */
[--C-:B------:R-:W-:Y:S01]  /*f6c0*/  IMAD.X R127, R131, 0x1, R0.reuse, P5 ;  /* 0x00000001837f7824 */ /* 0x100fe200028e0600 */
[-C--:B------:R-:W-:Y:S01]  /*f6d0*/  IADD3 R130, P5, PT, R160, R2.reuse, RZ ;  /* 0x00000002a0827210 */ /* 0x080fe20007fbe0ff */
[----:B------:R-:W-:Y:S01]  /*f6e0*/  VIADD R144, R144, 0xfffffebb ;  /* 0xfffffebb90907836 */ /* 0x000fe20000000000 */
[----:B------:R-:W-:Y:S03]  /*f6f0*/  LDGSTS.E [R252+0x104], desc[UR16][R122.64], !P4 ;  /* 0x001040007afc7fae */ /* 0x000fe6000e1a1010 */
[----:B------:R-:W-:Y:S01]  /*f700*/  IMAD.X R131, R161, 0x1, R0, P5 ;  /* 0x00000001a1837824 */ /* 0x000fe200028e0600 */
[----:B------:R-:W-:Y:S01]  /*f710*/  ISETP.GE.U32.AND P4, PT, R144, 0x7ffffe3c, PT ;  /* 0x7ffffe3c9000780c */ /* 0x000fe20003f86070 */
[----:B------:R-:W3:Y:S01]  /*f720*/  LDL.LU.64 R160, [R1+0x3c8] ;  /* 0x0003c80001a07983 */ /* 0x000ee20000300a00 */
[----:B------:R-:W-:Y:S01]  /*f730*/  IADD3 R146, P5, PT, R154, R2, RZ ;  /* 0x000000029a927210 */ /* 0x000fe20007fbe0ff */
[----:B------:R-:W-:-:S02]  /*f740*/  VIADD R132, R132, 0xfffffeb9 ;  /* 0xfffffeb984847836 */ /* 0x000fc40000000000 */
[----:B------:R-:W-:Y:S02]  /*f750*/  LDGSTS.E [R252+0x108], desc[UR16][R126.64], !P3 ;  /* 0x001080007efc7fae */ /* 0x000fe4000d9a1010 */
[----:B------:R-:W-:Y:S01]  /*f760*/  IMAD.X R147, R155, 0x1, R0, P5 ;  /* 0x000000019b937824 */ /* 0x000fe200028e0600 */
[----:B------:R-:W-:Y:S01]  /*f770*/  IADD3 R144, P5, PT, R156, R2, RZ ;  /* 0x000000029c907210 */ /* 0x000fe20007fbe0ff */
[----:B------:R-:W-:Y:S01]  /*f780*/  LDGSTS.E [R252+0x10c], desc[UR16][R130.64], !P0 ;  /* 0x0010c00082fc7fae */ /* 0x000fe2000c1a1010 */
[----:B------:R-:W-:Y:S01]  /*f790*/  VIADD R133, R133, 0xfffffeba ;  /* 0xfffffeba85857836 */ /* 0x000fe20000000000 */
[----:B------:R-:W-:Y:S02]  /*f7a0*/  ISETP.GE.U32.AND P0, PT, R132, 0x7ffffe3a, PT ;  /* 0x7ffffe3a8400780c */ /* 0x000fe40003f06070 */
[----:B------:R-:W-:Y:S01]  /*f7b0*/  IADD3.X R145, PT, PT, R157, R0, RZ, P5, !PT ;  /* 0x000000009d917210 */ /* 0x000fe20002ffe4ff */
[----:B------:R-:W-:Y:S01]  /*f7c0*/  STL.64 [R1+0x58], R146 ;  /* 0x0000589201007387 */ /* 0x000fe20000100a00 */
[----:B------:R-:W-:-:S02]  /*f7d0*/  IADD3 R132, P5, PT, R158, R2, RZ ;  /* 0x000000029e847210 */ /* 0x000fc40007fbe0ff */
[----:B------:R-:W-:Y:S01]  /*f7e0*/  ISETP.GE.U32.AND P3, PT, R133, 0x7ffffe3b, PT ;  /* 0x7ffffe3b8500780c */ /* 0x000fe20003f66070 */
[----:B------:R-:W-:Y:S02]  /*f7f0*/  LDGSTS.E [R252+0x110], desc[UR16][R146.64], !P4 ;  /* 0x0011000092fc7fae */ /* 0x000fe4000e1a1010 */
[----:B------:R-:W-:Y:S02]  /*f800*/  IMAD.X R133, R159, 0x1, R0, P5 ;  /* 0x000000019f857824 */ /* 0x000fe400028e0600 */
[----:B------:R1:W-:Y:S04]  /*f810*/  STL.64 [R1+0x60], R144 ;  /* 0x0000609001007387 */ /* 0x0003e80000100a00 */
[----:B------:R4:W-:Y:S04]  /*f820*/  STL.64 [R1+0x68], R132 ;  /* 0x0000688401007387 */ /* 0x0009e80000100a00 */
[----:B------:R-:W3:Y:S04]  /*f830*/  LDL.LU.64 R154, [R1+0x3c0] ;  /* 0x0003c000019a7983 */ /* 0x000ee80000300a00 */
[----:B------:R-:W3:Y:S04]  /*f840*/  LDL.LU.64 R156, [R1+0x3b8] ;  /* 0x0003b800019c7983 */ /* 0x000ee80000300a00 */
[----:B------:R1:W-:Y:S04]  /*f850*/  LDGSTS.E [R252+0x114], desc[UR16][R144.64], !P3 ;  /* 0x0011400090fc7fae */ /* 0x0003e8000d9a1010 */
[----:B------:R-:W3:Y:S04]  /*f860*/  LDL.LU.64 R158, [R1+0x3b0] ;  /* 0x0003b000019e7983 */ /* 0x000ee80000300a00 */
[----:B------:R4:W-:Y:S01]  /*f870*/  LDGSTS.E [R252+0x118], desc[UR16][R132.64], !P0 ;  /* 0x0011800084fc7fae */ /* 0x0009e2000c1a1010 */
[----:B-1----:R-:W1:Y:S08]  /*f880*/  LDC R144, c[0x0][0x3a0] ;  /* 0x0000e800ff907b82 */ /* 0x002e700000000800 */
[----:B----4-:R-:W4:Y:S08]  /*f890*/  LDC R132, c[0x0][0x3a0] ;  /* 0x0000e800ff847b82 */ /* 0x010f300000000800 */
[----:B------:R-:W4:Y:S01]  /*f8a0*/  LDC R133, c[0x0][0x3a0] ;  /* 0x0000e800ff857b82 */ /* 0x000f220000000800 */
[----:B------:R-:W-:Y:S01]  /*f8b0*/  IADD3 R146, P5, PT, R150, R2, RZ ;  /* 0x0000000296927210 */ /* 0x000fe20007fbe0ff */
[----:B-1----:R-:W-:-:S04]  /*f8c0*/  VIADD R144, R144, 0xfffffeb8 ;  /* 0xfffffeb890907836 */ /* 0x002fc80000000000 */
[----:B------:R-:W-:Y:S01]  /*f8d0*/  IMAD.X R147, R151, 0x1, R0, P5 ;  /* 0x0000000197937824 */ /* 0x000fe200028e0600 */
[----:B------:R-:W-:Y:S01]  /*f8e0*/  ISETP.GE.U32.AND P4, PT, R144, 0x7ffffe39, PT ;  /* 0x7ffffe399000780c */ /* 0x000fe20003f86070 */
[----:B----4-:R-:W-:-:S05]  /*f8f0*/  VIADD R132, R132, 0xfffffeb6 ;  /* 0xfffffeb684847836 */ /* 0x010fca0000000000 */
[----:B------:R-:W-:Y:S01]  /*f900*/  ISETP.GE.U32.AND P0, PT, R132, 0x7ffffe37, PT ;  /* 0x7ffffe378400780c */ /* 0x000fe20003f06070 */
[----:B------:R-:W-:Y:S01]  /*f910*/  VIADD R133, R133, 0xfffffeb7 ;  /* 0xfffffeb785857836 */ /* 0x000fe20000000000 */
[----:B------:R-:W-:Y:S04]  /*f920*/  STL.64 [R1+0x70], R146 ;  /* 0x0000709201007387 */ /* 0x000fe80000100a00 */
[----:B------:R-:W-:Y:S01]  /*f930*/  ISETP.GE.U32.AND P3, PT, R133, 0x7ffffe38, PT ;  /* 0x7ffffe388500780c */ /* 0x000fe20003f66070 */
[----:B------:R-:W-:Y:S01]  /*f940*/  LDGSTS.E [R252+0x11c], desc[UR16][R146.64], !P4 ;  /* 0x0011c00092fc7fae */ /* 0x000fe2000e1a1010 */
[----:B--2---:R-:W-:-:S05]  /*f950*/  IADD3 R144, P5, PT, R152, R2, RZ ;  /* 0x0000000298907210 */ /* 0x004fca0007fbe0ff */
[----:B------:R-:W-:Y:S01]  /*f960*/  IMAD.X R145, R153, 0x1, R0, P5 ;  /* 0x0000000199917824 */ /* 0x000fe200028e0600 */
[----:B---3--:R-:W-:-:S04]  /*f970*/  IADD3 R132, P5, PT, R160, R2, RZ ;  /* 0x00000002a0847210 */ /* 0x008fc80007fbe0ff */
[----:B------:R1:W-:Y:S01]  /*f980*/  STL.64 [R1+0x78], R144 ;  /* 0x0000789001007387 */ /* 0x0003e20000100a00 */
[----:B------:R-:W-:-:S03]  /*f990*/  IMAD.X R133, R161, 0x1, R0, P5 ;  /* 0x00000001a1857824 */ /* 0x000fc600028e0600 */
[----:B------:R1:W-:Y:S04]  /*f9a0*/  LDGSTS.E [R252+0x120], desc[UR16][R144.64], !P3 ;  /* 0x0012000090fc7fae */ /* 0x0003e8000d9a1010 */
[----:B------:R2:W-:Y:S04]  /*f9b0*/  STL.64 [R1+0x80], R132 ;  /* 0x0000808401007387 */ /* 0x0005e80000100a00 */
[----:B------:R-:W3:Y:S04]  /*f9c0*/  LDL.LU.64 R150, [R1+0x3a8] ;  /* 0x0003a80001967983 */ /* 0x000ee80000300a00 */
[----:B------:R-:W4:Y:S01]  /*f9d0*/  LDL.LU.64 R152, [R1+0x3a0] ;  /* 0x0003a00001987983 */ /* 0x000f220000300a00 */
[----:B-1----:R-:W1:Y:S03]  /*f9e0*/  LDC R144, c[0x0][0x3a0] ;  /* 0x0000e800ff907b82 */ /* 0x002e660000000800 */
[----:B------:R-:W4:Y:S04]  /*f9f0*/  LDL.LU.64 R160, [R1+0x398] ;  /* 0x0003980001a07983 */ /* 0x000f280000300a00 */
[----:B------:R2:W-:Y:S02]  /*fa00*/  LDGSTS.E [R252+0x124], desc[UR16][R132.64], !P0 ;  /* 0x0012400084fc7fae */ /* 0x0005e4000c1a1010 */
[----:B--2---:R-:W2:Y:S08]  /*fa10*/  LDC R132, c[0x0][0x3a0] ;  /* 0x0000e800ff847b82 */ /* 0x004eb00000000800 */
[----:B------:R-:W2:Y:S01]  /*fa20*/  LDC R133, c[0x0][0x3a0] ;  /* 0x0000e800ff857b82 */ /* 0x000ea20000000800 */
[----:B-1----:R-:W-:Y:S01]  /*fa30*/  VIADD R144, R144, 0xfffffeb5 ;  /* 0xfffffeb590907836 */ /* 0x002fe20000000000 */
[----:B------:R-:W-:-:S04]  /*fa40*/  IADD3 R146, P5, PT, R154, R2, RZ ;  /* 0x000000029a927210 */ /* 0x000fc80007fbe0ff */
[----:B------:R-:W-:Y:S01]  /*fa50*/  ISETP.GE.U32.AND P4, PT, R144, 0x7ffffe36, PT ;  /* 0x7ffffe369000780c */ /* 0x000fe20003f86070 */
[----:B------:R-:W-:Y:S01]  /*fa60*/  IMAD.X R147, R155, 0x1, R0, P5 ;  /* 0x000000019b937824 */ /* 0x000fe200028e0600 */
[----:B------:R-:W-:Y:S01]  /*fa70*/  IADD3 R144, P5, PT, R156, R2, RZ ;  /* 0x000000029c907210 */ /* 0x000fe20007fbe0ff */
[----:B--2---:R-:W-:-:S04]  /*fa80*/  VIADD R132, R132, 0xfffffeb3 ;  /* 0xfffffeb384847836 */ /* 0x004fc80000000000 */
[----:B------:R-:W-:-:S06]  /*fa90*/  IMAD.X R145, R157, 0x1, R0, P5 ;  /* 0x000000019d917824 */ /* 0x000fcc00028e0600 */
[----:B------:R-:W-:Y:S01]  /*faa0*/  LDGSTS.E [R252+0x128], desc[UR16][R146.64], !P4 ;  /* 0x0012800092fc7fae */ /* 0x000fe2000e1a1010 */
[----:B------:R-:W-:Y:S02]  /*fab0*/  ISETP.GE.U32.AND P0, PT, R132, 0x7ffffe34, PT ;  /* 0x7ffffe348400780c */ /* 0x000fe40003f06070 */
[----:B------:R-:W-:Y:S01]  /*fac0*/  IADD3 R132, P5, PT, R158, R2, RZ ;  /* 0x000000029e847210 */ /* 0x000fe20007fbe0ff */
[----:B------:R-:W-:Y:S01]  /*fad0*/  VIADD R133, R133, 0xfffffeb4 ;  /* 0xfffffeb485857836 */ /* 0x000fe20000000000 */
[----:B------:R-:W-:Y:S04]  /*fae0*/  STL.64 [R1+0x88], R146 ;  /* 0x0000889201007387 */ /* 0x000fe80000100a00 */
[----:B------:R-:W-:Y:S01]  /*faf0*/  ISETP.GE.U32.AND P3, PT, R133, 0x7ffffe35, PT ;  /* 0x7ffffe358500780c */ /* 0x000fe20003f66070 */
[----:B------:R-:W-:Y:S01]  /*fb00*/  IMAD.X R133, R159, 0x1, R0, P5 ;  /* 0x000000019f857824 */ /* 0x000fe200028e0600 */
[----:B------:R1:W-:Y:S04]  /*fb10*/  STL.64 [R1+0x90], R144 ;  /* 0x0000909001007387 */ /* 0x0003e80000100a00 */
[----:B------:R2:W-:Y:S04]  /*fb20*/  STL.64 [R1+0x98], R132 ;  /* 0x0000988401007387 */ /* 0x0005e80000100a00 */
[----:B------:R-:W4:Y:S04]  /*fb30*/  LDL.LU.64 R154, [R1+0x390] ;  /* 0x00039000019a7983 */ /* 0x000f280000300a00 */
[----:B------:R-:W4:Y:S04]  /*fb40*/  LDL.LU.64 R156, [R1+0x388] ;  /* 0x00038800019c7983 */ /* 0x000f280000300a00 */
[----:B------:R1:W-:Y:S04]  /*fb50*/  LDGSTS.E [R252+0x12c], desc[UR16][R144.64], !P3 ;  /* 0x0012c00090fc7fae */ /* 0x0003e8000d9a1010 */
[----:B------:R-:W4:Y:S04]  /*fb60*/  LDL.LU.64 R158, [R1+0x380] ;  /* 0x00038000019e7983 */ /* 0x000f280000300a00 */
[----:B------:R2:W-:Y:S01]  /*fb70*/  LDGSTS.E [R252+0x130], desc[UR16][R132.64], !P0 ;  /* 0x0013000084fc7fae */ /* 0x0005e2000c1a1010 */
[----:B-1----:R-:W1:Y:S08]  /*fb80*/  LDC R144, c[0x0][0x3a0] ;  /* 0x0000e800ff907b82 */ /* 0x002e700000000800 */
[----:B--2---:R-:W2:Y:S08]  /*fb90*/  LDC R132, c[0x0][0x3a0] ;  /* 0x0000e800ff847b82 */ /* 0x004eb00000000800 */
[----:B------:R-:W2:Y:S01]  /*fba0*/  LDC R133, c[0x0][0x3a0] ;  /* 0x0000e800ff857b82 */ /* 0x000ea20000000800 */
[----:B-1----:R-:W-:-:S05]  /*fbb0*/  VIADD R144, R144, 0xfffffeb2 ;  /* 0xfffffeb290907836 */ /* 0x002fca0000000000 */
[----:B------:R-:W-:Y:S01]  /*fbc0*/  ISETP.GE.U32.AND P4, PT, R144, 0x7ffffe33, PT ;  /* 0x7ffffe339000780c */ /* 0x000fe20003f86070 */
[----:B--2---:R-:W-:-:S05]  /*fbd0*/  VIADD R132, R132, 0xfffffeb0 ;  /* 0xfffffeb084847836 */ /* 0x004fca0000000000 */
[----:B------:R-:W-:Y:S01]  /*fbe0*/  ISETP.GE.U32.AND P0, PT, R132, 0x7ffffe31, PT ;  /* 0x7ffffe318400780c */ /* 0x000fe20003f06070 */
[----:B------:R-:W-:-:S05]  /*fbf0*/  VIADD R133, R133, 0xfffffeb1 ;  /* 0xfffffeb185857836 */ /* 0x000fca0000000000 */
[----:B------:R-:W-:Y:S02]  /*fc00*/  ISETP.GE.U32.AND P3, PT, R133, 0x7ffffe32, PT ;  /* 0x7ffffe328500780c */ /* 0x000fe40003f66070 */
[----:B---3--:R-:W-:-:S05]  /*fc10*/  IADD3 R146, P5, PT, R150, R2, RZ ;  /* 0x0000000296927210 */ /* 0x008fca0007fbe0ff */
[----:B------:R-:W-:Y:S01]  /*fc20*/  IMAD.X R147, R151, 0x1, R0, P5 ;  /* 0x0000000197937824 */ /* 0x000fe200028e0600 */
[----:B----4-:R-:W-:-:S04]  /*fc30*/  IADD3 R144, P5, PT, R152, R2, RZ ;  /* 0x0000000298907210 */ /* 0x010fc80007fbe0ff */
[----:B------:R-:W-:Y:S01]  /*fc40*/  LDGSTS.E [R252+0x134], desc[UR16][R146.64], !P4 ;  /* 0x0013400092fc7fae */ /* 0x000fe2000e1a1010 */
[--C-:B------:R-:W-:Y:S01]  /*fc50*/  IMAD.X R145, R153, 0x1, R0.reuse, P5 ;  /* 0x0000000199917824 */ /* 0x100fe200028e0600 */
[-C--:B------:R-:W-:Y:S02]  /*fc60*/  IADD3 R132, P5, PT, R160, R2.reuse, RZ ;  /* 0x00000002a0847210 */ /* 0x080fe40007fbe0ff */
[----:B------:R-:W-:Y:S03]  /*fc70*/  STL.64 [R1+0xa0], R146 ;  /* 0x0000a09201007387 */ /* 0x000fe60000100a00 */
[----:B------:R-:W-:Y:S01]  /*fc80*/  IMAD.X R133, R161, 0x1, R0, P5 ;  /* 0x00000001a1857824 */ /* 0x000fe200028e0600 */
[----:B------:R1:W-:Y:S04]  /*fc90*/  STL.64 [R1+0xa8], R144 ;  /* 0x0000a89001007387 */ /* 0x0003e80000100a00 */
[----:B------:R2:W-:Y:S04]  /*fca0*/  STL.64 [R1+0xb0], R132 ;  /* 0x0000b08401007387 */ /* 0x0005e80000100a00 */
[----:B------:R-:W3:Y:S04]  /*fcb0*/  LDL.LU.64 R150, [R1+0x378] ;  /* 0x0003780001967983 */ /* 0x000ee80000300a00 */
[----:B------:R-:W4:Y:S04]  /*fcc0*/  LDL.LU.64 R152, [R1+0x370] ;  /* 0x0003700001987983 */ /* 0x000f280000300a00 */
[----:B------:R-:W4:Y:S04]  /*fcd0*/  LDL.LU.64 R160, [R1+0x368] ;  /* 0x0003680001a07983 */ /* 0x000f280000300a00 */
[----:B------:R1:W-:Y:S04]  /*fce0*/  LDGSTS.E [R252+0x138], desc[UR16][R144.64], !P3 ;  /* 0x0013800090fc7fae */ /* 0x0003e8000d9a1010 */
[----:B------:R2:W-:Y:S01]  /*fcf0*/  LDGSTS.E [R252+0x13c], desc[UR16][R132.64], !P0 ;  /* 0x0013c00084fc7fae */ /* 0x0005e2000c1a1010 */
[----:B-1----:R-:W1:Y:S08]  /*fd00*/  LDC R144, c[0x0][0x3a0] ;  /* 0x0000e800ff907b82 */ /* 0x002e700000000800 */
[----:B--2---:R-:W2:Y:S08]  /*fd10*/  LDC R132, c[0x0][0x3a0] ;  /* 0x0000e800ff847b82 */ /* 0x004eb00000000800 */
[----:B------:R-:W2:Y:S01]  /*fd20*/  LDC R133, c[0x0][0x3a0] ;  /* 0x0000e800ff857b82 */ /* 0x000ea20000000800 */
[----:B------:R-:W-:Y:S01]  /*fd30*/  IADD3 R146, P5, PT, R154, R2, RZ ;  /* 0x000000029a927210 */ /* 0x000fe20007fbe0ff */
[----:B-1----:R-:W-:-:S04]  /*fd40*/  VIADD R144, R144, 0xfffffeaf ;  /* 0xfffffeaf90907836 */ /* 0x002fc80000000000 */
[----:B------:R-:W-:Y:S01]  /*fd50*/  IMAD.X R147, R155, 0x1, R0, P5 ;  /* 0x000000019b937824 */ /* 0x000fe200028e0600 */
[----:B------:R-:W-:Y:S02]  /*fd60*/  ISETP.GE.U32.AND P4, PT, R144, 0x7ffffe30, PT ;  /* 0x7ffffe309000780c */ /* 0x000fe40003f86070 */
[----:B------:R-:W-:Y:S02]  /*fd70*/  IADD3 R144, P5, PT, R156, R2, RZ ;  /* 0x000000029c907210 */ /* 0x000fe40007fbe0ff */
[----:B--2---:R-:W-:-:S03]  /*fd80*/  IADD3 R132, PT, PT, R132, -0x153, RZ ;  /* 0xfffffead84847810 */ /* 0x004fc60007ffe0ff */
[--C-:B------:R-:W-:Y:S01]  /*fd90*/  IMAD.X R145, R157, 0x1, R0.reuse, P5 ;  /* 0x000000019d917824 */ /* 0x100fe200028e0600 */
        /* <DEDUP_REMOVED lines=10> */
[----:B------:R-:W-:Y:S04]  /*fe40*/  LDGSTS.E [R252+0x140], desc[UR16][R146.64], !P4 ;  /* 0x0014000092fc7fae */ /* 0x000fe8000e1a1010 */
        /* <DEDUP_REMOVED lines=30> */
[----:B-1----:R-:W-:Y:S01]  /*10030*/  VIADD R144, R144, 0xfffffea9 ;  /* 0xfffffea990907836 */ /* 0x002fe20000000000 */
[----:B------:R-:W-:-:S04]  /*10040*/  IADD3 R146, P5, PT, R154, R2, RZ ;  /* 0x000000029a927210 */ /* 0x000fc80007fbe0ff */
[----:B------:R-:W-:Y:S01]  /*10050*/  ISETP.GE.U32.AND P4, PT, R144, 0x7ffffe2a, PT ;  /* 0x7ffffe2a9000780c */ /* 0x000fe20003f86070 */
[----:B--2---:R-:W-:Y:S02]  /*10060*/  VIADD R132, R132, 0xfffffea7 ;  /* 0xfffffea784847836 */ /* 0x004fe40000000000 */
[--C-:B------:R-:W-:Y:S01]  /*10070*/  IMAD.X R147, R155, 0x1, R0.reuse, P5 ;  /* 0x000000019b937824 */ /* 0x100fe200028e0600 */
[----:B------:R-:W-:Y:S02]  /*10080*/  IADD3 R144, P5, PT, R156, R2, RZ ;  /* 0x000000029c907210 */ /* 0x000fe40007fbe0ff */
[----:B------:R-:W-:Y:S01]  /*10090*/  ISETP.GE.U32.AND P0, PT, R132, 0x7ffffe28, PT ;  /* 0x7ffffe288400780c */ /* 0x000fe20003f06070 */
[----:B------:R-:W-:Y:S02]  /*100a0*/  VIADD R133, R133, 0xfffffea8 ;  /* 0xfffffea885857836 */ /* 0x000fe40000000000 */
[----:B------:R-:W-:-:S04]  /*100b0*/  IMAD.X R145, R157, 0x1, R0, P5 ;  /* 0x000000019d917824 */ /* 0x000fc800028e0600 */
[----:B------:R-:W-:Y:S01]  /*100c0*/  LDGSTS.E [R252+0x158], desc[UR16][R146.64], !P4 ;  /* 0x0015800092fc7fae */ /* 0x000fe2000e1a1010 */
[----:B------:R-:W-:Y:S02]  /*100d0*/  IADD3 R132, P5, PT, R158, R2, RZ ;  /* 0x000000029e847210 */ /* 0x000fe40007fbe0ff */
[----:B------:R-:W-:-:S03]  /*100e0*/  ISETP.GE.U32.AND P3, PT, R133, 0x7ffffe29, PT ;  /* 0x7ffffe298500780c */ /* 0x000fc60003f66070 */
[----:B------:R-:W-:Y:S01]  /*100f0*/  IMAD.X R133, R159, 0x1, R0, P5 ;  /* 0x000000019f857824 */ /* 0x000fe200028e0600 */
[----:B------:R-:W-:Y:S04]  /*10100*/  STL.64 [R1+0xe8], R146 ;  /* 0x0000e89201007387 */ /* 0x000fe80000100a00 */
        /* <DEDUP_REMOVED lines=21> */
[----:B------:R-:W-:Y:S02]  /*10260*/  IADD3 R132, P5, PT, R160, R2, RZ ;  /* 0x00000002a0847210 */ /* 0x000fe40007fbe0ff */
        /* <DEDUP_REMOVED lines=12> */
[----:B-1----:R-:W-:-:S04]  /*10330*/  IADD3 R144, PT, PT, R144, -0x15d, RZ ;  /* 0xfffffea390907810 */ /* 0x002fc80007ffe0ff */
[----:B------:R-:W-:Y:S02]  /*10340*/  ISETP.GE.U32.AND P4, PT, R144, 0x7ffffe24, PT ;  /* 0x7ffffe249000780c */ /* 0x000fe40003f86070 */
[----:B------:R-:W-:Y:S01]  /*10350*/  IADD3 R146, P5, PT, R154, R2, RZ ;  /* 0x000000029a927210 */ /* 0x000fe20007fbe0ff */
[----:B--2---:R-:W-:-:S04]  /*10360*/  VIADD R132, R132, 0xfffffea1 ;  /* 0xfffffea184847836 */ /* 0x004fc80000000000 */
[----:B------:R-:W-:Y:S01]  /*10370*/  IMAD.X R147, R155, 0x1, R0, P5 ;  /* 0x000000019b937824 */ /* 0x000fe200028e0600 */
[----:B------:R-:W-:Y:S01]  /*10380*/  IADD3 R144, P5, PT, R156, R2, RZ ;  /* 0x000000029c907210 */ /* 0x000fe20007fbe0ff */
[----:B------:R-:W-:Y:S01]  /*10390*/  VIADD R133, R133, 0xfffffea2 ;  /* 0xfffffea285857836 */ /* 0x000fe20000000000 */
[----:B------:R-:W-:-:S03]  /*103a0*/  ISETP.GE.U32.AND P0, PT, R132, 0x7ffffe22, PT ;  /* 0x7ffffe228400780c */ /* 0x000fc60003f06070 */
[----:B------:R-:W-:Y:S01]  /*103b0*/  LDGSTS.E [R252+0x170], desc[UR16][R146.64], !P4 ;  /* 0x0017000092fc7fae */ /* 0x000fe2000e1a1010 */
[----:B------:R-:W-:Y:S01]  /*103c0*/  IMAD.X R145, R157, 0x1, R0, P5 ;  /* 0x000000019d917824 */ /* 0x000fe200028e0600 */
        /* <DEDUP_REMOVED lines=38> */
[----:B-1----:R-:W-:-:S05]  /*10630*/  VIADD R144, R144, 0xfffffe9d ;  /* 0xfffffe9d90907836 */ /* 0x002fca0000000000 */
[----:B------:R-:W-:Y:S01]  /*10640*/  ISETP.GE.U32.AND P4, PT, R144, 0x7ffffe1e, PT ;  /* 0x7ffffe1e9000780c */ /* 0x000fe20003f86070 */
[----:B--2---:R-:W-:Y:S01]  /*10650*/  VIADD R132, R132, 0xfffffe9b ;  /* 0xfffffe9b84847836 */ /* 0x004fe20000000000 */
[----:B------:R-:W-:-:S05]  /*10660*/  IADD3 R146, P5, PT, R154, R2, RZ ;  /* 0x000000029a927210 */ /* 0x000fca0007fbe0ff */
        /* <DEDUP_REMOVED lines=29> */
[----:B------:R-:W-:Y:S01]  /*10840*/  IADD3.X R145, PT, PT, R153, R0, RZ, P5, !PT ;  /* 0x0000000099917210 */ /* 0x000fe20002ffe4ff */
[----:B------:R-:W-:Y:S01]  /*10850*/  LDGSTS.E [R252+0x194], desc[UR16][R146.64], !P4 ;  /* 0x0019400092fc7fae */ /* 0x000fe2000e1a1010 */
[----:B------:R-:W-:-:S03]  /*10860*/  IADD3 R132, P5, PT, R160, R2, RZ ;  /* 0x00000002a0847210 */ /* 0x000fc60007fbe0ff */
[----:B------:R-:W-:Y:S02]  /*10870*/  STL.64 [R1+0x160], R146 ;  /* 0x0001609201007387 */ /* 0x000fe40000100a00 */
[----:B------:R-:W-:Y:S02]  /*10880*/  IMAD.X R133, R161, 0x1, R0, P5 ;  /* 0x00000001a1857824 */ /* 0x000fe400028e0600 */
        /* <DEDUP_REMOVED lines=60> */
[----:B--2---:R-:W-:-:S05]  /*10c50*/  VIADD R132, R132, 0xfffffe8f ;  /* 0xfffffe8f84847836 */ /* 0x004fca0000000000 */
[----:B------:R-:W-:Y:S02]  /*10c60*/  ISETP.GE.U32.AND P0, PT, R132, 0x7ffffe10, PT ;  /* 0x7ffffe108400780c */ /* 0x000fe40003f06070 */
[----:B------:R-:W-:-:S05]  /*10c70*/  IADD3 R146, P5, PT, R154, R2, RZ ;  /* 0x000000029a927210 */ /* 0x000fca0007fbe0ff */
[----:B------:R-:W-:Y:S01]  /*10c80*/  IMAD.X R147, R155, 0x1, R0, P5 ;  /* 0x000000019b937824 */ /* 0x000fe200028e0600 */
[----:B------:R-:W-:Y:S01]  /*10c90*/  IADD3 R144, P5, PT, R156, R2, RZ ;  /* 0x000000029c907210 */ /* 0x000fe20007fbe0ff */
[----:B------:R-:W-:-:S03]  /*10ca0*/  VIADD R133, R133, 0xfffffe90 ;  /* 0xfffffe9085857836 */ /* 0x000fc60000000000 */
        /* <DEDUP_REMOVED lines=17> */
[----:B------:R-:W-:Y:S02]  /*10dc0*/  ISETP.GE.U32.AND P4, PT, R144, 0x7ffffe0f, PT ;  /* 0x7ffffe0f9000780c */ /* 0x000fe40003f86070 */
[----:B--2---:R-:W-:-:S04]  /*10dd0*/  IADD3 R132, PT, PT, R132, -0x174, RZ ;  /* 0xfffffe8c84847810 */ /* 0x004fc80007ffe0ff */
        /* <DEDUP_REMOVED lines=25> */
[----:B------:R-:W-:Y:S01]  /*10f70*/  VIADD R133, R133, 0xfffffe8a ;  /* 0xfffffe8a85857836 */ /* 0x000fe20000000000 */
[----:B------:R-:W-:-:S05]  /*10f80*/  IADD3 R146, P5, PT, R154, R2, RZ ;  /* 0x000000029a927210 */ /* 0x000fca0007fbe0ff */
[--C-:B------:R-:W-:Y:S01]  /*10f90*/  IMAD.X R147, R155, 0x1, R0.reuse, P5 ;  /* 0x000000019b937824 */ /* 0x100fe200028e0600 */
[-C--:B------:R-:W-:Y:S02]  /*10fa0*/  IADD3 R144, P5, PT, R156, R2.reuse, RZ ;  /* 0x000000029c907210 */ /* 0x080fe40007fbe0ff */
[----:B------:R-:W-:Y:S02]  /*10fb0*/  ISETP.GE.U32.AND P3, PT, R133, 0x7ffffe0b, PT ;  /* 0x7ffffe0b8500780c */ /* 0x000fe40003f66070 */
[----:B------:R-:W-:Y:S01]  /*10fc0*/  LDGSTS.E [R252+0x1d0], desc[UR16][R146.64], !P4 ;  /* 0x001d000092fc7fae */ /* 0x000fe2000e1a1010 */
[--C-:B------:R-:W-:Y:S01]  /*10fd0*/  IMAD.X R145, R157, 0x1, R0.reuse, P5 ;  /* 0x000000019d917824 */ /* 0x100fe200028e0600 */
[----:B------:R-:W-:Y:S02]  /*10fe0*/  IADD3 R132, P5, PT, R158, R2, RZ ;  /* 0x000000029e847210 */ /* 0x000fe40007fbe0ff */
[----:B------:R-:W-:Y:S03]  /*10ff0*/  STL.64 [R1+0x1d8], R146 ;  /* 0x0001d89201007387 */ /* 0x000fe60000100a00 */
        /* <DEDUP_REMOVED lines=25> */
[----:B------:R1:W-:Y:S04]  /*11190*/  LDGSTS.E [R252+0x1e0], desc[UR16][R144.64], !P3 ;  /* 0x001e000090fc7fae */ /* 0x0003e8000d9a1010 */
[----:B------:R-:W2:Y:S04]  /*111a0*/  LDL.LU.64 R160, [R1+0x18] ;  /* 0x0000180001a07983 */ /* 0x000ea80000300a00 */
[----:B------:R1:W-:Y:S04]  /*111b0*/  STL.64 [R1+0x1f8], R144 ;  /* 0x0001f89001007387 */ /* 0x0003e80000100a00 */
[----:B------:R3:W-:Y:S04]  /*111c0*/  STL.64 [R1+0x200], R132 ;  /* 0x0002008401007387 */ /* 0x0007e80000100a00 */
[----:B------:R3:W-:Y:S01]  /*111d0*/  LDGSTS.E [R252+0x1e4], desc[UR16][R132.64], !P0 ;  /* 0x001e400084fc7fae */ /* 0x0007e2000c1a1010 */
[----:B-1----:R-:W1:Y:S08]  /*111e0*/  LDC R144, c[0x0][0x3a0] ;  /* 0x0000e800ff907b82 */ /* 0x002e700000000800 */
[----:B---3--:R-:W3:Y:S08]  /*111f0*/  LDC R132, c[0x0][0x3a0] ;  /* 0x0000e800ff847b82 */ /* 0x008ef00000000800 */
[----:B------:R-:W4:Y:S01]  /*11200*/  LDC R133, c[0x0][0x3a0] ;  /* 0x0000e800ff857b82 */ /* 0x000f220000000800 */
[----:B-1----:R-:W-:-:S05]  /*11210*/  VIADD R144, R144, 0xfffffe85 ;  /* 0xfffffe8590907836 */ /* 0x002fca0000000000 */
[----:B------:R-:W-:Y:S01]  /*11220*/  ISETP.GE.U32.AND P4, PT, R144, 0x7ffffe06, PT ;  /* 0x7ffffe069000780c */ /* 0x000fe20003f86070 */
[----:B---3--:R-:W-:-:S05]  /*11230*/  VIADD R132, R132, 0xfffffe83 ;  /* 0xfffffe8384847836 */ /* 0x008fca0000000000 */
[----:B------:R-:W-:Y:S01]  /*11240*/  ISETP.GE.U32.AND P0, PT, R132, 0x7ffffe04, PT ;  /* 0x7ffffe048400780c */ /* 0x000fe20003f06070 */
[----:B----4-:R-:W-:-:S05]  /*11250*/  VIADD R133, R133, 0xfffffe84 ;  /* 0xfffffe8485857836 */ /* 0x010fca0000000000 */
[----:B------:R-:W-:Y:S02]  /*11260*/  ISETP.GE.U32.AND P3, PT, R133, 0x7ffffe05, PT ;  /* 0x7ffffe058500780c */ /* 0x000fe40003f66070 */
[----:B------:R-:W-:-:S05]  /*11270*/  IADD3 R146, P5, PT, R154, R2, RZ ;  /* 0x000000029a927210 */ /* 0x000fca0007fbe0ff */
[----:B------:R-:W-:Y:S01]  /*11280*/  IMAD.X R147, R155, 0x1, R0, P5 ;  /* 0x000000019b937824 */ /* 0x000fe200028e0600 */
[----:B------:R-:W-:-:S04]  /*11290*/  IADD3 R144, P5, PT, R156, R2, RZ ;  /* 0x000000029c907210 */ /* 0x000fc80007fbe0ff */
[----:B------:R-:W-:Y:S01]  /*112a0*/  LDGSTS.E [R252+0x1e8], desc[UR16][R146.64], !P4 ;  /* 0x001e800092fc7fae */ /* 0x000fe2000e1a1010 */
[--C-:B------:R-:W-:Y:S01]  /*112b0*/  IMAD.X R145, R157, 0x1, R0.reuse, P5 ;  /* 0x000000019d917824 */ /* 0x100fe200028e0600 */
[----:B------:R-:W-:Y:S02]  /*112c0*/  IADD3 R132, P5, PT, R158, R2, RZ ;  /* 0x000000029e847210 */ /* 0x000fe40007fbe0ff */
[----:B------:R-:W1:Y:S01]  /*112d0*/  LDC R158, c[0x0][0x3a0] ;  /* 0x0000e800ff9e7b82 */ /* 0x000e620000000800 */
[----:B------:R-:W-:Y:S02]  /*112e0*/  STL.64 [R1+0x208], R146 ;  /* 0x0002089201007387 */ /* 0x000fe40000100a00 */
[----:B------:R-:W-:Y:S02]  /*112f0*/  IMAD.X R133, R159, 0x1, R0, P5 ;  /* 0x000000019f857824 */ /* 0x000fe400028e0600 */
[----:B------:R-:W3:Y:S01]  /*11300*/  S2R R159, SR_TID.X ;  /* 0x00000000009f7919 */ /* 0x000ee20000002100 */
[----:B------:R4:W-:Y:S04]  /*11310*/  STL.64 [R1+0x210], R144 ;  /* 0x0002109001007387 */ /* 0x0009e80000100a00 */
[----:B------:R4:W-:Y:S04]  /*11320*/  LDGSTS.E [R252+0x1ec], desc[UR16][R144.64], !P3 ;  /* 0x001ec00090fc7fae */ /* 0x0009e8000d9a1010 */
[----:B------:R1:W-:Y:S01]  /*11330*/  LDGSTS.E [R252+0x1f0], desc[UR16][R132.64], !P0 ;  /* 0x001f000084fc7fae */ /* 0x0003e2000c1a1010 */
[----:B----4-:R-:W4:Y:S01]  /*11340*/  LDC R144, c[0x0][0x3a0] ;  /* 0x0000e800ff907b82 */ /* 0x010f220000000800 */
[----:B-1----:R-:W-:-:S02]  /*11350*/  IADD3 R158, PT, PT, R158, -0x100, RZ ;  /* 0xffffff009e9e7810 */ /* 0x002fc40007ffe0ff */
[----:B------:R1:W-:Y:S01]  /*11360*/  STL.64 [R1+0x218], R132 ;  /* 0x0002188401007387 */ /* 0x0003e20000100a00 */
[----:B---3--:R-:W-:-:S04]  /*11370*/  LOP3.LUT R159, R159, 0x7f, RZ, 0xc0, !PT ;  /* 0x0000007f9f9f7812 */ /* 0x008fc800078ec0ff */
[----:B-1----:R-:W1:Y:S01]  /*11380*/  LDC R132, c[0x0][0x3a0] ;  /* 0x0000e800ff847b82 */ /* 0x002e620000000800 */
[----:B------:R-:W-:Y:S02]  /*11390*/  ISETP.GE.AND P0, PT, R159, R158, PT ;  /* 0x0000009e9f00720c */ /* 0x000fe40003f06270 */
[----:B------:R-:W3:Y:S05]  /*113a0*/  LDL.LU.64 R158, [R1+0x650] ;  /* 0x00065000019e7983 */ /* 0x000eea0000300a00 */
[----:B------:R-:W1:Y:S01]  /*113b0*/  LDC R133, c[0x0][0x3a0] ;  /* 0x0000e800ff857b82 */ /* 0x000e620000000800 */
[----:B----4-:R-:W-:-:S05]  /*113c0*/  VIADD R144, R144, 0xfffffe82 ;  /* 0xfffffe8290907836 */ /* 0x010fca0000000000 */
[----:B------:R-:W-:Y:S02]  /*113d0*/  ISETP.GE.U32.AND P4, PT, R144, 0x7ffffe03, PT ;  /* 0x7ffffe039000780c */ /* 0x000fe40003f86070 */
[-C--:B------:R-:W-:Y:S02]  /*113e0*/  IADD3 R144, P6, PT, R208, R2.reuse, RZ ;  /* 0x00000002d0907210 */ /* 0x080fe40007fde0ff */
[----:B--2---:R-:W-:-:S05]  /*113f0*/  IADD3 R146, P5, PT, R160, R2, RZ ;  /* 0x00000002a0927210 */ /* 0x004fca0007fbe0ff */
[----:B------:R-:W-:-:S05]  /*11400*/  IMAD.X R147, R161, 0x1, R0, P5 ;  /* 0x00000001a1937824 */ /* 0x000fca00028e0600 */
[----:B------:R2:W-:Y:S04]  /*11410*/  STL.64 [R1+0x220], R146 ;  /* 0x0002209201007387 */ /* 0x0005e80000100a00 */
[----:B------:R-:W4:Y:S04]  /*11420*/  LDL.LU.64 R156, [R1+0x648] ;  /* 0x00064800019c7983 */ /* 0x000f280000300a00 */
[----:B------:R-:W4:Y:S04]  /*11430*/  LDL.LU.64 R152, [R1+0x640] ;  /* 0x0006400001987983 */ /* 0x000f280000300a00 */
[----:B------:R-:W4:Y:S04]  /*11440*/  LDL.LU.64 R160, [R1+0x638] ;  /* 0x0006380001a07983 */ /* 0x000f280000300a00 */
[----:B------:R-:W4:Y:S01]  /*11450*/  LDL.LU R208, [R1+0x660] ;  /* 0x0006600001d07983 */ /* 0x000f220000300800 */
[----:B-1----:R-:W-:-:S02]  /*11460*/  VIADD R132, R132, 0xfffffe80 ;  /* 0xfffffe8084847836 */ /* 0x002fc40000000000 */
[----:B------:R-:W-:Y:S01]  /*11470*/  VIADD R133, R133, 0xfffffe81 ;  /* 0xfffffe8185857836 */ /* 0x000fe20000000000 */
[----:B------:R-:W-:Y:S01]  /*11480*/  LDGSTS.E [R252+0x1f4], desc[UR16][R146.64], !P4 ;  /* 0x001f400092fc7fae */ /* 0x000fe2000e1a1010 */
[----:B------:R-:W-:Y:S01]  /*11490*/  IMAD.X R145, R209, 0x1, R0, P6 ;  /* 0x00000001d1917824 */ /* 0x000fe200030e0600 */
[----:B------:R-:W-:Y:S01]  /*114a0*/  ISETP.GE.U32.AND P5, PT, R132, 0x7ffffe01, PT ;  /* 0x7ffffe018400780c */ /* 0x000fe20003fa6070 */
[----:B------:R-:W1:Y:S01]  /*114b0*/  LDC R209, c[0x0][0x3a0] ;  /* 0x0000e800ffd17b82 */ /* 0x000e620000000800 */
[----:B------:R-:W-:Y:S02]  /*114c0*/  IADD3 R132, P6, PT, R134, R2, RZ ;  /* 0x0000000286847210 */ /* 0x000fe40007fde0ff */
[----:B------:R-:W-:-:S03]  /*114d0*/  ISETP.GE.U32.AND P3, PT, R133, 0x7ffffe02, PT ;  /* 0x7ffffe028500780c */ /* 0x000fc60003f66070 */
[----:B------:R-:W-:Y:S01]  /*114e0*/  IMAD.X R133, R135, 0x1, R0, P6 ;  /* 0x0000000187857824 */ /* 0x000fe200030e0600 */
[----:B------:R1:W-:Y:S04]  /*114f0*/  STL.64 [R1+0x228], R144 ;  /* 0x0002289001007387 */ /* 0x0003e80000100a00 */
[----:B------:R3:W-:Y:S04]  /*11500*/  STL.64 [R1+0x230], R132 ;  /* 0x0002308401007387 */ /* 0x0007e80000100a00 */
[----:B------:R-:W4:Y:S04]  /*11510*/  LDL.LU.64 R150, [R1+0x630] ;  /* 0x0006300001967983 */ /* 0x000f280000300a00 */
[----:B--2---:R-:W2:Y:S04]  /*11520*/  LDL.LU.64 R146, [R1+0x628] ;  /* 0x0006280001927983 */ /* 0x004ea80000300a00 */
[----:B------:R-:W2:Y:S01]  /*11530*/  LDL.LU.64 R154, [R1+0x620] ;  /* 0x00062000019a7983 */ /* 0x000ea20000300a00 */
[----:B-1----:R-:W-:-:S03]  /*11540*/  VIADD R209, R209, 0x7f ;  /* 0x0000007fd1d17836 */ /* 0x002fc60000000000 */
[----:B------:R-:W-:Y:S01]  /*11550*/  LDGSTS.E [R252+0x1f8], desc[UR16][R144.64], !P3 ;  /* 0x001f800090fc7fae */ /* 0x000fe2000d9a1010 */
[----:B------:R-:W-:Y:S02]  /*11560*/  SEL R134, RZ, 0x4, P0 ;  /* 0x00000004ff867807 */ /* 0x000fe40000000000 */
[----:B------:R-:W-:Y:S01]  /*11570*/  ISETP.GT.AND P3, PT, R209, 0x17f, PT ;  /* 0x0000017fd100780c */ /* 0x000fe20003f64270 */
[----:B------:R-:W-:Y:S01]  /*11580*/  IMAD.SHL.U32 R135, R139, 0x4, RZ ;  /* 0x000000048b877824 */ /* 0x000fe200078e00ff */
[----:B------:R3:W-:Y:S04]  /*11590*/  LDGSTS.E [R252+0x1fc], desc[UR16][R132.64], !P5 ;  /* 0x001fc00084fc7fae */ /* 0x0007e8000e9a1010 */
[----:B------:R-:W2:Y:S01]  /*115a0*/  LDL.LU.64 R144, [R1+0x618] ;  /* 0x0006180001907983 */ /* 0x000ea20000300a00 */
[----:B------:R-:W-:-:S03]  /*115b0*/  SEL R134, R134, RZ, P3 ;  /* 0x000000ff86867207 */ /* 0x000fc60001800000 */
[----:B------:R-:W2:Y:S01]  /*115c0*/  LDL.LU.64 R204, [R1+0x610] ;  /* 0x0006100001cc7983 */ /* 0x000ea20000300a00 */
[----:B------:R-:W-:-:S03]  /*115d0*/  ISETP.NE.U32.AND P0, PT, R134, RZ, PT ;  /* 0x000000ff8600720c */ /* 0x000fc60003f05070 */
[----:B------:R-:W2:Y:S01]  /*115e0*/  LDL.LU.64 R148, [R1+0x608] ;  /* 0x0006080001947983 */ /* 0x000ea20000300a00 */
[----:B------:R-:W-:-:S03]  /*115f0*/  SHF.R.S32.HI R134, RZ, 0x1f, R139 ;  /* 0x0000001fff867819 */ /* 0x000fc6000001148b */
[----:B------:R-:W2:Y:S01]  /*11600*/  LDL.LU.64 R206, [R1+0x10] ;  /* 0x0000100001ce7983 */ /* 0x000ea20000300a00 */
[----:B------:R-:W-:-:S03]  /*11610*/  SHF.L.U64.HI R134, R139, 0x2, R134 ;  /* 0x000000028b867819 */ /* 0x000fc60000010286 */
[----:B------:R-:W0:Y:S01]  /*11620*/  LDGDEPBAR ;  /* 0x00000000000079af */ /* 0x000e220000000000 */
[----:B---3--:R-:W-:-:S05]  /*11630*/  IADD3 R132, P3, PT, R158, R135, RZ ;  /* 0x000000879e847210 */ /* 0x008fca0007f7e0ff */
[----:B------:R-:W-:-:S05]  /*11640*/  IMAD.X R133, R159, 0x1, R134, P3 ;  /* 0x000000019f857824 */ /* 0x000fca00018e0686 */
[----:B------:R1:W-:Y:S04]  /*11650*/  STL.64 [R1+0x238], R132 ;  /* 0x0002388401007387 */ /* 0x0003e80000100a00 */
[----:B----4-:R-:W-:Y:S04]  /*11660*/  LDGSTS.E [R208+0x60000], desc[UR16][R132.64], P0 ;  /* 0x6000000084d07fae */ /* 0x010fe800081a1010 */
[----:B-1----:R-:W3:Y:S04]  /*11670*/  LDL.LU.64 R132, [R1+0x8] ;  /* 0x0000080001847983 */ /* 0x002ee80000300a00 */
[----:B------:R-:W4:Y:S01]  /*11680*/  LDL.LU.64 R202, [R1] ;  /* 0x0000000001ca7983 */ /* 0x000f220000300a00 */
[----:B------:R-:W-:-:S05]  /*11690*/  IADD3 R158, P3, PT, R156, R135, RZ ;  /* 0x000000879c9e7210 */ /* 0x000fca0007f7e0ff */
[----:B------:R-:W-:Y:S01]  /*116a0*/  IMAD.X R159, R157, 0x1, R134, P3 ;  /* 0x000000019d9f7824 */ /* 0x000fe200018e0686 */
[----:B------:R-:W-:-:S04]  /*116b0*/  IADD3 R156, P3, PT, R152, R135, RZ ;  /* 0x00000087989c7210 */ /* 0x000fc80007f7e0ff */
[----:B------:R-:W-:Y:S01]  /*116c0*/  LDGSTS.E [R208+0x60400], desc[UR16][R158.64], P0 ;  /* 0x604000009ed07fae */ /* 0x000fe200081a1010 */
[--C-:B------:R-:W-:Y:S01]  /*116d0*/  IMAD.X R157, R153, 0x1, R134.reuse, P3 ;  /* 0x00000001999d7824 */ /* 0x100fe200018e0686 */
[-C--:B------:R-:W-:Y:S02]  /*116e0*/  IADD3 R152, P3, PT, R160, R135.reuse, RZ ;  /* 0x00000087a0987210 */ /* 0x080fe40007f7e0ff */
[----:B------:R1:W-:Y:S03]  /*116f0*/  STL.64 [R1+0x258], R158 ;  /* 0x0002589e01007387 */ /* 0x0003e60000100a00 */
[----:B------:R-:W-:Y:S01]  /*11700*/  IMAD.X R153, R161, 0x1, R134, P3 ;  /* 0x00000001a1997824 */ /* 0x000fe200018e0686 */
[----:B------:R-:W-:Y:S04]  /*11710*/  LDGSTS.E [R208+0x60800], desc[UR16][R156.64], P0 ;  /* 0x608000009cd07fae */ /* 0x000fe800081a1010 */
[----:B------:R-:W4:Y:S04]  /*11720*/  LDL.LU.64 R160, [R1+0x6c8] ;  /* 0x0006c80001a07983 */ /* 0x000f280000300a00 */
[----:B-1----:R-:W4:Y:S04]  /*11730*/  LDL.LU.64 R158, [R1+0x6c0] ;  /* 0x0006c000019e7983 */ /* 0x002f280000300a00 */
[----:B------:R1:W-:Y:S04]  /*11740*/  STL.64 [R1+0x278], R156 ;  /* 0x0002789c01007387 */ /* 0x0003e80000100a00 */
[----:B------:R1:W-:Y:S04]  /*11750*/  LDGSTS.E [R208+0x60c00], desc[UR16][R152.64], P0 ;  /* 0x60c0000098d07fae */ /* 0x0003e800081a1010 */
[----:B-1----:R-:W4:Y:S04]  /*11760*/  LDL.LU.64 R156, [R1+0x6b8] ;  /* 0x0006b800019c7983 */ /* 0x002f280000300a00 */
[----:B------:R1:W-:Y:S02]  /*11770*/  STL.64 [R1+0x298], R152 ;  /* 0x0002989801007387 */ /* 0x0003e40000100a00 */
[----:B-1----:R-:W-:-:S05]  /*11780*/  IADD3 R152, P3, PT, R150, R135, RZ ;  /* 0x0000008796987210 */ /* 0x002fca0007f7e0ff */
[----:B------:R-:W-:Y:S01]  /*11790*/  IMAD.X R153, R151, 0x1, R134, P3 ;  /* 0x0000000197997824 */ /* 0x000fe200018e0686 */
[----:B--2---:R-:W-:-:S04]  /*117a0*/  IADD3 R150, P3, PT, R146, R135, RZ ;  /* 0x0000008792967210 */ /* 0x004fc80007f7e0ff */
[----:B------:R-:W-:Y:S01]  /*117b0*/  LDGSTS.E [R208+0x61000], desc[UR16][R152.64], P0 ;  /* 0x6100000098d07fae */ /* 0x000fe200081a1010 */
[--C-:B------:R-:W-:Y:S01]  /*117c0*/  IMAD.X R151, R147, 0x1, R134.reuse, P3 ;  /* 0x0000000193977824 */ /* 0x100fe200018e0686 */
[-C--:B------:R-:W-:Y:S02]  /*117d0*/  IADD3 R146, P3, PT, R154, R135.reuse, RZ ;  /* 0x000000879a927210 */ /* 0x080fe40007f7e0ff */
[----:B------:R1:W-:Y:S03]  /*117e0*/  STL.64 [R1+0x2b8], R152 ;  /* 0x0002b89801007387 */ /* 0x0003e60000100a00 */
[----:B------:R-:W-:Y:S01]  /*117f0*/  IMAD.X R147, R155, 0x1, R134, P3 ;  /* 0x000000019b937824 */ /* 0x000fe200018e0686 */
[----:B------:R-:W-:Y:S04]  /*11800*/  LDGSTS.E [R208+0x61400], desc[UR16][R150.64], P0 ;  /* 0x6140000096d07fae */ /* 0x000fe800081a1010 */
[----:B------:R-:W2:Y:S04]  /*11810*/  LDL.LU.64 R154, [R1+0x6b0] ;  /* 0x0006b000019a7983 */ /* 0x000ea80000300a00 */
[----:B-1----:R-:W2:Y:S04]  /*11820*/  LDL.LU.64 R152, [R1+0x6a8] ;  /* 0x0006a80001987983 */ /* 0x002ea80000300a00 */
[----:B------:R1:W-:Y:S04]  /*11830*/  STL.64 [R1+0x2d8], R150 ;  /* 0x0002d89601007387 */ /* 0x0003e80000100a00 */
[----:B------:R1:W-:Y:S04]  /*11840*/  LDGSTS.E [R208+0x61800], desc[UR16][R146.64], P0 ;  /* 0x6180000092d07fae */ /* 0x0003e800081a1010 */
[----:B-1----:R-:W2:Y:S04]  /*11850*/  LDL.LU.64 R150, [R1+0x6a0] ;  /* 0x0006a00001967983 */ /* 0x002ea80000300a00 */
[----:B------:R1:W-:Y:S02]  /*11860*/  STL.64 [R1+0x2f8], R146 ;  /* 0x0002f89201007387 */ /* 0x0003e40000100a00 */
[----:B-1----:R-:W-:-:S05]  /*11870*/  IADD3 R146, P3, PT, R144, R135, RZ ;  /* 0x0000008790927210 */ /* 0x002fca0007f7e0ff */
        /* <DEDUP_REMOVED lines=15> */
[----:B------:R-:W-:-:S05]  /*11970*/  IMAD.X R205, R207, 0x1, R134, P3 ;  /* 0x00000001cfcd7824 */ /* 0x000fca00018e0686 */
[----:B------:R1:W-:Y:S04]  /*11980*/  STL.64 [R1+0x378], R204 ;  /* 0x000378cc01007387 */ /* 0x0003e80000100a00 */
[----:B------:R-:W-:Y:S01]  /*11990*/  LDGSTS.E [R208+0x62800], desc[UR16][R204.64], P0 ;  /* 0x62800000ccd07fae */ /* 0x000fe200081a1010 */
[----:B---3--:R-:W-:-:S05]  /*119a0*/  IADD3 R206, P3, PT, R132, R135, RZ ;  /* 0x0000008784ce7210 */ /* 0x008fca0007f7e0ff */
[----:B------:R-:W-:Y:S01]  /*119b0*/  IMAD.X R207, R133, 0x1, R134, P3 ;  /* 0x0000000185cf7824 */ /* 0x000fe200018e0686 */
[----:B----4-:R-:W-:-:S04]  /*119c0*/  IADD3 R132, P3, PT, R202, R135, RZ ;  /* 0x00000087ca847210 */ /* 0x010fc80007f7e0ff */
[----:B------:R-:W-:Y:S01]  /*119d0*/  LDGSTS.E [R208+0x62c00], desc[UR16][R206.64], P0 ;  /* 0x62c00000ced07fae */ /* 0x000fe200081a1010 */
[----:B------:R-:W-:-:S03]  /*119e0*/  IMAD.X R133, R203, 0x1, R134, P3 ;  /* 0x00000001cb857824 */ /* 0x000fc600018e0686 */
[----:B------:R-:W3:Y:S04]  /*119f0*/  LDL.LU.64 R202, [R1+0x680] ;  /* 0x0006800001ca7983 */ /* 0x000ee80000300a00 */
[----:B-1----:R-:W4:Y:S04]  /*11a00*/  LDL.LU.64 R204, [R1+0x678] ;  /* 0x0006780001cc7983 */ /* 0x002f280000300a00 */
[----:B------:R1:W-:Y:S04]  /*11a10*/  STL.64 [R1+0x398], R206 ;  /* 0x000398ce01007387 */ /* 0x0003e80000100a00 */
[----:B------:R1:W-:Y:S04]  /*11a20*/  LDGSTS.E [R208+0x63000], desc[UR16][R132.64], P0 ;  /* 0x6300000084d07fae */ /* 0x0003e800081a1010 */
[----:B-1----:R-:W2:Y:S04]  /*11a30*/  LDL.LU.64 R206, [R1+0x670] ;  /* 0x0006700001ce7983 */ /* 0x002ea80000300a00 */
[----:B------:R1:W-:Y:S02]  /*11a40*/  STL.64 [R1+0x3b8], R132 ;  /* 0x0003b88401007387 */ /* 0x0003e40000100a00 */
[----:B-1----:R-:W-:-:S04]  /*11a50*/  IADD3 R132, P3, PT, R250, R135, RZ ;  /* 0x00000087fa847210 */ /* 0x002fc80007f7e0ff */
[----:B------:R-:W-:Y:S02]  /*11a60*/  IADD3.X R133, PT, PT, R251, R134, RZ, P3, !PT ;  /* 0x00000086fb857210 */ /* 0x000fe40001ffe4ff */
[----:B------:R-:W-:-:S03]  /*11a70*/  IADD3 R250, P3, PT, R248, R135, RZ ;  /* 0x00000087f8fa7210 */ /* 0x000fc60007f7e0ff */
[----:B------:R-:W-:Y:S02]  /*11a80*/  LDGSTS.E [R208+0x63400], desc[UR16][R132.64], P0 ;  /* 0x6340000084d07fae */ /* 0x000fe400081a1010 */
[----:B------:R-:W-:Y:S02]  /*11a90*/  IMAD.X R251, R249, 0x1, R134, P3 ;  /* 0x00000001f9fb7824 */ /* 0x000fe400018e0686 */
[----:B------:R-:W-:-:S03]  /*11aa0*/  IMAD.MOV.U32 R248, RZ, RZ, R250 ;  /* 0x000000fffff87224 */ /* 0x000fc600078e00fa */
[----:B------:R1:W-:Y:S01]  /*11ab0*/  STL.64 [R1+0x3f8], R250 ;  /* 0x0003f8fa01007387 */ /* 0x0003e20000100a00 */
[----:B------:R-:W-:-:S05]  /*11ac0*/  IMAD.MOV.U32 R249, RZ, RZ, R251 ;  /* 0x000000fffff97224 */ /* 0x000fca00078e00fb */
[----:B------:R1:W-:Y:S02]  /*11ad0*/  LDGSTS.E [R208+0x63800], desc[UR16][R248.64], P0 ;  /* 0x63800000f8d07fae */ /* 0x0003e400081a1010 */
[----:B-1----:R-:W-:-:S05]  /*11ae0*/  IADD3 R250, P3, PT, R246, R135, RZ ;  /* 0x00000087f6fa7210 */ /* 0x002fca0007f7e0ff */
[--C-:B------:R-:W-:Y:S01]  /*11af0*/  IMAD.X R251, R247, 0x1, R134.reuse, P3 ;  /* 0x00000001f7fb7824 */ /* 0x100fe200018e0686 */
[-C--:B------:R-:W-:Y:S01]  /*11b00*/  IADD3 R246, P3, PT, R244, R135.reuse, RZ ;  /* 0x00000087f4f67210 */ /* 0x080fe20007f7e0ff */
[----:B------:R1:W-:Y:S04]  /*11b10*/  STL.64 [R1+0x3d8], R132 ;  /* 0x0003d88401007387 */ /* 0x0003e80000100a00 */
[--C-:B------:R-:W-:Y:S01]  /*11b20*/  IMAD.X R247, R245, 0x1, R134.reuse, P3 ;  /* 0x00000001f5f77824 */ /* 0x100fe200018e0686 */
[----:B------:R-:W-:Y:S01]  /*11b30*/  IADD3 R248, P3, PT, R242, R135, RZ ;  /* 0x00000087f2f87210 */ /* 0x000fe20007f7e0ff */
[----:B------:R-:W-:Y:S04]  /*11b40*/  LDGSTS.E [R208+0x63c00], desc[UR16][R250.64], P0 ;  /* 0x63c00000fad07fae */ /* 0x000fe800081a1010 */
[----:B------:R1:W-:Y:S01]  /*11b50*/  LDGSTS.E [R138+0x60100], desc[UR16][R246.64], P0 ;  /* 0x60100000f68a7fae */ /* 0x0003e200081a1010 */
[----:B------:R-:W-:-:S03]  /*11b60*/  IMAD.X R249, R243, 0x1, R134, P3 ;  /* 0x00000001f3f97824 */ /* 0x000fc600018e0686 */
[----:B-1----:R-:W5:Y:S04]  /*11b70*/  LDL.LU.64 R132, [R1+0x668] ;  /* 0x0006680001847983 */ /* 0x002f680000300a00 */
[----:B------:R-:W-:Y:S04]  /*11b80*/  STL.64 [R1+0x418], R250 ;  /* 0x000418fa01007387 */ /* 0x000fe80000100a00 */
[----:B------:R1:W-:Y:S04]  /*11b90*/  STL.64 [R1+0x240], R246 ;  /* 0x000240f601007387 */ /* 0x0003e80000100a00 */
[----:B------:R-:W-:Y:S01]  /*11ba0*/  LDGSTS.E [R138+0x60500], desc[UR16][R248.64], P0 ;  /* 0x60500000f88a7fae */ /* 0x000fe200081a1010 */
[----:B-1----:R-:W-:-:S05]  /*11bb0*/  IADD3 R246, P3, PT, R240, R135, RZ ;  /* 0x00000087f0f67210 */ /* 0x002fca0007f7e0ff */
[--C-:B------:R-:W-:Y:S01]  /*11bc0*/  IMAD.X R247, R241, 0x1, R134.reuse, P3 ;  /* 0x00000001f1f77824 */ /* 0x100fe200018e0686 */
[-C--:B------:R-:W-:Y:S01]  /*11bd0*/  IADD3 R244, P3, PT, R238, R135.reuse, RZ ;  /* 0x00000087eef47210 */ /* 0x080fe20007f7e0ff */
[----:B------:R-:W-:Y:S04]  /*11be0*/  STL.64 [R1+0x260], R248 ;  /* 0x000260f801007387 */ /* 0x000fe80000100a00 */
[--C-:B------:R-:W-:Y:S01]  /*11bf0*/  IMAD.X R245, R239, 0x1, R134.reuse, P3 ;  /* 0x00000001eff57824 */ /* 0x100fe200018e0686 */
[-C--:B------:R-:W-:Y:S01]  /*11c00*/  IADD3 R242, P3, PT, R236, R135.reuse, RZ ;  /* 0x00000087ecf27210 */ /* 0x080fe20007f7e0ff */
[----:B------:R-:W-:Y:S04]  /*11c10*/  LDGSTS.E [R138+0x60900], desc[UR16][R246.64], P0 ;  /* 0x60900000f68a7fae */ /* 0x000fe800081a1010 */
        /* <DEDUP_REMOVED lines=34> */
[----:B------:R-:W-:Y:S01]  /*11e40*/  IADD3 R192, P3, PT, R218, R135, RZ ;  /* 0x00000087dac07210 */ /* 0x000fe20007f7e0ff */
[----:B------:R-:W-:Y:S04]  /*11e50*/  STL.64 [R1+0x340], R234 ;  /* 0x000340ea01007387 */ /* 0x000fe80000100a00 */
[----:B------:R-:W-:Y:S01]  /*11e60*/  LDGSTS.E [R138+0x62100], desc[UR16][R234.64], P0 ;  /* 0x62100000ea8a7fae */ /* 0x000fe200081a1010 */
[----:B------:R-:W-:-:S03]  /*11e70*/  IMAD.X R193, R219, 0x1, R134, P3 ;  /* 0x00000001dbc17824 */ /* 0x000fc600018e0686 */
[----:B------:R-:W-:Y:S01]  /*11e80*/  STL.64 [R1+0x360], R232 ;  /* 0x000360e801007387 */ /* 0x000fe20000100a00 */
[----:B------:R-:W-:-:S03]  /*11e90*/  IADD3 R194, P3, PT, R214, R135, RZ ;  /* 0x00000087d6c27210 */ /* 0x000fc60007f7e0ff */
[----:B------:R-:W-:Y:S04]  /*11ea0*/  LDGSTS.E [R138+0x62500], desc[UR16][R232.64], P0 ;  /* 0x62500000e88a7fae */ /* 0x000fe800081a1010 */
[----:B------:R-:W-:Y:S04]  /*11eb0*/  STL.64 [R1+0x380], R230 ;  /* 0x000380e601007387 */ /* 0x000fe80000100a00 */
[----:B------:R-:W-:Y:S04]  /*11ec0*/  LDGSTS.E [R138+0x62900], desc[UR16][R230.64], P0 ;  /* 0x62900000e68a7fae */ /* 0x000fe800081a1010 */
[----:B------:R-:W-:Y:S04]  /*11ed0*/  STL.64 [R1+0x3a0], R228 ;  /* 0x0003a0e401007387 */ /* 0x000fe80000100a00 */
[----:B------:R-:W-:Y:S04]  /*11ee0*/  LDGSTS.E [R138+0x62d00], desc[UR16][R228.64], P0 ;  /* 0x62d00000e48a7fae */ /* 0x000fe800081a1010 */
[----:B------:R-:W-:Y:S04]  /*11ef0*/  STL.64 [R1+0x3c0], R226 ;  /* 0x0003c0e201007387 */ /* 0x000fe80000100a00 */
[----:B------:R-:W-:Y:S01]  /*11f00*/  LDGSTS.E [R138+0x63100], desc[UR16][R226.64], P0 ;  /* 0x63100000e28a7fae */ /* 0x000fe200081a1010 */
[----:B------:R-:W-:-:S03]  /*11f10*/  IADD3.X R195, PT, PT, R215, R134, RZ, P3, !PT ;  /* 0x00000086d7c37210 */ /* 0x000fc60001ffe4ff */
[----:B------:R-:W-:Y:S04]  /*11f20*/  STL.64 [R1+0x3e0], R224 ;  /* 0x0003e0e001007387 */ /* 0x000fe80000100a00 */
[----:B------:R-:W-:Y:S04]  /*11f30*/  LDGSTS.E [R138+0x63500], desc[UR16][R224.64], P0 ;  /* 0x63500000e08a7fae */ /* 0x000fe800081a1010 */
[----:B------:R-:W-:Y:S04]  /*11f40*/  STL.64 [R1+0x400], R200 ;  /* 0x000400c801007387 */ /* 0x000fe80000100a00 */
[----:B------:R-:W-:Y:S04]  /*11f50*/  LDGSTS.E [R138+0x63900], desc[UR16][R200.64], P0 ;  /* 0x63900000c88a7fae */ /* 0x000fe800081a1010 */
[----:B------:R-:W-:Y:S04]  /*11f60*/  STL.64 [R1+0x420], R198 ;  /* 0x000420c601007387 */ /* 0x000fe80000100a00 */
[----:B------:R-:W-:Y:S04]  /*11f70*/  LDGSTS.E [R138+0x63d00], desc[UR16][R198.64], P0 ;  /* 0x63d00000c68a7fae */ /* 0x000fe800081a1010 */
[----:B------:R1:W-:Y:S04]  /*11f80*/  STL.64 [R1+0x248], R192 ;  /* 0x000248c001007387 */ /* 0x0003e80000100a00 */
[----:B------:R1:W-:Y:S04]  /*11f90*/  LDGSTS.E [R137+0x60200], desc[UR16][R192.64], P0 ;  /* 0x60200000c0897fae */ /* 0x0003e800081a1010 */
[----:B------:R-:W-:Y:S04]  /*11fa0*/  STL.64 [R1+0x268], R194 ;  /* 0x000268c201007387 */ /* 0x000fe80000100a00 */
[----:B------:R-:W-:Y:S01]  /*11fb0*/  LDGSTS.E [R137+0x60600], desc[UR16][R194.64], P0 ;  /* 0x60600000c2897fae */ /* 0x000fe200081a1010 */
[----:B-1----:R-:W-:-:S05]  /*11fc0*/  IADD3 R192, P3, PT, R210, R135, RZ ;  /* 0x00000087d2c07210 */ /* 0x002fca0007f7e0ff */
[----:B------:R-:W-:Y:S01]  /*11fd0*/  IMAD.X R193, R211, 0x1, R134, P3 ;  /* 0x00000001d3c17824 */ /* 0x000fe200018e0686 */
[----:B------:R-:W-:-:S04]  /*11fe0*/  IADD3 R138, P3, PT, R190, R135, RZ ;  /* 0x00000087be8a7210 */ /* 0x000fc80007f7e0ff */
[----:B------:R1:W-:Y:S01]  /*11ff0*/  STL.64 [R1+0x288], R192 ;  /* 0x000288c001007387 */ /* 0x0003e20000100a00 */
[----:B------:R-:W-:-:S03]  /*12000*/  IMAD.X R139, R191, 0x1, R134, P3 ;  /* 0x00000001bf8b7824 */ /* 0x000fc600018e0686 */
[----:B------:R1:W-:Y:S04]  /*12010*/  LDGSTS.E [R137+0x60a00], desc[UR16][R192.64], P0 ;  /* 0x60a00000c0897fae */ /* 0x0003e800081a1010 */
[----:B------:R3:W-:Y:S04]  /*12020*/  STL.64 [R1+0x2a8], R138 ;  /* 0x0002a88a01007387 */ /* 0x0007e80000100a00 */
[----:B------:R3:W-:Y:S01]  /*12030*/  LDGSTS.E [R137+0x60e00], desc[UR16][R138.64], P0 ;  /* 0x60e000008a897fae */ /* 0x0007e200081a1010 */
[----:B-1----:R-:W-:-:S05]  /*12040*/  IADD3 R192, P3, PT, R188, R135, RZ ;  /* 0x00000087bcc07210 */ /* 0x002fca0007f7e0ff */
[----:B------:R-:W-:Y:S01]  /*12050*/  IMAD.X R193, R189, 0x1, R134, P3 ;  /* 0x00000001bdc17824 */ /* 0x000fe200018e0686 */
[----:B------:R-:W-:-:S04]  /*12060*/  IADD3 R190, P3, PT, R186, R135, RZ ;  /* 0x00000087babe7210 */ /* 0x000fc80007f7e0ff */
[----:B------:R-:W-:Y:S01]  /*12070*/  LDGSTS.E [R137+0x61200], desc[UR16][R192.64], P0 ;  /* 0x61200000c0897fae */ /* 0x000fe200081a1010 */
[--C-:B------:R-:W-:Y:S01]  /*12080*/  IMAD.X R191, R187, 0x1, R134.reuse, P3 ;  /* 0x00000001bbbf7824 */ /* 0x100fe200018e0686 */
[-C--:B---3--:R-:W-:Y:S02]  /*12090*/  IADD3 R138, P3, PT, R184, R135.reuse, RZ ;  /* 0x00000087b88a7210 */ /* 0x088fe40007f7e0ff */
[----:B------:R-:W-:Y:S03]  /*120a0*/  STL.64 [R1+0x2c8], R192 ;  /* 0x0002c8c001007387 */ /* 0x000fe60000100a00 */
[--C-:B------:R-:W-:Y:S01]  /*120b0*/  IMAD.X R139, R185, 0x1, R134.reuse, P3 ;  /* 0x00000001b98b7824 */ /* 0x100fe200018e0686 */
[-C--:B------:R-:W-:Y:S01]  /*120c0*/  IADD3 R186, P3, PT, R182, R135.reuse, RZ ;  /* 0x00000087b6ba7210 */ /* 0x080fe20007f7e0ff */
[----:B------:R-:W-:Y:S04]  /*120d0*/  LDGSTS.E [R137+0x61600], desc[UR16][R190.64], P0 ;  /* 0x61600000be897fae */ /* 0x000fe800081a1010 */
[--C-:B------:R-:W-:Y:S01]  /*120e0*/  IMAD.X R187, R183, 0x1, R134.reuse, P3 ;  /* 0x00000001b7bb7824 */ /* 0x100fe200018e0686 */
[----:B------:R-:W-:Y:S01]  /*120f0*/  IADD3 R184, P3, PT, R180, R135, RZ ;  /* 0x00000087b4b87210 */ /* 0x000fe20007f7e0ff */
[----:B------:R-:W-:Y:S04]  /*12100*/  STL.64 [R1+0x2e8], R190 ;  /* 0x0002e8be01007387 */ /* 0x000fe80000100a00 */
[----:B------:R1:W-:Y:S01]  /*12110*/  STL.64 [R1+0x308], R138 ;  /* 0x0003088a01007387 */ /* 0x0003e20000100a00 */
[----:B------:R-:W-:-:S03]  /*12120*/  IMAD.X R185, R181, 0x1, R134, P3 ;  /* 0x00000001b5b97824 */ /* 0x000fc600018e0686 */
[----:B------:R1:W-:Y:S04]  /*12130*/  LDGSTS.E [R137+0x61a00], desc[UR16][R138.64], P0 ;  /* 0x61a000008a897fae */ /* 0x0003e800081a1010 */
[----:B------:R-:W-:Y:S04]  /*12140*/  STL.64 [R1+0x328], R186 ;  /* 0x000328ba01007387 */ /* 0x000fe80000100a00 */
[----:B------:R-:W-:Y:S01]  /*12150*/  LDGSTS.E [R137+0x61e00], desc[UR16][R186.64], P0 ;  /* 0x61e00000ba897fae */ /* 0x000fe200081a1010 */
[----:B-1----:R-:W-:-:S03]  /*12160*/  IADD3 R138, P3, PT, R178, R135, RZ ;  /* 0x00000087b28a7210 */ /* 0x002fc60007f7e0ff */
[----:B------:R-:W-:Y:S02]  /*12170*/  STL.64 [R1+0x348], R184 ;  /* 0x000348b801007387 */ /* 0x000fe40000100a00 */
[--C-:B------:R-:W-:Y:S01]  /*12180*/  IMAD.X R139, R179, 0x1, R134.reuse, P3 ;  /* 0x00000001b38b7824 */ /* 0x100fe200018e0686 */
[-C--:B------:R-:W-:Y:S01]  /*12190*/  IADD3 R180, P3, PT, R176, R135.reuse, RZ ;  /* 0x00000087b0b47210 */ /* 0x080fe20007f7e0ff */
[----:B------:R-:W-:Y:S04]  /*121a0*/  LDGSTS.E [R137+0x62200], desc[UR16][R184.64], P0 ;  /* 0x62200000b8897fae */ /* 0x000fe800081a1010 */
[--C-:B------:R-:W-:Y:S01]  /*121b0*/  IMAD.X R181, R177, 0x1, R134.reuse, P3 ;  /* 0x00000001b1b57824 */ /* 0x100fe200018e0686 */
[----:B------:R-:W-:Y:S01]  /*121c0*/  IADD3 R178, P3, PT, R174, R135, RZ ;  /* 0x00000087aeb27210 */ /* 0x000fe20007f7e0ff */
[----:B------:R1:W-:Y:S04]  /*121d0*/  STL.64 [R1+0x368], R138 ;  /* 0x0003688a01007387 */ /* 0x0003e80000100a00 */
[----:B------:R1:W-:Y:S01]  /*121e0*/  LDGSTS.E [R137+0x62600], desc[UR16][R138.64], P0 ;  /* 0x626000008a897fae */ /* 0x0003e200081a1010 */
[----:B------:R-:W-:-:S03]  /*121f0*/  IMAD.X R179, R175, 0x1, R134, P3 ;  /* 0x00000001afb37824 */ /* 0x000fc600018e0686 */
        /* <DEDUP_REMOVED lines=16> */
[----:B------:R-:W-:Y:S02]  /*12300*/  IMAD.X R139, R167, 0x1, R134, P3 ;  /* 0x00000001a78b7824 */ /* 0x000fe400018e0686 */
[----:B------:R-:W-:Y:S04]  /*12310*/  LDGSTS.E [R137+0x63a00], desc[UR16][R172.64], P0 ;  /* 0x63a00000ac897fae */ /* 0x000fe800081a1010 */
[----:B------:R1:W-:Y:S04]  /*12320*/  STL.64 [R1+0x428], R138 ;  /* 0x0004288a01007387 */ /* 0x0003e80000100a00 */
[----:B------:R1:W-:Y:S02]  /*12330*/  LDGSTS.E [R137+0x63e00], desc[UR16][R138.64], P0 ;  /* 0x63e000008a897fae */ /* 0x0003e400081a1010 */
[----:B-1----:R-:W-:-:S05]  /*12340*/  IADD3 R138, P3, PT, R216, R135, RZ ;  /* 0x00000087d88a7210 */ /* 0x002fca0007f7e0ff */
[----:B------:R-:W-:Y:S01]  /*12350*/  IMAD.X R139, R217, 0x1, R134, P3 ;  /* 0x00000001d98b7824 */ /* 0x000fe200018e0686 */
[----:B------:R-:W-:-:S04]  /*12360*/  IADD3 R168, P3, PT, R212, R135, RZ ;  /* 0x00000087d4a87210 */ /* 0x000fc80007f7e0ff */
[----:B------:R1:W-:Y:S01]  /*12370*/  LDGSTS.E [R136+0x60300], desc[UR16][R138.64], P0 ;  /* 0x603000008a887fae */ /* 0x0003e200081a1010 */
[--C-:B------:R-:W-:Y:S01]  /*12380*/  IMAD.X R169, R213, 0x1, R134.reuse, P3 ;  /* 0x00000001d5a97824 */ /* 0x100fe200018e0686 */
[-C--:B------:R-:W-:Y:S02]  /*12390*/  IADD3 R166, P3, PT, R164, R135.reuse, RZ ;  /* 0x00000087a4a67210 */ /* 0x080fe40007f7e0ff */
[----:B------:R1:W-:Y:S03]  /*123a0*/  STL.64 [R1+0x250], R138 ;  /* 0x0002508a01007387 */ /* 0x0003e60000100a00 */
[----:B------:R-:W-:Y:S01]  /*123b0*/  IMAD.X R167, R165, 0x1, R134, P3 ;  /* 0x00000001a5a77824 */ /* 0x000fe200018e0686 */
[----:B------:R-:W-:Y:S04]  /*123c0*/  LDGSTS.E [R136+0x60700], desc[UR16][R168.64], P0 ;  /* 0x60700000a8887fae */ /* 0x000fe800081a1010 */
[----:B------:R-:W-:Y:S01]  /*123d0*/  STL.64 [R1+0x270], R168 ;  /* 0x000270a801007387 */ /* 0x000fe20000100a00 */
[----:B-1----:R-:W-:-:S03]  /*123e0*/  IADD3 R138, P3, PT, R162, R135, RZ ;  /* 0x00000087a28a7210 */ /* 0x002fc60007f7e0ff */
[----:B------:R-:W-:Y:S02]  /*123f0*/  LDGSTS.E [R136+0x60b00], desc[UR16][R166.64], P0 ;  /* 0x60b00000a6887fae */ /* 0x000fe400081a1010 */
[--C-:B------:R-:W-:Y:S01]  /*12400*/  IMAD.X R139, R163, 0x1, R134.reuse, P3 ;  /* 0x00000001a38b7824 */ /* 0x100fe200018e0686 */
[-C--:B------:R-:W-:Y:S01]  /*12410*/  IADD3 R164, P3, PT, R160, R135.reuse, RZ ;  /* 0x00000087a0a47210 */ /* 0x080fe20007f7e0ff */
[----:B------:R-:W-:Y:S04]  /*12420*/  STL.64 [R1+0x290], R166 ;  /* 0x000290a601007387 */ /* 0x000fe80000100a00 */
        /* <DEDUP_REMOVED lines=9> */
[----:B------:R-:W-:Y:S01]  /*124c0*/  IMAD.X R139, R157, 0x1, R134, P3 ;  /* 0x000000019d8b7824 */ /* 0x000fe200018e0686 */
[-C--:B--2---:R-:W-:Y:S01]  /*124d0*/  IADD3 R158, P3, PT, R154, R135.reuse, RZ ;  /* 0x000000879a9e7210 */ /* 0x084fe20007f7e0ff */
[----:B------:R-:W-:Y:S03]  /*124e0*/  LDGSTS.E [R136+0x61700], desc[UR16][R162.64], P0 ;  /* 0x61700000a2887fae */ /* 0x000fe600081a1010 */
[----:B------:R-:W-:Y:S01]  /*124f0*/  IADD3.X R159, PT, PT, R155, R134, RZ, P3, !PT ;  /* 0x000000869b9f7210 */ /* 0x000fe20001ffe4ff */
[----:B------:R1:W-:Y:S01]  /*12500*/  STL.64 [R1+0x310], R138 ;  /* 0x0003108a01007387 */ /* 0x0003e20000100a00 */
[----:B------:R-:W-:-:S03]  /*12510*/  IADD3 R156, P3, PT, R152, R135, RZ ;  /* 0x00000087989c7210 */ /* 0x000fc60007f7e0ff */
[----:B------:R1:W-:Y:S02]  /*12520*/  LDGSTS.E [R136+0x61b00], desc[UR16][R138.64], P0 ;  /* 0x61b000008a887fae */ /* 0x0003e400081a1010 */
[----:B------:R-:W-:Y:S02]  /*12530*/  IMAD.X R157, R153, 0x1, R134, P3 ;  /* 0x00000001999d7824 */ /* 0x000fe400018e0686 */
        /* <DEDUP_REMOVED lines=20> */
[----:B----4-:R-:W-:Y:S01]  /*12680*/  IADD3 R144, P3, PT, R204, R135, RZ ;  /* 0x00000087cc907210 */ /* 0x010fe20007f7e0ff */
[----:B------:R1:W-:Y:S04]  /*12690*/  STL.64 [R1+0x3d0], R138 ;  /* 0x0003d08a01007387 */ /* 0x0003e80000100a00 */
[----:B------:R1:W-:Y:S01]  /*126a0*/  LDGSTS.E [R136+0x63300], desc[UR16][R138.64], P0 ;  /* 0x633000008a887fae */ /* 0x0003e200081a1010 */
[----:B------:R-:W-:-:S03]  /*126b0*/  IMAD.X R145, R205, 0x1, R134, P3 ;  /* 0x00000001cd917824 */ /* 0x000fc600018e0686 */
[----:B------:R2:W-:Y:S04]  /*126c0*/  STL.64 [R1+0x3f0], R146 ;  /* 0x0003f09201007387 */ /* 0x0005e80000100a00 */
[----:B------:R2:W-:Y:S01]  /*126d0*/  LDGSTS.E [R136+0x63700], desc[UR16][R146.64], P0 ;  /* 0x6370000092887fae */ /* 0x0005e200081a1010 */
[----:B-1----:R-:W-:-:S03]  /*126e0*/  IADD3 R138, P3, PT, R206, R135, RZ ;  /* 0x00000087ce8a7210 */ /* 0x002fc60007f7e0ff */
[----:B------:R2:W-:Y:S02]  /*126f0*/  STL.64 [R1+0x410], R144 ;  /* 0x0004109001007387 */ /* 0x0005e40000100a00 */
[----:B------:R-:W-:Y:S02]  /*12700*/  IMAD.X R139, R207, 0x1, R134, P3 ;  /* 0x00000001cf8b7824 */ /* 0x000fe400018e0686 */
[----:B------:R2:W-:Y:S04]  /*12710*/  LDGSTS.E [R136+0x63b00], desc[UR16][R144.64], P0 ;  /* 0x63b0000090887fae */ /* 0x0005e800081a1010 */
[----:B------:R2:W-:Y:S04]  /*12720*/  STL.64 [R1+0x430], R138 ;  /* 0x0004308a01007387 */ /* 0x0005e80000100a00 */
[----:B------:R2:W-:Y:S01]  /*12730*/  LDGSTS.E [R136+0x63f00], desc[UR16][R138.64], P0 ;  /* 0x63f000008a887fae */ /* 0x0005e200081a1010 */
[----:B------:R-:W-:Y:S01]  /*12740*/  ISETP.GE.AND P0, PT, R209, 0x100, PT ;  /* 0x00000100d100780c */ /* 0x000fe20003f06270 */
[----:B------:R-:W-:-:S02]  /*12750*/  UMOV UR4, URZ ;  /* 0x000000ff00047c82 */ /* 0x000fc40008000000 */
[----:B------:R-:W0:Y:S01]  /*12760*/  LDGDEPBAR ;  /* 0x00000000000079af */ /* 0x000e220000000000 */
[----:B------:R-:W-:-:S09]  /*12770*/  ISETP.GE.AND P3, PT, R209, 0x80, PT ;  /* 0x00000080d100780c */ /* 0x000fd20003f66270 */
[----:B--2---:R-:W-:Y:S05]  /*12780*/  @!P0 BRA `(.L_x_8) ;  /* 0x000000bc00f08947 */ /* 0x004fea0003800000 */
[----:B------:R-:W-:Y:S01]  /*12790*/  STL [R1], R90 ;  /* 0x0000005a01007387 */ /* 0x000fe20000100800 */
[----:B------:R-:W-:Y:S01]  /*127a0*/  IMAD.MOV.U32 R179, RZ, RZ, R58 ;  /* 0x000000ffffb37224 */ /* 0x000fe200078e003a */
[----:B------:R-:W-:Y:S01]  /*127b0*/  MOV R170, R79 ;  /* 0x0000004f00aa7202 */ /* 0x000fe20000000f00 */
[----:B------:R-:W-:Y:S01]  /*127c0*/  IMAD.MOV.U32 R180, RZ, RZ, R59 ;  /* 0x000000ffffb47224 */ /* 0x000fe200078e003b */
[----:B------:R-:W-:Y:S01]  /*127d0*/  STL [R1+0x8], R94 ;  /* 0x0000085e01007387 */ /* 0x000fe20000100800 */
        /* <DEDUP_REMOVED lines=9> */
[----:B------:R-:W-:Y:S01]  /*12870*/  SHF.R.S32.HI R249, RZ, 0x1f, R209 ;  /* 0x0000001ffff97819 */ /* 0x000fe200000114d1 */
[----:B------:R-:W-:Y:S01]  /*12880*/  IMAD.MOV.U32 R172, RZ, RZ, R75 ;  /* 0x000000ffffac7224 */ /* 0x000fe200078e004b */
[----:B------:R-:W-:Y:S01]  /*12890*/  STL [R1+0xc], R99 ;  /* 0x00000c6301007387 */ /* 0x000fe20000100800 */
[----:B------:R-:W-:Y:S01]  /*128a0*/  IMAD.MOV.U32 R173, RZ, RZ, R70 ;  /* 0x000000ffffad7224 */ /* 0x000fe200078e0046 */
[----:B------:R-:W-:Y:S01]  /*128b0*/  LEA.HI R249, R249, R209, RZ, 0x7 ;  /* 0x000000d1f9f97211 */ /* 0x000fe200078f38ff */
        /* <DEDUP_REMOVED lines=10> */
[----:B------:R-:W-:-:S02]  /*12960*/  IMAD.MOV.U32 R158, RZ, RZ, R101 ;  /* 0x000000ffff9e7224 */ /* 0x000fc400078e0065 */
[----:B------:R-:W-:Y:S01]  /*12970*/  IMAD.MOV.U32 R167, RZ, RZ, R82 ;  /* 0x000000ffffa77224 */ /* 0x000fe200078e0052 */
[----:B------:R-:W-:Y:S01]  /*12980*/  STL [R1+0x1c], R107 ;  /* 0x00001c6b01007387 */ /* 0x000fe20000100800 */
[----:B------:R-:W-:Y:S02]  /*12990*/  IMAD.MOV.U32 R168, RZ, RZ, R83 ;  /* 0x000000ffffa87224 */ /* 0x000fe400078e0053 */
[----:B------:R-:W-:Y:S01]  /*129a0*/  IMAD.MOV.U32 R163, RZ, RZ, R88 ;  /* 0x000000ffffa37224 */ /* 0x000fe200078e0058 */
[----:B------:R-:W2:Y:S01]  /*129b0*/  LDL.LU.64 R58, [R1+0x58] ;  /* 0x00005800013a7983 */ /* 0x000ea20000300a00 */
[----:B------:R-:W-:Y:S02]  /*129c0*/  IMAD.MOV.U32 R164, RZ, RZ, R89 ;  /* 0x000000ffffa47224 */ /* 0x000fe400078e0059 */
[----:B------:R-:W-:Y:S01]  /*129d0*/  IMAD.MOV.U32 R161, RZ, RZ, R92 ;  /* 0x000000ffffa17224 */ /* 0x000fe200078e005c */
[----:B------:R-:W-:Y:S01]  /*129e0*/  STL [R1+0x28], R110 ;  /* 0x0000286e01007387 */ /* 0x000fe20000100800 */
[----:B------:R-:W-:-:S02]  /*129f0*/  IMAD.MOV.U32 R162, RZ, RZ, R93 ;  /* 0x000000ffffa27224 */ /* 0x000fc400078e005d */
[----:B------:R-:W-:Y:S01]  /*12a00*/  IMAD.MOV.U32 R159, RZ, RZ, R96 ;  /* 0x000000ffff9f7224 */ /* 0x000fe200078e0060 */
[----:B------:R-:W3:Y:S01]  /*12a10*/  LDL.LU.64 R62, [R1+0x90] ;  /* 0x00009000013e7983 */ /* 0x000ee20000300a00 */
[----:B------:R-:W-:Y:S02]  /*12a20*/  IMAD.MOV.U32 R160, RZ, RZ, R97 ;  /* 0x000000ffffa07224 */ /* 0x000fe400078e0061 */
[----:B------:R-:W-:Y:S01]  /*12a30*/  IMAD.MOV.U32 R151, RZ, RZ, R112 ;  /* 0x000000ffff977224 */ /* 0x000fe200078e0070 */
[----:B------:R-:W4:Y:S01]  /*12a40*/  LDL.LU.64 R66, [R1+0x60] ;  /* 0x0000600001427983 */ /* 0x000f220000300a00 */
[----:B------:R-:W-:Y:S02]  /*12a50*/  IMAD.MOV.U32 R152, RZ, RZ, R113 ;  /* 0x000000ffff987224 */ /* 0x000fe400078e0071 */
[----:B------:R-:W-:Y:S01]  /*12a60*/  IMAD.MOV.U32 R155, RZ, RZ, R104 ;  /* 0x000000ffff9b7224 */ /* 0x000fe200078e0068 */
[----:B------:R-:W3:Y:S01]  /*12a70*/  LDL.LU.64 R74, [R1+0x68] ;  /* 0x00006800014a7983 */ /* 0x000ee20000300a00 */
[----:B------:R-:W-:-:S02]  /*12a80*/  IMAD.MOV.U32 R156, RZ, RZ, R105 ;  /* 0x000000ffff9c7224 */ /* 0x000fc400078e0069 */
[----:B------:R-:W-:Y:S01]  /*12a90*/  IMAD.MOV.U32 R153, RZ, RZ, R108 ;  /* 0x000000ffff997224 */ /* 0x000fe200078e006c */
[----:B------:R-:W-:Y:S01]  /*12aa0*/  STL [R1+0x24], R111 ;  /* 0x0000246f01007387 */ /* 0x000fe20000100800 */
[----:B------:R-:W-:Y:S02]  /*12ab0*/  IMAD.MOV.U32 R154, RZ, RZ, R109 ;  /* 0x000000ffff9a7224 */ /* 0x000fe400078e006d */
[----:B------:R-:W-:Y:S01]  /*12ac0*/  IMAD.MOV.U32 R149, RZ, RZ, R116 ;  /* 0x000000ffff957224 */ /* 0x000fe200078e0074 */
[----:B------:R-:W3:Y:S01]  /*12ad0*/  LDL.LU.64 R70, [R1+0x98] ;  /* 0x0000980001467983 */ /* 0x000ee20000300a00 */
[----:B------:R-:W-:Y:S02]  /*12ae0*/  IMAD.MOV.U32 R150, RZ, RZ, R117 ;  /* 0x000000ffff967224 */ /* 0x000fe400078e0075 */
[----:B------:R-:W-:Y:S01]  /*12af0*/  IMAD.MOV.U32 R147, RZ, RZ, R120 ;  /* 0x000000ffff937224 */ /* 0x000fe200078e0078 */
[----:B------:R-:W3:Y:S01]  /*12b00*/  LDL.LU.64 R84, [R1+0x70] ;  /* 0x0000700001547983 */ /* 0x000ee20000300a00 */
[----:B------:R-:W-:-:S02]  /*12b10*/  IMAD.MOV.U32 R137, RZ, RZ, R143 ;  /* 0x000000ffff897224 */ /* 0x000fc400078e008f */
[----:B------:R-:W-:Y:S01]  /*12b20*/  IMAD.MOV.U32 R145, RZ, RZ, R124 ;  /* 0x000000ffff917224 */ /* 0x000fe200078e007c */
[----:B------:R-:W3:Y:S01]  /*12b30*/  LDL.LU.64 R78, [R1+0xa0] ;  /* 0x0000a000014e7983 */ /* 0x000ee20000300a00 */
        /* <DEDUP_REMOVED lines=29> */
[----:B------:R-:W-:Y:S01]  /*12d10*/  STL [R1+0x38], R118 ;  /* 0x0000387601007387 */ /* 0x000fe20000100800 */
        /* <DEDUP_REMOVED lines=23> */
[----:B------:R-:W-:Y:S01]  /*12e90*/  STL [R1+0x3c], R123 ;  /* 0x00003c7b01007387 */ /* 0x000fe20000100800 */
[----:B------:R-:W-:Y:S02]  /*12ea0*/  IMAD.MOV.U32 R205, RZ, RZ, R28 ;  /* 0x000000ffffcd7224 */ /* 0x000fe400078e001c */
[----:B------:R-:W-:Y:S01]  /*12eb0*/  IMAD.MOV.U32 R206, RZ, RZ, R29 ;  /* 0x000000ffffce7224 */ /* 0x000fe200078e001d */
[----:B------:R-:W-:Y:S01]  /*12ec0*/  STL [R1+0x48], R126 ;  /* 0x0000487e01007387 */ /* 0x000fe20000100800 */
        /* <DEDUP_REMOVED lines=10> */
[----:B------:R-:W-:Y:S02]  /*12f70*/  IMAD.MOV.U32 R215, RZ, RZ, R18 ;  /* 0x000000ffffd77224 */ /* 0x000fe400078e0012 */
[----:B------:R-:W-:-:S02]  /*12f80*/  IMAD.MOV.U32 R216, RZ, RZ, R19 ;  /* 0x000000ffffd87224 */ /* 0x000fc400078e0013 */
[----:B------:R-:W-:Y:S02]  /*12f90*/  IMAD.MOV.U32 R217, RZ, RZ, R16 ;  /* 0x000000ffffd97224 */ /* 0x000fe400078e0010 */
[----:B------:R-:W-:Y:S02]  /*12fa0*/  IMAD.MOV.U32 R218, RZ, RZ, R17 ;  /* 0x000000ffffda7224 */ /* 0x000fe400078e0011 */
[----:B------:R-:W-:Y:S02]  /*12fb0*/  IMAD.MOV.U32 R219, RZ, RZ, R14 ;  /* 0x000000ffffdb7224 */ /* 0x000fe400078e000e */
        /* <DEDUP_REMOVED lines=26> */
[----:B--2---:R-:W-:Y:S01]  /*13160*/  IMAD.MOV.U32 R4, RZ, RZ, R59 ;  /* 0x000000ffff047224 */ /* 0x004fe200078e003b */
[----:B------:R-:W-:Y:S04]  /*13170*/  STL [R1+0x58], R58 ;  /* 0x0000583a01007387 */ /* 0x000fe80000100800 */
[----:B------:R1:W-:Y:S04]  /*13180*/  STL [R1+0x54], R4 ;  /* 0x0000540401007387 */ /* 0x0003e80000100800 */
[----:B----4-:R-:W-:Y:S01]  /*13190*/  STL [R1+0x60], R66 ;  /* 0x0000604201007387 */ /* 0x010fe20000100800 */
[----:B-1----:R-:W-:-:S03]  /*131a0*/  IMAD.MOV.U32 R4, RZ, RZ, R67 ;  /* 0x000000ffff047224 */ /* 0x002fc600078e0043 */
[----:B---3--:R-:W-:Y:S04]  /*131b0*/  STL [R1+0x68], R74 ;  /* 0x0000684a01007387 */ /* 0x008fe80000100800 */
[----:B------:R1:W-:Y:S02]  /*131c0*/  STL [R1+0x5c], R4 ;  /* 0x00005c0401007387 */ /* 0x0003e40000100800 */
[----:B-1----:R-:W-:-:S05]  /*131d0*/  IMAD.MOV.U32 R4, RZ, RZ, R75 ;  /* 0x000000ffff047224 */ /* 0x002fca00078e004b */
[----:B------:R1:W-:Y:S04]  /*131e0*/  STL [R1+0x64], R4 ;  /* 0x0000640401007387 */ /* 0x0003e80000100800 */
[----:B------:R-:W-:Y:S01]  /*131f0*/  STL [R1+0x70], R84 ;  /* 0x0000705401007387 */ /* 0x000fe20000100800 */
[----:B-1----:R-:W-:-:S05]  /*13200*/  IMAD.MOV.U32 R4, RZ, RZ, R85 ;  /* 0x000000ffff047224 */ /* 0x002fca00078e0055 */
[----:B------:R1:W-:Y:S04]  /*13210*/  STL [R1+0x6c], R4 ;  /* 0x00006c0401007387 */ /* 0x0003e80000100800 */
[----:B------:R-:W-:Y:S01]  /*13220*/  STL [R1+0x78], R100 ;  /* 0x0000786401007387 */ /* 0x000fe20000100800 */
[----:B-1----:R-:W-:-:S05]  /*13230*/  IMAD.MOV.U32 R4, RZ, RZ, R101 ;  /* 0x000000ffff047224 */ /* 0x002fca00078e0065 */
[----:B------:R1:W-:Y:S01]  /*13240*/  STL [R1+0x74], R4 ;  /* 0x0000740401007387 */ /* 0x0003e20000100800 */
[----:B------:R-:W-:Y:S01]  /*13250*/  IMAD.MOV.U32 R56, RZ, RZ, R70 ;  /* 0x000000ffff387224 */ /* 0x000fe200078e0046 */
[----:B------:R-:W-:Y:S01]  /*13260*/  MOV R59, R79 ;  /* 0x0000004f003b7202 */ /* 0x000fe20000000f00 */
[----:B------:R-:W-:Y:S01]  /*13270*/  IMAD.MOV.U32 R57, RZ, RZ, R71 ;  /* 0x000000ffff397224 */ /* 0x000fe200078e0047 */
[----:B------:R-:W-:Y:S01]  /*13280*/  STL [R1+0x80], R112 ;  /* 0x0000807001007387 */ /* 0x000fe20000100800 */
[----:B------:R-:W-:Y:S02]  /*13290*/  IMAD.MOV.U32 R58, RZ, RZ, R78 ;  /* 0x000000ffff3a7224 */ /* 0x000fe400078e004e */
[----:B-1----:R-:W-:Y:S02]  /*132a0*/  IMAD.MOV.U32 R4, RZ, RZ, R113 ;  /* 0x000000ffff047224 */ /* 0x002fe400078e0071 */
[----:B------:R-:W-:Y:S02]  /*132b0*/  IMAD.MOV.U32 R70, RZ, RZ, R92 ;  /* 0x000000ffff467224 */ /* 0x000fe400078e005c */
[----:B------:R-:W-:Y:S01]  /*132c0*/  IMAD.MOV.U32 R71, RZ, RZ, R93 ;  /* 0x000000ffff477224 */ /* 0x000fe200078e005d */
[----:B------:R1:W-:Y:S01]  /*132d0*/  STL [R1+0x7c], R4 ;  /* 0x00007c0401007387 */ /* 0x0003e20000100800 */
[----:B------:R-:W-:-:S02]  /*132e0*/  IMAD.MOV.U32 R78, RZ, RZ, R96 ;  /* 0x000000ffff4e7224 */ /* 0x000fc400078e0060 */
[----:B------:R-:W-:Y:S02]  /*132f0*/  IMAD.MOV.U32 R79, RZ, RZ, R97 ;  /* 0x000000ffff4f7224 */ /* 0x000fe400078e0061 */
[----:B------:R-:W-:Y:S02]  /*13300*/  IMAD.MOV.U32 R52, RZ, RZ, R62 ;  /* 0x000000ffff347224 */ /* 0x000fe400078e003e */
[----:B------:R-:W-:Y:S02]  /*13310*/  IMAD.MOV.U32 R96, RZ, RZ, R120 ;  /* 0x000000ffff607224 */ /* 0x000fe400078e0078 */
[----:B------:R-:W-:Y:S02]  /*13320*/  IMAD.MOV.U32 R97, RZ, RZ, R121 ;  /* 0x000000ffff617224 */ /* 0x000fe400078e0079 */
[----:B------:R-:W-:Y:S01]  /*13330*/  IMAD.MOV.U32 R53, RZ, RZ, R63 ;  /* 0x000000ffff357224 */ /* 0x000fe200078e003f */
[----:B------:R2:W-:Y:S01]  /*13340*/  STL [R1+0x88], R128 ;  /* 0x0000888001007387 */ /* 0x0005e20000100800 */
[----:B-1----:R-:W-:-:S03]  /*13350*/  MOV R4, R129 ;  /* 0x0000008100047202 */ /* 0x002fc60000000f00 */
[----:B------:R-:W3:Y:S01]  /*13360*/  LDL.LU.64 R92, [R1+0x100] ;  /* 0x00010000015c7983 */ /* 0x000ee20000300a00 */
[----:B------:R-:W-:-:S03]  /*13370*/  IMAD.MOV.U32 R62, RZ, RZ, R82 ;  /* 0x000000ffff3e7224 */ /* 0x000fc600078e0052 */
[----:B------:R-:W4:Y:S01]  /*13380*/  LDL.LU.64 R120, [R1+0xe0] ;  /* 0x0000e00001787983 */ /* 0x000f220000300a00 */
[----:B------:R-:W-:Y:S02]  /*13390*/  IMAD.MOV.U32 R63, RZ, RZ, R83 ;  /* 0x000000ffff3f7224 */ /* 0x000fe400078e0053 */
        /* <DEDUP_REMOVED lines=8> */
[----:B------:R-:W-:-:S03]  /*13420*/  IMAD.MOV.U32 R85, RZ, RZ, R117 ;  /* 0x000000ffff557224 */ /* 0x000fc600078e0075 */
[----:B------:R-:W3:Y:S01]  /*13430*/  LDL.LU.64 R108, [R1+0x110] ;  /* 0x00011000016c7983 */ /* 0x000ee20000300a00 */
[----:B------:R-:W-:Y:S02]  /*13440*/  IMAD.MOV.U32 R66, RZ, RZ, R88 ;  /* 0x000000ffff427224 */ /* 0x000fe400078e0058 */
[----:B------:R-:W-:Y:S01]  /*13450*/  IMAD.MOV.U32 R67, RZ, RZ, R89 ;  /* 0x000000ffff437224 */ /* 0x000fe200078e0059 */
[----:B------:R-:W3:Y:S01]  /*13460*/  LDL.LU.64 R116, [R1+0x118] ;  /* 0x0001180001747983 */ /* 0x000ee20000300a00 */
[----:B------:R-:W-:Y:S02]  /*13470*/  IMAD.MOV.U32 R88, RZ, RZ, R124 ;  /* 0x000000ffff587224 */ /* 0x000fe400078e007c */
[----:B------:R-:W-:Y:S01]  /*13480*/  IMAD.MOV.U32 R89, RZ, RZ, R125 ;  /* 0x000000ffff597224 */ /* 0x000fe200078e007d */
[----:B------:R1:W-:Y:S04]  /*13490*/  STL [R1+0x84], R4 ;  /* 0x0000840401007387 */ /* 0x0003e80000100800 */
[----:B------:R-:W-:Y:S04]  /*134a0*/  STL [R1+0x90], R52 ;  /* 0x0000903401007387 */ /* 0x000fe80000100800 */
[----:B------:R-:W3:Y:S04]  /*134b0*/  LDL.LU.64 R124, [R1+0x120] ;  /* 0x00012000017c7983 */ /* 0x000ee80000300a00 */
[----:B--2---:R-:W2:Y:S01]  /*134c0*/  LDL.LU.64 R128, [R1+0xe8] ;  /* 0x0000e80001807983 */ /* 0x004ea20000300a00 */
[----:B-1----:R-:W-:-:S03]  /*134d0*/  IMAD.MOV.U32 R4, RZ, RZ, R53 ;  /* 0x000000ffff047224 */ /* 0x002fc600078e0035 */
[----:B------:R-:W-:Y:S04]  /*134e0*/  STL [R1+0x98], R56 ;  /* 0x0000983801007387 */ /* 0x000fe80000100800 */
[----:B------:R1:W-:Y:S04]  /*134f0*/  STL [R1+0x8c], R4 ;  /* 0x00008c0401007387 */ /* 0x0003e80000100800 */
[----:B------:R-:W-:Y:S01]  /*13500*/  STL [R1+0xa0], R58 ;  /* 0x0000a03a01007387 */ /* 0x000fe20000100800 */
[----:B-1----:R-:W-:-:S05]  /*13510*/  IMAD.MOV.U32 R4, RZ, RZ, R57 ;  /* 0x000000ffff047224 */ /* 0x002fca00078e0039 */
        /* <DEDUP_REMOVED lines=18> */
[----:B------:R1:W-:Y:S02]  /*13640*/  STL [R1+0xc4], R4 ;  /* 0x0000c40401007387 */ /* 0x0003e40000100800 */
[----:B-1----:R-:W-:-:S05]  /*13650*/  IMAD.MOV.U32 R4, RZ, RZ, R85 ;  /* 0x000000ffff047224 */ /* 0x002fca00078e0055 */
[----:B------:R1:W-:Y:S04]  /*13660*/  STL [R1+0xcc], R4 ;  /* 0x0000cc0401007387 */ /* 0x0003e80000100800 */
[----:B------:R-:W-:Y:S01]  /*13670*/  STL [R1+0xd8], R96 ;  /* 0x0000d86001007387 */ /* 0x000fe20000100800 */
[----:B-1----:R-:W-:-:S05]  /*13680*/  IMAD.MOV.U32 R4, RZ, RZ, R97 ;  /* 0x000000ffff047224 */ /* 0x002fca00078e0061 */
[----:B------:R4:W-:Y:S01]  /*13690*/  STL [R1+0xd4], R4 ;  /* 0x0000d40401007387 */ /* 0x0009e20000100800 */
[----:B------:R-:W-:Y:S02]  /*136a0*/  IMAD.MOV.U32 R46, RZ, RZ, R74 ;  /* 0x000000ffff2e7224 */ /* 0x000fe400078e004a */
[----:B------:R-:W-:Y:S02]  /*136b0*/  IMAD.MOV.U32 R47, RZ, RZ, R75 ;  /* 0x000000ffff2f7224 */ /* 0x000fe400078e004b */
[----:B------:R-:W-:Y:S02]  /*136c0*/  IMAD.MOV.U32 R48, RZ, RZ, R88 ;  /* 0x000000ffff307224 */ /* 0x000fe400078e0058 */
[----:B------:R-:W-:Y:S02]  /*136d0*/  IMAD.MOV.U32 R49, RZ, RZ, R89 ;  /* 0x000000ffff317224 */ /* 0x000fe400078e0059 */
[----:B----4-:R-:W-:Y:S01]  /*136e0*/  IMAD.MOV.U32 R4, RZ, RZ, R121 ;  /* 0x000000ffff047224 */ /* 0x010fe200078e0079 */
[----:B------:R-:W-:Y:S04]  /*136f0*/  STL [R1+0xe0], R120 ;  /* 0x0000e07801007387 */ /* 0x000fe80000100800 */
[----:B------:R1:W-:Y:S01]  /*13700*/  STL [R1+0xdc], R4 ;  /* 0x0000dc0401007387 */ /* 0x0003e20000100800 */
[----:B---3--:R-:W-:-:S02]  /*13710*/  IMAD.MOV.U32 R50, RZ, RZ, R92 ;  /* 0x000000ffff327224 */ /* 0x008fc400078e005c */
[----:B------:R-:W-:Y:S02]  /*13720*/  IMAD.MOV.U32 R51, RZ, RZ, R93 ;  /* 0x000000ffff337224 */ /* 0x000fe400078e005d */
[----:B------:R-:W-:Y:S02]  /*13730*/  IMAD.MOV.U32 R52, RZ, RZ, R100 ;  /* 0x000000ffff347224 */ /* 0x000fe400078e0064 */
[----:B------:R-:W-:Y:S02]  /*13740*/  IMAD.MOV.U32 R53, RZ, RZ, R101 ;  /* 0x000000ffff357224 */ /* 0x000fe400078e0065 */
[----:B------:R-:W-:Y:S02]  /*13750*/  IMAD.MOV.U32 R56, RZ, RZ, R104 ;  /* 0x000000ffff387224 */ /* 0x000fe400078e0068 */
[----:B------:R-:W-:Y:S01]  /*13760*/  IMAD.MOV.U32 R58, RZ, RZ, R108 ;  /* 0x000000ffff3a7224 */ /* 0x000fe200078e006c */
[----:B------:R-:W-:Y:S01]  /*13770*/  MOV R59, R109 ;  /* 0x0000006d003b7202 */ /* 0x000fe20000000f00 */
[----:B------:R-:W-:-:S02]  /*13780*/  IMAD.MOV.U32 R57, RZ, RZ, R105 ;  /* 0x000000ffff397224 */ /* 0x000fc400078e0069 */
[----:B------:R-:W-:Y:S02]  /*13790*/  IMAD.MOV.U32 R62, RZ, RZ, R116 ;  /* 0x000000ffff3e7224 */ /* 0x000fe400078e0074 */
[----:B------:R-:W-:Y:S01]  /*137a0*/  IMAD.MOV.U32 R63, RZ, RZ, R117 ;  /* 0x000000ffff3f7224 */ /* 0x000fe200078e0075 */
[----:B--2---:R2:W-:Y:S01]  /*137b0*/  STL [R1+0xe8], R128 ;  /* 0x0000e88001007387 */ /* 0x0045e20000100800 */
[----:B-1----:R-:W-:-:S03]  /*137c0*/  IMAD.MOV.U32 R4, RZ, RZ, R129 ;  /* 0x000000ffff047224 */ /* 0x002fc600078e0081 */
[----:B------:R-:W3:Y:S04]  /*137d0*/  LDL.LU.64 R70, [R1+0x140] ;  /* 0x0001400001467983 */ /* 0x000ee80000300a00 */
[----:B------:R-:W4:Y:S04]  /*137e0*/  LDL.LU.64 R74, [R1+0x148] ;  /* 0x00014800014a7983 */ /* 0x000f280000300a00 */
[----:B------:R-:W4:Y:S04]  /*137f0*/  LDL.LU.64 R78, [R1+0x158] ;  /* 0x00015800014e7983 */ /* 0x000f280000300a00 */
[----:B------:R-:W4:Y:S04]  /*13800*/  LDL.LU.64 R82, [R1+0x170] ;  /* 0x0001700001527983 */ /* 0x000f280000300a00 */
[----:B------:R-:W4:Y:S04]  /*13810*/  LDL.LU.64 R84, [R1+0x150] ;  /* 0x0001500001547983 */ /* 0x000f280000300a00 */
[----:B------:R-:W4:Y:S04]  /*13820*/  LDL.LU.64 R88, [R1+0x178] ;  /* 0x0001780001587983 */ /* 0x000f280000300a00 */
[----:B------:R-:W4:Y:S04]  /*13830*/  LDL.LU.64 R92, [R1+0x180] ;  /* 0x00018000015c7983 */ /* 0x000f280000300a00 */
[----:B------:R-:W4:Y:S04]  /*13840*/  LDL.LU.64 R96, [R1+0x1c0] ;  /* 0x0001c00001607983 */ /* 0x000f280000300a00 */
[----:B------:R1:W-:Y:S04]  /*13850*/  STL [R1+0xe4], R4 ;  /* 0x0000e40401007387 */ /* 0x0003e80000100800 */
[----:B------:R-:W4:Y:S04]  /*13860*/  LDL.LU.64 R108, [R1+0x160] ;  /* 0x00016000016c7983 */ /* 0x000f280000300a00 */
[----:B------:R-:W4:Y:S01]  /*13870*/  LDL.LU.64 R100, [R1+0x188] ;  /* 0x0001880001647983 */ /* 0x000f220000300a00 */
[----:B------:R-:W-:-:S03]  /*13880*/  IMAD.MOV.U32 R66, RZ, RZ, R124 ;  /* 0x000000ffff427224 */ /* 0x000fc600078e007c */
[----:B------:R-:W4:Y:S01]  /*13890*/  LDL.LU.64 R104, [R1+0x190] ;  /* 0x0001900001687983 */ /* 0x000f220000300a00 */
[----:B------:R-:W-:-:S03]  /*138a0*/  IMAD.MOV.U32 R67, RZ, RZ, R125 ;  /* 0x000000ffff437224 */ /* 0x000fc600078e007d */
[----:B------:R-:W-:Y:S04]  /*138b0*/  STL [R1+0xf0], R46 ;  /* 0x0000f02e01007387 */ /* 0x000fe80000100800 */
[----:B------:R-:W4:Y:S04]  /*138c0*/  LDL.LU.64 R116, [R1+0x1c8] ;  /* 0x0001c80001747983 */ /* 0x000f280000300a00 */
[----:B------:R-:W4:Y:S04]  /*138d0*/  LDL.LU.64 R120, [R1+0x198] ;  /* 0x0001980001787983 */ /* 0x000f280000300a00 */
[----:B------:R-:W4:Y:S04]  /*138e0*/  LDL.LU.64 R124, [R1+0x1d0] ;  /* 0x0001d000017c7983 */ /* 0x000f280000300a00 */
        /* <DEDUP_REMOVED lines=13> */
[----:B-1----:R-:W-:-:S03]  /*139c0*/  IMAD.MOV.U32 R4, RZ, RZ, R59 ;  /* 0x000000ffff047224 */ /* 0x002fc600078e003b */
[----:B------:R-:W-:Y:S04]  /*139d0*/  STL [R1+0x118], R62 ;  /* 0x0001183e01007387 */ /* 0x000fe80000100800 */
[----:B------:R1:W-:Y:S04]  /*139e0*/  STL [R1+0x10c], R4 ;  /* 0x00010c0401007387 */ /* 0x0003e80000100800 */
[----:B------:R-:W-:Y:S01]  /*139f0*/  STL [R1+0x120], R66 ;  /* 0x0001204201007387 */ /* 0x000fe20000100800 */
[----:B-1----:R-:W-:-:S05]  /*13a00*/  IMAD.MOV.U32 R4, RZ, RZ, R63 ;  /* 0x000000ffff047224 */ /* 0x002fca00078e003f */
[----:B------:R1:W-:Y:S02]  /*13a10*/  STL [R1+0x114], R4 ;  /* 0x0001140401007387 */ /* 0x0003e40000100800 */
[----:B-1----:R-:W-:-:S05]  /*13a20*/  IMAD.MOV.U32 R4, RZ, RZ, R67 ;  /* 0x000000ffff047224 */ /* 0x002fca00078e0043 */
[----:B------:R1:W-:Y:S01]  /*13a30*/  STL [R1+0x11c], R4 ;  /* 0x00011c0401007387 */ /* 0x0003e20000100800 */
[----:B------:R-:W-:-:S03]  /*13a40*/  IMAD.MOV.U32 R40, RZ, RZ, R56 ;  /* 0x000000ffff287224 */ /* 0x000fc600078e0038 */
[----:B------:R-:W-:Y:S01]  /*13a50*/  STL [R1+0x128], R112 ;  /* 0x0001287001007387 */ /* 0x000fe20000100800 */
[----:B-1----:R-:W-:Y:S02]  /*13a60*/  IMAD.MOV.U32 R4, RZ, RZ, R113 ;  /* 0x000000ffff047224 */ /* 0x002fe400078e0071 */
[----:B------:R-:W-:-:S03]  /*13a70*/  IMAD.MOV.U32 R41, RZ, RZ, R57 ;  /* 0x000000ffff297224 */ /* 0x000fc600078e0039 */
[----:B------:R1:W-:Y:S01]  /*13a80*/  STL [R1+0x124], R4 ;  /* 0x0001240401007387 */ /* 0x0003e20000100800 */
[----:B---3--:R-:W-:Y:S02]  /*13a90*/  IMAD.MOV.U32 R42, RZ, RZ, R70 ;  /* 0x000000ffff2a7224 */ /* 0x008fe400078e0046 */
[----:B------:R-:W-:Y:S02]  /*13aa0*/  IMAD.MOV.U32 R43, RZ, RZ, R71 ;  /* 0x000000ffff2b7224 */ /* 0x000fe400078e0047 */
[----:B----4-:R-:W-:Y:S02]  /*13ab0*/  IMAD.MOV.U32 R46, RZ, RZ, R74 ;  /* 0x000000ffff2e7224 */ /* 0x010fe400078e004a */
        /* <DEDUP_REMOVED lines=12> */
[----:B------:R-:W-:Y:S02]  /*13b80*/  IMAD.MOV.U32 R63, RZ, RZ, R101 ;  /* 0x000000ffff3f7224 */ /* 0x000fe400078e0065 */
[----:B------:R-:W-:Y:S02]  /*13b90*/  IMAD.MOV.U32 R70, RZ, RZ, R104 ;  /* 0x000000ffff467224 */ /* 0x000fe400078e0068 */
[----:B------:R-:W-:Y:S02]  /*13ba0*/  IMAD.MOV.U32 R71, RZ, RZ, R105 ;  /* 0x000000ffff477224 */ /* 0x000fe400078e0069 */
        /* <DEDUP_REMOVED lines=8> */
[----:B------:R1:W-:Y:S04]  /*13c30*/  STL [R1+0x12c], R4 ;  /* 0x00012c0401007387 */ /* 0x0003e80000100800 */
[----:B------:R-:W4:Y:S01]  /*13c40*/  LDL.LU.64 R104, [R1+0x1a8] ;  /* 0x0001a80001687983 */ /* 0x000f220000300a00 */
[----:B------:R-:W-:-:S03]  /*13c50*/  IMAD.MOV.U32 R82, RZ, RZ, R120 ;  /* 0x000000ffff527224 */ /* 0x000fc600078e0078 */
[----:B------:R-:W4:Y:S01]  /*13c60*/  LDL.LU.64 R100, [R1+0x1f0] ;  /* 0x0001f00001647983 */ /* 0x000f220000300a00 */
[----:B------:R-:W-:-:S03]  /*13c70*/  IMAD.MOV.U32 R83, RZ, RZ, R121 ;  /* 0x000000ffff537224 */ /* 0x000fc600078e0079 */
[----:B------:R-:W-:Y:S01]  /*13c80*/  STL [R1+0x138], R40 ;  /* 0x0001382801007387 */ /* 0x000fe20000100800 */
[----:B------:R-:W-:-:S03]  /*13c90*/  IMAD.MOV.U32 R74, RZ, RZ, R124 ;  /* 0x000000ffff4a7224 */ /* 0x000fc600078e007c */
[----:B------:R-:W4:Y:S01]  /*13ca0*/  LDL.LU.64 R112, [R1+0x1f8] ;  /* 0x0001f80001707983 */ /* 0x000f220000300a00 */
[----:B------:R-:W-:-:S03]  /*13cb0*/  IMAD.MOV.U32 R75, RZ, RZ, R125 ;  /* 0x000000ffff4b7224 */ /* 0x000fc600078e007d */
[----:B------:R-:W4:Y:S04]  /*13cc0*/  LDL.LU.64 R116, [R1+0x1b0] ;  /* 0x0001b00001747983 */ /* 0x000f280000300a00 */
[----:B------:R-:W4:Y:S04]  /*13cd0*/  LDL.LU.64 R120, [R1+0x200] ;  /* 0x0002000001787983 */ /* 0x000f280000300a00 */
[----:B------:R-:W4:Y:S04]  /*13ce0*/  LDL.LU.64 R124, [R1+0x208] ;  /* 0x00020800017c7983 */ /* 0x000f280000300a00 */
[----:B--2---:R-:W2:Y:S01]  /*13cf0*/  LDL.LU.64 R128, [R1+0x168] ;  /* 0x0001680001807983 */ /* 0x004ea20000300a00 */
[----:B-1----:R-:W-:-:S03]  /*13d00*/  MOV R4, R41 ;  /* 0x0000002900047202 */ /* 0x002fc60000000f00 */
[----:B------:R-:W-:Y:S04]  /*13d10*/  STL [R1+0x140], R42 ;  /* 0x0001402a01007387 */ /* 0x000fe80000100800 */
        /* <DEDUP_REMOVED lines=12> */
[----:B------:R3:W-:Y:S01]  /*13de0*/  STL [R1+0x160], R108 ;  /* 0x0001606c01007387 */ /* 0x0007e20000100800 */
[----:B-1----:R-:W-:-:S05]  /*13df0*/  IMAD.MOV.U32 R4, RZ, RZ, R109 ;  /* 0x000000ffff047224 */ /* 0x002fca00078e006d */
        /* <DEDUP_REMOVED lines=14> */
[----:B--2---:R-:W-:Y:S01]  /*13ee0*/  IMAD.MOV.U32 R4, RZ, RZ, R129 ;  /* 0x000000ffff047224 */ /* 0x004fe200078e0081 */
[----:B------:R1:W-:Y:S01]  /*13ef0*/  STL [R1+0x168], R128 ;  /* 0x0001688001007387 */ /* 0x0003e20000100800 */
[----:B------:R-:W-:-:S03]  /*13f00*/  IMAD.MOV.U32 R113, RZ, RZ, R125 ;  /* 0x000000ffff717224 */ /* 0x000fc600078e007d */
[----:B------:R-:W2:Y:S04]  /*13f10*/  LDL.LU.64 R120, [R1+0x248] ;  /* 0x0002480001787983 */ /* 0x000ea80000300a00 */
[----:B------:R-:W3:Y:S04]  /*13f20*/  LDL.LU.64 R124, [R1+0x210] ;  /* 0x00021000017c7983 */ /* 0x000ee80000300a00 */
[----:B------:R4:W-:Y:S04]  /*13f30*/  STL [R1+0x164], R4 ;  /* 0x0001640401007387 */ /* 0x0009e80000100800 */
[----:B-1----:R-:W2:Y:S01]  /*13f40*/  LDL.LU.64 R128, [R1+0x1b8] ;  /* 0x0001b80001807983 */ /* 0x002ea20000300a00 */
[----:B----4-:R-:W-:-:S03]  /*13f50*/  MOV R4, R51 ;  /* 0x0000003300047202 */ /* 0x010fc60000000f00 */
[----:B------:R-:W-:Y:S04]  /*13f60*/  STL [R1+0x170], R50 ;  /* 0x0001703201007387 */ /* 0x000fe80000100800 */
        /* <DEDUP_REMOVED lines=20> */
[----:B-1----:R-:W-:Y:S01]  /*140b0*/  MOV R4, R105 ;  /* 0x0000006900047202 */ /* 0x002fe20000000f00 */
[----:B------:R-:W-:-:S04]  /*140c0*/  IMAD.MOV.U32 R62, RZ, RZ, R66 ;  /* 0x000000ffff3e7224 */ /* 0x000fc800078e0042 */
[----:B------:R1:W-:Y:S01]  /*140d0*/  STL [R1+0x1a4], R4 ;  /* 0x0001a40401007387 */ /* 0x0003e20000100800 */
[----:B------:R-:W-:Y:S02]  /*140e0*/  IMAD.MOV.U32 R63, RZ, RZ, R67 ;  /* 0x000000ffff3f7224 */ /* 0x000fe400078e0043 */
        /* <DEDUP_REMOVED lines=18> */
[----:B------:R-:W-:Y:S01]  /*14210*/  IMAD.MOV.U32 R83, RZ, RZ, R97 ;  /* 0x000000ffff537224 */ /* 0x000fe200078e0061 */
[----:B--2---:R2:W-:Y:S04]  /*14220*/  STL [R1+0x1b8], R128 ;  /* 0x0001b88001007387 */ /* 0x0045e80000100800 */
[----:B------:R-:W4:Y:S01]  /*14230*/  LDL.LU.64 R100, [R1+0x218] ;  /* 0x0002180001647983 */ /* 0x000f220000300a00 */
[----:B-1----:R-:W-:-:S03]  /*14240*/  IMAD.MOV.U32 R4, RZ, RZ, R129 ;  /* 0x000000ffff047224 */ /* 0x002fc600078e0081 */
[----:B------:R-:W4:Y:S04]  /*14250*/  LDL.LU.64 R112, [R1+0x220] ;  /* 0x0002200001707983 */ /* 0x000f280000300a00 */
[----:B------:R-:W4:Y:S01]  /*14260*/  LDL.LU.64 R104, [R1+0x258] ;  /* 0x0002580001687983 */ /* 0x000f220000300a00 */
[----:B---3--:R-:W-:-:S03]  /*14270*/  IMAD.MOV.U32 R96, RZ, RZ, R124 ;  /* 0x000000ffff607224 */ /* 0x008fc600078e007c */
[----:B------:R-:W3:Y:S01]  /*14280*/  LDL.LU.64 R108, [R1+0x230] ;  /* 0x00023000016c7983 */ /* 0x000ee20000300a00 */
[----:B------:R-:W-:-:S03]  /*14290*/  IMAD.MOV.U32 R97, RZ, RZ, R125 ;  /* 0x000000ffff617224 */ /* 0x000fc600078e007d */
[----:B------:R1:W-:Y:S04]  /*142a0*/  STL [R1+0x1b4], R4 ;  /* 0x0001b40401007387 */ /* 0x0003e80000100800 */
[----:B------:R-:W-:Y:S04]  /*142b0*/  STL [R1+0x1c0], R58 ;  /* 0x0001c03a01007387 */ /* 0x000fe80000100800 */
[----:B------:R-:W3:Y:S04]  /*142c0*/  LDL.LU.64 R116, [R1+0x268] ;  /* 0x0002680001747983 */ /* 0x000ee80000300a00 */
        /* <DEDUP_REMOVED lines=32> */
[----:B-1----:R-:W-:Y:S02]  /*144d0*/  IMAD.MOV.U32 R4, RZ, RZ, R97 ;  /* 0x000000ffff047224 */ /* 0x002fe400078e0061 */
[----:B----4-:R-:W-:Y:S04]  /*144e0*/  STL [R1+0x218], R100 ;  /* 0x0002186401007387 */ /* 0x010fe80000100800 */
[----:B------:R1:W-:Y:S02]  /*144f0*/  STL [R1+0x20c], R4 ;  /* 0x00020c0401007387 */ /* 0x0003e40000100800 */
[----:B-1----:R-:W-:-:S05]  /*14500*/  IMAD.MOV.U32 R4, RZ, RZ, R101 ;  /* 0x000000ffff047224 */ /* 0x002fca00078e0065 */
[----:B------:R1:W-:Y:S04]  /*14510*/  STL [R1+0x214], R4 ;  /* 0x0002140401007387 */ /* 0x0003e80000100800 */
[----:B------:R-:W-:Y:S01]  /*14520*/  STL [R1+0x220], R112 ;  /* 0x0002207001007387 */ /* 0x000fe20000100800 */
[----:B-1----:R-:W-:-:S05]  /*14530*/  IMAD.MOV.U32 R4, RZ, RZ, R113 ;  /* 0x000000ffff047224 */ /* 0x002fca00078e0071 */
[----:B------:R1:W-:Y:S04]  /*14540*/  STL [R1+0x21c], R4 ;  /* 0x00021c0401007387 */ /* 0x0003e80000100800 */
[----:B--2---:R2:W-:Y:S01]  /*14550*/  STL [R1+0x228], R128 ;  /* 0x0002288001007387 */ /* 0x0045e20000100800 */
[----:B---3--:R-:W-:-:S03]  /*14560*/  IMAD.MOV.U32 R38, RZ, RZ, R124 ;  /* 0x000000ffff267224 */ /* 0x008fc600078e007c */
[----:B------:R-:W3:Y:S01]  /*14570*/  LDL.LU.64 R78, [R1+0x358] ;  /* 0x00035800014e7983 */ /* 0x000ee20000300a00 */
[----:B-1----:R-:W-:-:S03]  /*14580*/  IMAD.MOV.U32 R4, RZ, RZ, R129 ;  /* 0x000000ffff047224 */ /* 0x002fc600078e0081 */
[----:B------:R-:W4:Y:S01]  /*14590*/  LDL.LU.64 R56, [R1+0x318] ;  /* 0x0003180001387983 */ /* 0x000f220000300a00 */
[----:B------:R-:W-:-:S03]  /*145a0*/  IMAD.MOV.U32 R39, RZ, RZ, R125 ;  /* 0x000000ffff277224 */ /* 0x000fc600078e007d */
[----:B------:R-:W3:Y:S04]  /*145b0*/  LDL.LU.64 R52, [R1+0x2e8] ;  /* 0x0002e80001347983 */ /* 0x000ee80000300a00 */
[----:B------:R-:W3:Y:S04]  /*145c0*/  LDL.LU.64 R40, [R1+0x240] ;  /* 0x0002400001287983 */ /* 0x000ee80000300a00 */
[----:B------:R-:W4:Y:S04]  /*145d0*/  LDL.LU.64 R124, [R1+0x3a8] ;  /* 0x0003a800017c7983 */ /* 0x000f280000300a00 */
[----:B------:R1:W-:Y:S04]  /*145e0*/  STL [R1+0x224], R4 ;  /* 0x0002240401007387 */ /* 0x0003e80000100800 */
[----:B------:R-:W4:Y:S04]  /*145f0*/  LDL.LU.64 R42, [R1+0x288] ;  /* 0x00028800012a7983 */ /* 0x000f280000300a00 */
[----:B------:R-:W4:Y:S04]  /*14600*/  LDL.LU.64 R48, [R1+0x2a8] ;  /* 0x0002a80001307983 */ /* 0x000f280000300a00 */
[----:B--2---:R-:W2:Y:S04]  /*14610*/  LDL.LU.64 R128, [R1+0x368] ;  /* 0x0003680001807983 */ /* 0x004ea80000300a00 */
[----:B------:R-:W2:Y:S04]  /*14620*/  LDL.LU.64 R82, [R1+0x328] ;  /* 0x0003280001527983 */ /* 0x000ea80000300a00 */
[----:B------:R-:W2:Y:S04]  /*14630*/  LDL.LU.64 R62, [R1+0x2c8] ;  /* 0x0002c800013e7983 */ /* 0x000ea80000300a00 */
[----:B------:R-:W2:Y:S04]  /*14640*/  LDL.LU.64 R66, [R1+0x2f8] ;  /* 0x0002f80001427983 */ /* 0x000ea80000300a00 */
[----:B------:R-:W2:Y:S04]  /*14650*/  LDL.LU.64 R84, [R1+0x378] ;  /* 0x0003780001547983 */ /* 0x000ea80000300a00 */
[----:B------:R-:W2:Y:S04]  /*14660*/  LDL.LU.64 R92, [R1+0x3b8] ;  /* 0x0003b800015c7983 */ /* 0x000ea80000300a00 */
[----:B------:R-:W2:Y:S01]  /*14670*/  LDL.LU.64 R70, [R1+0x348] ;  /* 0x0003480001467983 */ /* 0x000ea20000300a00 */
[----:B------:R-:W-:-:S03]  /*14680*/  IMAD.MOV.U32 R46, RZ, RZ, R116 ;  /* 0x000000ffff2e7224 */ /* 0x000fc600078e0074 */
[----:B------:R-:W2:Y:S01]  /*14690*/  LDL.LU.64 R74, [R1+0x2d8] ;  /* 0x0002d800014a7983 */ /* 0x000ea20000300a00 */
[----:B------:R-:W-:-:S03]  /*146a0*/  IMAD.MOV.U32 R47, RZ, RZ, R117 ;  /* 0x000000ffff2f7224 */ /* 0x000fc600078e0075 */
[----:B------:R-:W2:Y:S04]  /*146b0*/  LDL.LU.64 R88, [R1+0x3c8] ;  /* 0x0003c80001587983 */ /* 0x000ea80000300a00 */
[----:B------:R-:W2:Y:S01]  /*146c0*/  LDL.LU.64 R96, [R1+0x338] ;  /* 0x0003380001607983 */ /* 0x000ea20000300a00 */
[----:B------:R-:W-:-:S03]  /*146d0*/  IMAD.MOV.U32 R36, RZ, RZ, R108 ;  /* 0x000000ffff247224 */ /* 0x000fc600078e006c */
[----:B------:R-:W2:Y:S01]  /*146e0*/  LDL.LU.64 R58, [R1+0x298] ;  /* 0x00029800013a7983 */ /* 0x000ea20000300a00 */
[----:B------:R-:W-:-:S03]  /*146f0*/  IMAD.MOV.U32 R37, RZ, RZ, R109 ;  /* 0x000000ffff257224 */ /* 0x000fc600078e006d */
[----:B------:R-:W2:Y:S01]  /*14700*/  LDL.LU.64 R116, [R1+0x398] ;  /* 0x0003980001747983 */ /* 0x000ea20000300a00 */
[----:B------:R-:W-:Y:S01]  /*14710*/  MOV R32, R104 ;  /* 0x0000006800207202 */ /* 0x000fe20000000f00 */
[----:B------:R-:W-:Y:S02]  /*14720*/  IMAD.MOV.U32 R33, RZ, RZ, R105 ;  /* 0x000000ffff217224 */ /* 0x000fe400078e0069 */
[----:B------:R-:W2:Y:S04]  /*14730*/  LDL.LU.64 R100, [R1+0x388] ;  /* 0x0003880001647983 */ /* 0x000ea80000300a00 */
[----:B------:R-:W2:Y:S04]  /*14740*/  LDL.LU.64 R112, [R1+0x308] ;  /* 0x0003080001707983 */ /* 0x000ea80000300a00 */
[----:B------:R-:W2:Y:S04]  /*14750*/  LDL.LU.64 R108, [R1+0x3d8] ;  /* 0x0003d800016c7983 */ /* 0x000ea80000300a00 */
[----:B------:R-:W2:Y:S04]  /*14760*/  LDL.LU.64 R104, [R1+0x3e8] ;  /* 0x0003e80001687983 */ /* 0x000ea80000300a00 */
[----:B------:R-:W2:Y:S04]  /*14770*/  LDL.LU.64 R50, [R1+0x2b8] ;  /* 0x0002b80001327983 */ /* 0x000ea80000300a00 */
[----:B------:R-:W2:Y:S01]  /*14780*/  LDL.LU.64 R34, [R1+0x250] ;  /* 0x0002500001227983 */ /* 0x000ea20000300a00 */
[----:B-1----:R-:W-:-:S03]  /*14790*/  IMAD.MOV.U32 R4, RZ, RZ, R37 ;  /* 0x000000ffff047224 */ /* 0x002fc600078e0025 */
[----:B------:R-:W-:Y:S04]  /*147a0*/  STL [R1+0x230], R36 ;  /* 0x0002302401007387 */ /* 0x000fe80000100800 */
[----:B------:R1:W-:Y:S04]  /*147b0*/  STL [R1+0x22c], R4 ;  /* 0x00022c0401007387 */ /* 0x0003e80000100800 */
[----:B------:R-:W-:Y:S01]  /*147c0*/  STL [R1+0x238], R38 ;  /* 0x0002382601007387 */ /* 0x000fe20000100800 */
[----:B-1----:R-:W-:-:S05]  /*147d0*/  IMAD.MOV.U32 R4, RZ, RZ, R39 ;  /* 0x000000ffff047224 */ /* 0x002fca00078e0027 */
[----:B------:R3:W-:Y:S02]  /*147e0*/  STL [R1+0x234], R4 ;  /* 0x0002340401007387 */ /* 0x0007e40000100800 */
[----:B---3--:R-:W-:Y:S02]  /*147f0*/  IMAD.MOV.U32 R4, RZ, RZ, R41 ;  /* 0x000000ffff047224 */ /* 0x008fe400078e0029 */
[----:B------:R-:W-:Y:S04]  /*14800*/  STL [R1+0x240], R40 ;  /* 0x0002402801007387 */ /* 0x000fe80000100800 */
[----:B------:R1:W-:Y:S04]  /*14810*/  STL [R1+0x23c], R4 ;  /* 0x00023c0401007387 */ /* 0x0003e80000100800 */
[----:B------:R3:W-:Y:S04]  /*14820*/  STL [R1+0x248], R120 ;  /* 0x0002487801007387 */ /* 0x0007e80000100800 */
[----:B------:R-:W4:Y:S01]  /*14830*/  LDL.LU.64 R36, [R1+0x278] ;  /* 0x0002780001247983 */ /* 0x000f220000300a00 */
[----:B-1----:R-:W-:-:S03]  /*14840*/  IMAD.MOV.U32 R4, RZ, RZ, R121 ;  /* 0x000000ffff047224 */ /* 0x002fc600078e0079 */
[----:B--2---:R-:W-:Y:S04]  /*14850*/  STL [R1+0x250], R34 ;  /* 0x0002502201007387 */ /* 0x004fe80000100800 */
[----:B------:R1:W-:Y:S04]  /*14860*/  STL [R1+0x244], R4 ;  /* 0x0002440401007387 */ /* 0x0003e80000100800 */
[----:B---3--:R-:W2:Y:S04]  /*14870*/  LDL.LU.64 R120, [R1+0x3f8] ;  /* 0x0003f80001787983 */ /* 0x008ea80000300a00 */
[----:B------:R-:W3:Y:S01]  /*14880*/  LDL.LU.64 R38, [R1+0x260] ;  /* 0x0002600001267983 */ /* 0x000ee20000300a00 */
[----:B-1----:R-:W-:-:S02]  /*14890*/  IMAD.MOV.U32 R4, RZ, RZ, R35 ;  /* 0x000000ffff047224 */ /* 0x002fc400078e0023 */
[----:B----4-:R-:W-:Y:S02]  /*148a0*/  IMAD.MOV.U32 R40, RZ, RZ, R42 ;  /* 0x000000ffff287224 */ /* 0x010fe400078e002a */
[----:B------:R-:W-:Y:S02]  /*148b0*/  IMAD.MOV.U32 R41, RZ, RZ, R43 ;  /* 0x000000ffff297224 */ /* 0x000fe400078e002b */
[----:B------:R-:W-:Y:S02]  /*148c0*/  IMAD.MOV.U32 R42, RZ, RZ, R48 ;  /* 0x000000ffff2a7224 */ /* 0x000fe400078e0030 */
[----:B------:R-:W-:Y:S02]  /*148d0*/  IMAD.MOV.U32 R43, RZ, RZ, R49 ;  /* 0x000000ffff2b7224 */ /* 0x000fe400078e0031 */
[----:B------:R-:W4:Y:S04]  /*148e0*/  LDL.LU.64 R48, [R1+0x280] ;  /* 0x0002800001307983 */ /* 0x000f280000300a00 */
[----:B------:R1:W-:Y:S04]  /*148f0*/  STL [R1+0x24c], R4 ;  /* 0x00024c0401007387 */ /* 0x0003e80000100800 */
[----:B------:R-:W-:Y:S04]  /*14900*/  STL [R1+0x258], R32 ;  /* 0x0002582001007387 */ /* 0x000fe80000100800 */
[----:B------:R-:W2:Y:S01]  /*14910*/  LDL.LU.64 R34, [R1+0x270] ;  /* 0x0002700001227983 */ /* 0x000ea20000300a00 */
[----:B-1----:R-:W-:-:S05]  /*14920*/  IMAD.MOV.U32 R4, RZ, RZ, R33 ;  /* 0x000000ffff047224 */ /* 0x002fca00078e0021 */
[----:B------:R3:W-:Y:S02]  /*14930*/  STL [R1+0x254], R4 ;  /* 0x0002540401007387 */ /* 0x0007e40000100800 */
[----:B---3--:R-:W-:Y:S02]  /*14940*/  IMAD.MOV.U32 R4, RZ, RZ, R39 ;  /* 0x000000ffff047224 */ /* 0x008fe400078e0027 */
[----:B------:R-:W-:Y:S04]  /*14950*/  STL [R1+0x260], R38 ;  /* 0x0002602601007387 */ /* 0x000fe80000100800 */
[----:B------:R1:W-:Y:S04]  /*14960*/  STL [R1+0x25c], R4 ;  /* 0x00025c0401007387 */ /* 0x0003e80000100800 */
[----:B------:R3:W-:Y:S01]  /*14970*/  STL [R1+0x268], R46 ;  /* 0x0002682e01007387 */ /* 0x0007e20000100800 */
[----:B-1----:R-:W-:-:S05]  /*14980*/  IMAD.MOV.U32 R4, RZ, RZ, R47 ;  /* 0x000000ffff047224 */ /* 0x002fca00078e002f */
[----:B------:R2:W-:Y:S01]  /*14990*/  STL [R1+0x264], R4 ;  /* 0x0002640401007387 */ /* 0x0005e20000100800 */
[----:B---3--:R-:W-:Y:S02]  /*149a0*/  IMAD.MOV.U32 R46, RZ, RZ, R50 ;  /* 0x000000ffff2e7224 */ /* 0x008fe400078e0032 */
[----:B------:R-:W-:Y:S02]  /*149b0*/  IMAD.MOV.U32 R47, RZ, RZ, R51 ;  /* 0x000000ffff2f7224 */ /* 0x000fe400078e0033 */
[----:B------:R-:W3:Y:S01]  /*149c0*/  LDL.LU.64 R50, [R1+0x290] ;  /* 0x0002900001327983 */ /* 0x000ee20000300a00 */
[----:B------:R-:W-:Y:S01]  /*149d0*/  MOV R38, R40 ;  /* 0x0000002800267202 */ /* 0x000fe20000000f00 */
[----:B------:R-:W-:Y:S02]  /*149e0*/  IMAD.MOV.U32 R39, RZ, RZ, R41 ;  /* 0x000000ffff277224 */ /* 0x000fe400078e0029 */
[----:B------:R-:W3:Y:S01]  /*149f0*/  LDL.LU.64 R40, [R1+0x2a0] ;  /* 0x0002a00001287983 */ /* 0x000ee20000300a00 */
[----:B--2---:R-:W-:-:S03]  /*14a00*/  IMAD.MOV.U32 R4, RZ, RZ, R35 ;  /* 0x000000ffff047224 */ /* 0x004fc600078e0023 */
[----:B------:R-:W-:Y:S04]  /*14a10*/  STL [R1+0x270], R34 ;  /* 0x0002702201007387 */ /* 0x000fe80000100800 */
[----:B------:R-:W-:Y:S04]  /*14a20*/  STL [R1+0x278], R36 ;  /* 0x0002782401007387 */ /* 0x000fe80000100800 */
[----:B------:R1:W-:Y:S02]  /*14a30*/  STL [R1+0x26c], R4 ;  /* 0x00026c0401007387 */ /* 0x0003e40000100800 */
[----:B-1----:R-:W-:-:S05]  /*14a40*/  IMAD.MOV.U32 R4, RZ, RZ, R37 ;  /* 0x000000ffff047224 */ /* 0x002fca00078e0025 */
[----:B------:R1:W-:Y:S04]  /*14a50*/  STL [R1+0x274], R4 ;  /* 0x0002740401007387 */ /* 0x0003e80000100800 */
[----:B----4-:R2:W-:Y:S01]  /*14a60*/  STL [R1+0x280], R48 ;  /* 0x0002803001007387 */ /* 0x0105e20000100800 */
[----:B-1----:R-:W-:-:S05]  /*14a70*/  IMAD.MOV.U32 R4, RZ, RZ, R49 ;  /* 0x000000ffff047224 */ /* 0x002fca00078e0031 */
[----:B------:R1:W-:Y:S01]  /*14a80*/  STL [R1+0x27c], R4 ;  /* 0x00027c0401007387 */ /* 0x0003e20000100800 */
[----:B--2---:R-:W-:Y:S02]  /*14a90*/  IMAD.MOV.U32 R48, RZ, RZ, R74 ;  /* 0x000000ffff307224 */ /* 0x004fe400078e004a */
[----:B------:R-:W-:Y:S02]  /*14aa0*/  IMAD.MOV.U32 R49, RZ, RZ, R75 ;  /* 0x000000ffff317224 */ /* 0x000fe400078e004b */
[----:B------:R-:W2:Y:S01]  /*14ab0*/  LDL.LU.64 R74, [R1+0x2b0] ;  /* 0x0002b000014a7983 */ /* 0x000ea20000300a00 */
[----:B-1----:R-:W-:-:S03]  /*14ac0*/  IMAD.MOV.U32 R4, RZ, RZ, R39 ;  /* 0x000000ffff047224 */ /* 0x002fc600078e0027 */
[----:B------:R-:W-:Y:S04]  /*14ad0*/  STL [R1+0x288], R38 ;  /* 0x0002882601007387 */ /* 0x000fe80000100800 */
[----:B------:R3:W-:Y:S02]  /*14ae0*/  STL [R1+0x284], R4 ;  /* 0x0002840401007387 */ /* 0x0007e40000100800 */
[----:B---3--:R-:W-:Y:S02]  /*14af0*/  IMAD.MOV.U32 R4, RZ, RZ, R51 ;  /* 0x000000ffff047224 */ /* 0x008fe400078e0033 */
[----:B------:R-:W-:Y:S04]  /*14b00*/  STL [R1+0x290], R50 ;  /* 0x0002903201007387 */ /* 0x000fe80000100800 */
[----:B------:R-:W-:Y:S04]  /*14b10*/  STL [R1+0x298], R58 ;  /* 0x0002983a01007387 */ /* 0x000fe80000100800 */
[----:B------:R1:W-:Y:S02]  /*14b20*/  STL [R1+0x28c], R4 ;  /* 0x00028c0401007387 */ /* 0x0003e40000100800 */
[----:B-1----:R-:W-:-:S02]  /*14b30*/  IMAD.MOV.U32 R4, RZ, RZ, R59 ;  /* 0x000000ffff047224 */ /* 0x002fc400078e003b */
[----:B------:R-:W3:Y:S01]  /*14b40*/  LDL.LU.64 R58, [R1+0x2c0] ;  /* 0x0002c000013a7983 */ /* 0x000ee20000300a00 */
[----:B------:R-:W-:Y:S02]  /*14b50*/  IMAD.MOV.U32 R50, RZ, RZ, R52 ;  /* 0x000000ffff327224 */ /* 0x000fe400078e0034 */
[----:B------:R-:W-:Y:S01]  /*14b60*/  IMAD.MOV.U32 R51, RZ, RZ, R53 ;  /* 0x000000ffff337224 */ /* 0x000fe200078e0035 */
[----:B------:R1:W-:Y:S01]  /*14b70*/  STL [R1+0x294], R4 ;  /* 0x0002940401007387 */ /* 0x0003e20000100800 */
[----:B------:R-:W-:Y:S02]  /*14b80*/  IMAD.MOV.U32 R52, RZ, RZ, R66 ;  /* 0x000000ffff347224 */ /* 0x000fe400078e0042 */
[----:B------:R-:W-:Y:S01]  /*14b90*/  IMAD.MOV.U32 R53, RZ, RZ, R67 ;  /* 0x000000ffff357224 */ /* 0x000fe200078e0043 */
[----:B------:R-:W-:Y:S04]  /*14ba0*/  STL [R1+0x2a0], R40 ;  /* 0x0002a02801007387 */ /* 0x000fe80000100800 */
[----:B------:R-:W4:Y:S01]  /*14bb0*/  LDL.LU.64 R66, [R1+0x2d0] ;  /* 0x0002d00001427983 */ /* 0x000f220000300a00 */
[----:B-1----:R-:W-:-:S05]  /*14bc0*/  IMAD.MOV.U32 R4, RZ, RZ, R41 ;  /* 0x000000ffff047224 */ /* 0x002fca00078e0029 */
[----:B------:R1:W-:Y:S04]  /*14bd0*/  STL [R1+0x29c], R4 ;  /* 0x00029c0401007387 */ /* 0x0003e80000100800 */
[----:B------:R-:W-:Y:S01]  /*14be0*/  STL [R1+0x2a8], R42 ;  /* 0x0002a82a01007387 */ /* 0x000fe20000100800 */
[----:B-1----:R-:W-:-:S03]  /*14bf0*/  IMAD.MOV.U32 R4, RZ, RZ, R43 ;  /* 0x000000ffff047224 */ /* 0x002fc600078e002b */
[----:B--2---:R-:W-:Y:S04]  /*14c00*/  STL [R1+0x2b0], R74 ;  /* 0x0002b04a01007387 */ /* 0x004fe80000100800 */
[----:B------:R1:W-:Y:S02]  /*14c10*/  STL [R1+0x2a4], R4 ;  /* 0x0002a40401007387 */ /* 0x0003e40000100800 */
[----:B-1----:R-:W-:Y:S02]  /*14c20*/  IMAD.MOV.U32 R4, RZ, RZ, R75 ;  /* 0x000000ffff047224 */ /* 0x002fe400078e004b */
[----:B------:R-:W2:Y:S04]  /*14c30*/  LDL.LU.64 R74, [R1+0x2e0] ;  /* 0x0002e000014a7983 */ /* 0x000ea80000300a00 */
[----:B------:R1:W-:Y:S04]  /*14c40*/  STL [R1+0x2ac], R4 ;  /* 0x0002ac0401007387 */ /* 0x0003e80000100800 */
[----:B------:R-:W-:Y:S01]  /*14c50*/  STL [R1+0x2b8], R46 ;  /* 0x0002b82e01007387 */ /* 0x000fe20000100800 */
[----:B-1----:R-:W-:-:S05]  /*14c60*/  IMAD.MOV.U32 R4, RZ, RZ, R47 ;  /* 0x000000ffff047224 */ /* 0x002fca00078e002f */
[----:B------:R3:W-:Y:S02]  /*14c70*/  STL [R1+0x2b4], R4 ;  /* 0x0002b40401007387 */ /* 0x0007e40000100800 */
[----:B---3--:R-:W-:Y:S02]  /*14c80*/  MOV R4, R59 ;  /* 0x0000003b00047202 */ /* 0x008fe40000000f00 */
[----:B------:R1:W-:Y:S04]  /*14c90*/  STL [R1+0x2c0], R58 ;  /* 0x0002c03a01007387 */ /* 0x0003e80000100800 */
[----:B------:R3:W-:Y:S04]  /*14ca0*/  STL [R1+0x2bc], R4 ;  /* 0x0002bc0401007387 */ /* 0x0007e80000100800 */
[----:B-1----:R-:W2:Y:S01]  /*14cb0*/  LDL.LU.64 R58, [R1+0x2f0] ;  /* 0x0002f000013a7983 */ /* 0x002ea20000300a00 */
[----:B---3--:R-:W-:-:S03]  /*14cc0*/  IMAD.MOV.U32 R4, RZ, RZ, R63 ;  /* 0x000000ffff047224 */ /* 0x008fc600078e003f */
[----:B------:R1:W-:Y:S04]  /*14cd0*/  STL [R1+0x2c8], R62 ;  /* 0x0002c83e01007387 */ /* 0x0003e80000100800 */
[----:B------:R4:W-:Y:S04]  /*14ce0*/  STL [R1+0x2c4], R4 ;  /* 0x0002c40401007387 */ /* 0x0009e80000100800 */
[----:B-1----:R-:W3:Y:S01]  /*14cf0*/  LDL.LU.64 R62, [R1+0x300] ;  /* 0x00030000013e7983 */ /* 0x002ee20000300a00 */
[----:B----4-:R-:W-:-:S03]  /*14d00*/  IMAD.MOV.U32 R4, RZ, RZ, R67 ;  /* 0x000000ffff047224 */ /* 0x010fc600078e0043 */
[----:B------:R1:W-:Y:S04]  /*14d10*/  STL [R1+0x2d0], R66 ;  /* 0x0002d04201007387 */ /* 0x0003e80000100800 */
[----:B------:R-:W-:Y:S04]  /*14d20*/  STL [R1+0x2d8], R48 ;  /* 0x0002d83001007387 */ /* 0x000fe80000100800 */
[----:B------:R4:W-:Y:S01]  /*14d30*/  STL [R1+0x2cc], R4 ;  /* 0x0002cc0401007387 */ /* 0x0009e20000100800 */
[----:B-1----:R-:W-:Y:S02]  /*14d40*/  IMAD.MOV.U32 R66, RZ, RZ, R70 ;  /* 0x000000ffff427224 */ /* 0x002fe400078e0046 */
[----:B------:R-:W-:-:S02]  /*14d50*/  IMAD.MOV.U32 R67, RZ, RZ, R71 ;  /* 0x000000ffff437224 */ /* 0x000fc400078e0047 */
[----:B------:R-:W3:Y:S01]  /*14d60*/  LDL.LU.64 R70, [R1+0x310] ;  /* 0x0003100001467983 */ /* 0x000ee20000300a00 */
[----:B----4-:R-:W-:-:S05]  /*14d70*/  IMAD.MOV.U32 R4, RZ, RZ, R49 ;  /* 0x000000ffff047224 */ /* 0x010fca00078e0031 */
[----:B------:R1:W-:Y:S04]  /*14d80*/  STL [R1+0x2d4], R4 ;  /* 0x0002d40401007387 */ /* 0x0003e80000100800 */
[----:B--2---:R2:W-:Y:S01]  /*14d90*/  STL [R1+0x2e0], R74 ;  /* 0x0002e04a01007387 */ /* 0x0045e20000100800 */
[----:B-1----:R-:W-:-:S05]  /*14da0*/  IMAD.MOV.U32 R4, RZ, RZ, R75 ;  /* 0x000000ffff047224 */ /* 0x002fca00078e004b */
[----:B------:R1:W-:Y:S01]  /*14db0*/  STL [R1+0x2dc], R4 ;  /* 0x0002dc0401007387 */ /* 0x0003e20000100800 */
[----:B--2---:R-:W-:Y:S02]  /*14dc0*/  IMAD.MOV.U32 R74, RZ, RZ, R78 ;  /* 0x000000ffff4a7224 */ /* 0x004fe400078e004e */
[----:B------:R-:W-:Y:S01]  /*14dd0*/  IMAD.MOV.U32 R75, RZ, RZ, R79 ;  /* 0x000000ffff4b7224 */ /* 0x000fe200078e004f */
[----:B------:R-:W-:Y:S04]  /*14de0*/  STL [R1+0x2e8], R50 ;  /* 0x0002e83201007387 */ /* 0x000fe80000100800 */
[----:B------:R-:W2:Y:S01]  /*14df0*/  LDL.LU.64 R78, [R1+0x320] ;  /* 0x00032000014e7983 */ /* 0x000ea20000300a00 */
[----:B-1----:R-:W-:-:S05]  /*14e00*/  IMAD.MOV.U32 R4, RZ, RZ, R51 ;  /* 0x000000ffff047224 */ /* 0x002fca00078e0033 */
[----:B------:R1:W-:Y:S02]  /*14e10*/  STL [R1+0x2e4], R4 ;  /* 0x0002e40401007387 */ /* 0x0003e40000100800 */
[----:B-1----:R-:W-:Y:S02]  /*14e20*/  IMAD.MOV.U32 R4, RZ, RZ, R59 ;  /* 0x000000ffff047224 */ /* 0x002fe400078e003b */
[----:B------:R1:W-:Y:S04]  /*14e30*/  STL [R1+0x2f0], R58 ;  /* 0x0002f03a01007387 */ /* 0x0003e80000100800 */
[----:B------:R4:W-:Y:S04]  /*14e40*/  STL [R1+0x2ec], R4 ;  /* 0x0002ec0401007387 */ /* 0x0009e80000100800 */
[----:B------:R-:W-:Y:S04]  /*14e50*/  STL [R1+0x2f8], R52 ;  /* 0x0002f83401007387 */ /* 0x000fe80000100800 */
[----:B-1----:R-:W2:Y:S01]  /*14e60*/  LDL.LU.64 R58, [R1+0x330] ;  /* 0x00033000013a7983 */ /* 0x002ea20000300a00 */
[----:B----4-:R-:W-:-:S05]  /*14e70*/  IMAD.MOV.U32 R4, RZ, RZ, R53 ;  /* 0x000000ffff047224 */ /* 0x010fca00078e0035 */
[----:B------:R1:W-:Y:S04]  /*14e80*/  STL [R1+0x2f4], R4 ;  /* 0x0002f40401007387 */ /* 0x0003e80000100800 */
[----:B---3--:R3:W-:Y:S01]  /*14e90*/  STL [R1+0x300], R62 ;  /* 0x0003003e01007387 */ /* 0x0087e20000100800 */
[----:B-1----:R-:W-:-:S03]  /*14ea0*/  IMAD.MOV.U32 R4, RZ, RZ, R63 ;  /* 0x000000ffff047224 */ /* 0x002fc600078e003f */
[----:B---3--:R-:W3:Y:S04]  /*14eb0*/  LDL.LU.64 R62, [R1+0x340] ;  /* 0x00034000013e7983 */ /* 0x008ee80000300a00 */
[----:B------:R1:W-:Y:S04]  /*14ec0*/  STL [R1+0x2fc], R4 ;  /* 0x0002fc0401007387 */ /* 0x0003e80000100800 */
[----:B------:R4:W-:Y:S01]  /*14ed0*/  STL [R1+0x308], R112 ;  /* 0x0003087001007387 */ /* 0x0009e20000100800 */
[----:B-1----:R-:W-:-:S05]  /*14ee0*/  IMAD.MOV.U32 R4, RZ, RZ, R113 ;  /* 0x000000ffff047224 */ /* 0x002fca00078e0071 */
[----:B------:R1:W-:Y:S01]  /*14ef0*/  STL [R1+0x304], R4 ;  /* 0x0003040401007387 */ /* 0x0003e20000100800 */
[----:B----4-:R-:W-:Y:S02]  /*14f00*/  IMAD.MOV.U32 R112, RZ, RZ, R120 ;  /* 0x000000ffff707224 */ /* 0x010fe400078e0078 */
[----:B------:R-:W-:Y:S01]  /*14f10*/  IMAD.MOV.U32 R113, RZ, RZ, R121 ;  /* 0x000000ffff717224 */ /* 0x000fe200078e0079 */
[----:B------:R4:W-:Y:S04]  /*14f20*/  STL [R1+0x310], R70 ;  /* 0x0003104601007387 */ /* 0x0009e80000100800 */
[----:B------:R-:W3:Y:S01]  /*14f30*/  LDL.LU.64 R120, [R1+0x350] ;  /* 0x0003500001787983 */ /* 0x000ee20000300a00 */
[----:B-1----:R-:W-:-:S03]  /*14f40*/  IMAD.MOV.U32 R4, RZ, RZ, R71 ;  /* 0x000000ffff047224 */ /* 0x002fc600078e0047 */
[----:B------:R-:W-:Y:S04]  /*14f50*/  STL [R1+0x318], R56 ;  /* 0x0003183801007387 */ /* 0x000fe80000100800 */
[----:B------:R1:W-:Y:S01]  /*14f60*/  STL [R1+0x30c], R4 ;  /* 0x00030c0401007387 */ /* 0x0003e20000100800 */
[----:B----4-:R-:W-:Y:S02]  /*14f70*/  IMAD.MOV.U32 R70, RZ, RZ, R74 ;  /* 0x000000ffff467224 */ /* 0x010fe400078e004a */
[----:B------:R-:W-:Y:S02]  /*14f80*/  IMAD.MOV.U32 R71, RZ, RZ, R75 ;  /* 0x000000ffff477224 */ /* 0x000fe400078e004b */
[----:B------:R-:W4:Y:S01]  /*14f90*/  LDL.LU.64 R74, [R1+0x360] ;  /* 0x00036000014a7983 */ /* 0x000f220000300a00 */
[----:B-1----:R-:W-:-:S05]  /*14fa0*/  IMAD.MOV.U32 R4, RZ, RZ, R57 ;  /* 0x000000ffff047224 */ /* 0x002fca00078e0039 */
[----:B------:R1:W-:Y:S04]  /*14fb0*/  STL [R1+0x314], R4 ;  /* 0x0003140401007387 */ /* 0x0003e80000100800 */
[----:B--2---:R2:W-:Y:S01]  /*14fc0*/  STL [R1+0x320], R78 ;  /* 0x0003204e01007387 */ /* 0x0045e20000100800 */
[----:B-1----:R-:W-:-:S03]  /*14fd0*/  IMAD.MOV.U32 R4, RZ, RZ, R79 ;  /* 0x000000ffff047224 */ /* 0x002fc600078e004f */
[----:B------:R-:W-:Y:S04]  /*14fe0*/  STL [R1+0x328], R82 ;  /* 0x0003285201007387 */ /* 0x000fe80000100800 */
[----:B------:R1:W-:Y:S04]  /*14ff0*/  STL [R1+0x31c], R4 ;  /* 0x00031c0401007387 */ /* 0x0003e80000100800 */
[----:B--2---:R-:W2:Y:S01]  /*15000*/  LDL.LU.64 R78, [R1+0x370] ;  /* 0x00037000014e7983 */ /* 0x004ea20000300a00 */
[----:B-1----:R-:W-:Y:S01]  /*15010*/  MOV R4, R83 ;  /* 0x0000005300047202 */ /* 0x002fe20000000f00 */
[----:B------:R-:W-:-:S02]  /*15020*/  IMAD.MOV.U32 R82, RZ, RZ, R92 ;  /* 0x000000ffff527224 */ /* 0x000fc400078e005c */
[----:B------:R-:W-:Y:S02]  /*15030*/  IMAD.MOV.U32 R83, RZ, RZ, R93 ;  /* 0x000000ffff537224 */ /* 0x000fe400078e005d */
[----:B------:R1:W-:Y:S04]  /*15040*/  STL [R1+0x324], R4 ;  /* 0x0003240401007387 */ /* 0x0003e80000100800 */
[----:B------:R-:W-:Y:S04]  /*15050*/  STL [R1+0x330], R58 ;  /* 0x0003303a01007387 */ /* 0x000fe80000100800 */
[----:B------:R-:W2:Y:S01]  /*15060*/  LDL.LU.64 R92, [R1+0x380] ;  /* 0x00038000015c7983 */ /* 0x000ea20000300a00 */
[----:B-1----:R-:W-:-:S05]  /*15070*/  IMAD.MOV.U32 R4, RZ, RZ, R59 ;  /* 0x000000ffff047224 */ /* 0x002fca00078e003b */
[----:B------:R1:W-:Y:S04]  /*15080*/  STL [R1+0x32c], R4 ;  /* 0x00032c0401007387 */ /* 0x0003e80000100800 */
[----:B------:R3:W-:Y:S01]  /*15090*/  STL [R1+0x338], R96 ;  /* 0x0003386001007387 */ /* 0x0007e20000100800 */
[----:B-1----:R-:W-:-:S05]  /*150a0*/  IMAD.MOV.U32 R4, RZ, RZ, R97 ;  /* 0x000000ffff047224 */ /* 0x002fca00078e0061 */
[----:B------:R1:W-:Y:S01]  /*150b0*/  STL [R1+0x334], R4 ;  /* 0x0003340401007387 */ /* 0x0003e20000100800 */
[----:B---3--:R-:W-:Y:S02]  /*150c0*/  IMAD.MOV.U32 R96, RZ, RZ, R108 ;  /* 0x000000ffff607224 */ /* 0x008fe400078e006c */
[----:B------:R-:W-:Y:S01]  /*150d0*/  IMAD.MOV.U32 R97, RZ, RZ, R109 ;  /* 0x000000ffff617224 */ /* 0x000fe200078e006d */
[----:B------:R-:W-:Y:S04]  /*150e0*/  STL [R1+0x340], R62 ;  /* 0x0003403e01007387 */ /* 0x000fe80000100800 */
[----:B------:R-:W3:Y:S01]  /*150f0*/  LDL.LU.64 R108, [R1+0x390] ;  /* 0x00039000016c7983 */ /* 0x000ee20000300a00 */
[----:B-1----:R-:W-:-:S05]  /*15100*/  IMAD.MOV.U32 R4, RZ, RZ, R63 ;  /* 0x000000ffff047224 */ /* 0x002fca00078e003f */
[----:B------:R1:W-:Y:S04]  /*15110*/  STL [R1+0x33c], R4 ;  /* 0x00033c0401007387 */ /* 0x0003e80000100800 */
[----:B------:R-:W-:Y:S01]  /*15120*/  STL [R1+0x348], R66 ;  /* 0x0003484201007387 */ /* 0x000fe20000100800 */
[----:B-1----:R-:W-:-:S05]  /*15130*/  IMAD.MOV.U32 R4, RZ, RZ, R67 ;  /* 0x000000ffff047224 */ /* 0x002fca00078e0043 */
[----:B------:R1:W-:Y:S04]  /*15140*/  STL [R1+0x344], R4 ;  /* 0x0003440401007387 */ /* 0x0003e80000100800 */
[----:B------:R4:W-:Y:S01]  /*15150*/  STL [R1+0x350], R120 ;  /* 0x0003507801007387 */ /* 0x0009e20000100800 */
[----:B-1----:R-:W-:-:S03]  /*15160*/  IMAD.MOV.U32 R4, RZ, RZ, R121 ;  /* 0x000000ffff047224 */ /* 0x002fc600078e0079 */
[----:B----4-:R-:W4:Y:S04]  /*15170*/  LDL.LU.64 R120, [R1+0x3a0] ;  /* 0x0003a00001787983 */ /* 0x010f280000300a00 */
        /* <DEDUP_REMOVED lines=8> */
[----:B-1----:R-:W-:Y:S02]  /*15200*/  IMAD.MOV.U32 R4, RZ, RZ, R129 ;  /* 0x000000ffff047224 */ /* 0x002fe400078e0081 */
[----:B------:R-:W4:Y:S04]  /*15210*/  LDL.LU.64 R128, [R1+0x3b0] ;  /* 0x0003b00001807983 */ /* 0x000f280000300a00 */
[----:B------:R1:W-:Y:S04]  /*15220*/  STL [R1+0x364], R4 ;  /* 0x0003640401007387 */ /* 0x0003e80000100800 */
[----:B--2---:R-:W-:Y:S01]  /*15230*/  STL [R1+0x370], R78 ;  /* 0x0003704e01007387 */ /* 0x004fe20000100800 */
[----:B-1----:R-:W-:-:S03]  /*15240*/  IMAD.MOV.U32 R4, RZ, RZ, R79 ;  /* 0x000000ffff047224 */ /* 0x002fc600078e004f */
[----:B------:R-:W-:Y:S04]  /*15250*/  STL [R1+0x378], R84 ;  /* 0x0003785401007387 */ /* 0x000fe80000100800 */
[----:B------:R1:W-:Y:S04]  /*15260*/  STL [R1+0x36c], R4 ;  /* 0x00036c0401007387 */ /* 0x0003e80000100800 */
[----:B------:R-:W2:Y:S01]  /*15270*/  LDL.LU.64 R74, [R1+0x3c0] ;  /* 0x0003c000014a7983 */ /* 0x000ea20000300a00 */
[----:B-1----:R-:W-:Y:S02]  /*15280*/  IMAD.MOV.U32 R4, RZ, RZ, R85 ;  /* 0x000000ffff047224 */ /* 0x002fe400078e0055 */
[----:B------:R-:W-:-:S02]  /*15290*/  IMAD.MOV.U32 R70, RZ, RZ, R82 ;  /* 0x000000ffff467224 */ /* 0x000fc400078e0052 */
[----:B------:R-:W-:Y:S01]  /*152a0*/  IMAD.MOV.U32 R71, RZ, RZ, R83 ;  /* 0x000000ffff477224 */ /* 0x000fe200078e0053 */
[----:B------:R1:W-:Y:S01]  /*152b0*/  STL [R1+0x374], R4 ;  /* 0x0003740401007387 */ /* 0x0003e20000100800 */
[----:B------:R-:W-:Y:S02]  /*152c0*/  IMAD.MOV.U32 R78, RZ, RZ, R88 ;  /* 0x000000ffff4e7224 */ /* 0x000fe400078e0058 */
[----:B------:R-:W-:Y:S01]  /*152d0*/  IMAD.MOV.U32 R79, RZ, RZ, R89 ;  /* 0x000000ffff4f7224 */ /* 0x000fe200078e0059 */
[----:B------:R-:W-:Y:S01]  /*152e0*/  MOV R85, R97 ;  /* 0x0000006100557202 */ /* 0x000fe20000000f00 */
[----:B------:R-:W-:Y:S01]  /*152f0*/  IMAD.MOV.U32 R84, RZ, RZ, R96 ;  /* 0x000000ffff547224 */ /* 0x000fe200078e0060 */
[----:B------:R-:W-:Y:S04]  /*15300*/  STL [R1+0x380], R92 ;  /* 0x0003805c01007387 */ /* 0x000fe80000100800 */
[----:B------:R-:W2:Y:S01]  /*15310*/  LDL.LU.64 R82, [R1+0x3d0] ;  /* 0x0003d00001527983 */ /* 0x000ea20000300a00 */
[----:B-1----:R-:W-:-:S05]  /*15320*/  IMAD.MOV.U32 R4, RZ, RZ, R93 ;  /* 0x000000ffff047224 */ /* 0x002fca00078e005d */
[----:B------:R1:W-:Y:S04]  /*15330*/  STL [R1+0x37c], R4 ;  /* 0x00037c0401007387 */ /* 0x0003e80000100800 */
[----:B------:R-:W-:Y:S04]  /*15340*/  STL [R1+0x388], R100 ;  /* 0x0003886401007387 */ /* 0x000fe80000100800 */
[----:B------:R-:W2:Y:S01]  /*15350*/  LDL.LU.64 R88, [R1+0x3e0] ;  /* 0x0003e00001587983 */ /* 0x000ea20000300a00 */
[----:B-1----:R-:W-:-:S05]  /*15360*/  IMAD.MOV.U32 R4, RZ, RZ, R101 ;  /* 0x000000ffff047224 */ /* 0x002fca00078e0065 */
[----:B------:R1:W-:Y:S04]  /*15370*/  STL [R1+0x384], R4 ;  /* 0x0003840401007387 */ /* 0x0003e80000100800 */
[----:B---3--:R-:W-:Y:S04]  /*15380*/  STL [R1+0x390], R108 ;  /* 0x0003906c01007387 */ /* 0x008fe80000100800 */
[----:B------:R-:W3:Y:S01]  /*15390*/  LDL.LU.64 R96, [R1+0x3f0] ;  /* 0x0003f00001607983 */ /* 0x000ee20000300a00 */
[----:B-1----:R-:W-:Y:S02]  /*153a0*/  IMAD.MOV.U32 R4, RZ, RZ, R109 ;  /* 0x000000ffff047224 */ /* 0x002fe400078e006d */
[----:B------:R-:W-:-:S02]  /*153b0*/  IMAD.MOV.U32 R92, RZ, RZ, R104 ;  /* 0x000000ffff5c7224 */ /* 0x000fc400078e0068 */
[----:B------:R-:W-:Y:S01]  /*153c0*/  IMAD.MOV.U32 R93, RZ, RZ, R105 ;  /* 0x000000ffff5d7224 */ /* 0x000fe200078e0069 */
[----:B------:R1:W-:Y:S04]  /*153d0*/  STL [R1+0x38c], R4 ;  /* 0x00038c0401007387 */ /* 0x0003e80000100800 */
[----:B------:R-:W-:Y:S04]  /*153e0*/  STL [R1+0x398], R116 ;  /* 0x0003987401007387 */ /* 0x000fe80000100800 */
[----:B------:R-:W3:Y:S01]  /*153f0*/  LDL.LU.64 R104, [R1+0x400] ;  /* 0x0004000001687983 */ /* 0x000ee20000300a00 */
[----:B-1----:R-:W-:-:S05]  /*15400*/  IMAD.MOV.U32 R4, RZ, RZ, R117 ;  /* 0x000000ffff047224 */ /* 0x002fca00078e0075 */
[----:B------:R1:W-:Y:S01]  /*15410*/  STL [R1+0x394], R4 ;  /* 0x0003940401007387 */ /* 0x0003e20000100800 */
[----:B------:R-:W-:Y:S02]  /*15420*/  IMAD.MOV.U32 R100, RZ, RZ, R112 ;  /* 0x000000ffff647224 */ /* 0x000fe400078e0070 */
[----:B------:R-:W-:Y:S01]  /*15430*/  IMAD.MOV.U32 R101, RZ, RZ, R113 ;  /* 0x000000ffff657224 */ /* 0x000fe200078e0071 */
[----:B----4-:R-:W-:Y:S04]  /*15440*/  STL [R1+0x3a0], R120 ;  /* 0x0003a07801007387 */ /* 0x010fe80000100800 */
[----:B------:R-:W4:Y:S01]  /*15450*/  LDL.LU.64 R108, [R1+0x408] ;  /* 0x00040800016c7983 */ /* 0x000f220000300a00 */
[----:B-1----:R-:W-:-:S03]  /*15460*/  IMAD.MOV.U32 R4, RZ, RZ, R121 ;  /* 0x000000ffff047224 */ /* 0x002fc600078e0079 */
[----:B------:R-:W4:Y:S04]  /*15470*/  LDL.LU.64 R112, [R1+0x410] ;  /* 0x0004100001707983 */ /* 0x000f280000300a00 */
[----:B------:R1:W-:Y:S04]  /*15480*/  STL [R1+0x39c], R4 ;  /* 0x00039c0401007387 */ /* 0x0003e80000100800 */
[----:B------:R1:W-:Y:S04]  /*15490*/  STL [R1+0x3a8], R124 ;  /* 0x0003a87c01007387 */ /* 0x0003e80000100800 */
        /* <DEDUP_REMOVED lines=9> */
[----:B------:R-:W-:Y:S01]  /*15530*/  STL [R1+0x3b8], R70 ;  /* 0x0003b84601007387 */ /* 0x000fe20000100800 */
[----:B-1----:R-:W-:-:S03]  /*15540*/  IMAD.MOV.U32 R4, RZ, RZ, R71 ;  /* 0x000000ffff047224 */ /* 0x002fc600078e0047 */
[----:B--2---:R-:W-:Y:S04]  /*15550*/  STL [R1+0x3c0], R74 ;  /* 0x0003c04a01007387 */ /* 0x004fe80000100800 */
[----:B------:R1:W-:Y:S04]  /*15560*/  STL [R1+0x3b4], R4 ;  /* 0x0003b40401007387 */ /* 0x0003e80000100800 */
[----:B------:R-:W-:Y:S01]  /*15570*/  STL [R1+0x3c8], R78 ;  /* 0x0003c84e01007387 */ /* 0x000fe20000100800 */
[----:B-1----:R-:W-:-:S05]  /*15580*/  IMAD.MOV.U32 R4, RZ, RZ, R75 ;  /* 0x000000ffff047224 */ /* 0x002fca00078e004b */
[----:B------:R1:W-:Y:S02]  /*15590*/  STL [R1+0x3bc], R4 ;  /* 0x0003bc0401007387 */ /* 0x0003e40000100800 */
[----:B-1----:R-:W-:Y:S02]  /*155a0*/  IMAD.MOV.U32 R4, RZ, RZ, R79 ;  /* 0x000000ffff047224 */ /* 0x002fe400078e004f */
[----:B------:R-:W-:Y:S01]  /*155b0*/  IMAD.MOV.U32 R250, RZ, RZ, RZ ;  /* 0x000000fffffa7224 */ /* 0x000fe200078e00ff */
[----:B------:R-:W-:Y:S01]  /*155c0*/  UMOV UR13, 0x1 ;  /* 0x00000001000d7882 */ /* 0x000fe20000000000 */
[----:B------:R-:W-:Y:S01]  /*155d0*/  UMOV UR14, 0x2 ;  /* 0x00000002000e7882 */ /* 0x000fe20000000000 */
[----:B------:R-:W-:Y:S01]  /*155e0*/  UMOV UR5, URZ ;  /* 0x000000ff00057c82 */ /* 0x000fe20008000000 */
[----:B------:R-:W-:Y:S01]  /*155f0*/  UMOV UR6, URZ ;  /* 0x000000ff00067c82 */ /* 0x000fe20008000000 */
[----:B------:R-:W-:Y:S01]  /*15600*/  UMOV UR9, URZ ;  /* 0x000000ff00097c82 */ /* 0x000fe20008000000 */
        /* <DEDUP_REMOVED lines=11> */
[----:B---3--:R-:W-:Y:S01]  /*156c0*/  STL [R1+0x3f0], R96 ;  /* 0x0003f06001007387 */ /* 0x008fe20000100800 */
        /* <DEDUP_REMOVED lines=8> */
[----:B----4-:R-:W-:Y:S01]  /*15750*/  STL [R1+0x408], R108 ;  /* 0x0004086c01007387 */ /* 0x010fe20000100800 */
[----:B-1----:R-:W-:-:S05]  /*15760*/  IMAD.MOV.U32 R4, RZ, RZ, R105 ;  /* 0x000000ffff047224 */ /* 0x002fca00078e0069 */
[----:B------:R1:W-:Y:S04]  /*15770*/  STL [R1+0x3fc], R4 ;  /* 0x0003fc0401007387 */ /* 0x0003e80000100800 */
[----:B------:R-:W-:Y:S01]  /*15780*/  STL [R1+0x410], R112 ;  /* 0x0004107001007387 */ /* 0x000fe20000100800 */
[----:B-1----:R-:W-:-:S05]  /*15790*/  MOV R4, R109 ;  /* 0x0000006d00047202 */ /* 0x002fca0000000f00 */
        /* <DEDUP_REMOVED lines=10> */
[----:B------:R-:W-:-:S03]  /*15840*/  IMAD.MOV.U32 R5, RZ, RZ, R129 ;  /* 0x000000ffff057224 */ /* 0x000fc600078e0081 */
[----:B------:R-:W-:Y:S01]  /*15850*/  STL [R1+0x430], R128 ;  /* 0x0004308001007387 */ /* 0x000fe20000100800 */
[----:B-1----:R-:W-:-:S05]  /*15860*/  IMAD.MOV.U32 R4, RZ, RZ, R125 ;  /* 0x000000ffff047224 */ /* 0x002fca00078e007d */
[----:B------:R1:W-:Y:S04]  /*15870*/  STL [R1+0x424], R4 ;  /* 0x0004240401007387 */ /* 0x0003e80000100800 */
[----:B------:R2:W-:Y:S01]  /*15880*/  STL [R1+0x42c], R5 ;  /* 0x00042c0501007387 */ /* 0x0005e20000100800 */
[----:B-1----:R-:W-:-:S04]  /*15890*/  SHF.R.S32.HI R4, RZ, 0x7, R249 ;  /* 0x00000007ff047819 */ /* 0x002fc800000114f9 */
[----:B--2---:R-:W-:-:S05]  /*158a0*/  VIMNMX R5, PT, PT, R4, 0x2, !PT ;  /* 0x0000000204057848 */ /* 0x004fca0007fe0100 */
[----:B------:R-:W-:-:S05]  /*158b0*/  VIADD R5, R5, 0xfffffffe ;  /* 0xfffffffe05057836 */ /* 0x000fca0000000000 */
[----:B------:R1:W-:Y:S01]  /*158c0*/  STL [R1+0x434], R5 ;  /* 0x0004340501007387 */ /* 0x0003e20000100800 */
[----:B------:R-:W-:Y:S02]  /*158d0*/  VIADD R6, R4, 0xfffffffd ;  /* 0xfffffffd04067836 */ /* 0x000fe40000000000 */
[----:B------:R-:W-:-:S07]  /*158e0*/  IMAD.MOV.U32 R4, RZ, RZ, RZ ;  /* 0x000000ffff047224 */ /* 0x000fce00078e00ff */
.L_x_11:
[----:B------:R-:W-:Y:S01]  /*158f0*/  IMAD.U32 R4, R4, -0x80000000, RZ ;  /* 0x8000000004047824 */ /* 0x000fe200078e00ff */
[----:B------:R-:W-:-:S03]  /*15900*/  UIADD3 UR6, UPT, UPT, UR6, 0x1, URZ ;  /* 0x0000000106067890 */ /* 0x000fc6000fffe0ff */
[----:B------:R-:W2:Y:S01]  /*15910*/  SYNCS.PHASECHK.TRANS64.TRYWAIT P0, [UR8], R4 ;  /* 0x00000004ff0075a7 */ /* 0x000ea20008001108 */
[----:B------:R-:W-:-:S04]  /*15920*/  UISETP.GT.AND UP1, UPT, UR6, 0x1, UPT ;  /* 0x000000010600788c */ /* 0x000fc8000bf24270 */
[----:B------:R-:W-:-:S04]  /*15930*/  USEL UR6, UR6, URZ, !UP1 ;  /* 0x000000ff06067287 */ /* 0x000fc8000c800000 */
[----:B------:R-:W-:Y:S01]  /*15940*/  ULEA UR4, UR6, UR7, 0x11 ;  /* 0x0000000706047291 */ /* 0x000fe2000f8e88ff */
[----:B--2---:R-:W-:Y:S11]  /*15950*/  @!P0 BRA `(.L_x_9) ;  /* 0x000000c800308947 */ /* 0x004ff60003800000 */
.L_x_17:
[----:B------:R-:W-:-:S04]  /*15960*/  DEPBAR.LE SB0, 0x2 ;  /* 0x000080800000791a */ /* 0x000fc80000000000 */
[----:B-----5:R-:W-:Y:S01]  /*15970*/  LEA R249, R133, UR4, 0x9 ;  /* 0x0000000485f97c11 */ /* 0x020fe2000f8e48ff */
[----:B------:R-:W-:Y:S01]  /*15980*/  BAR.SYNC.DEFER_BLOCKING 0x0 ;  /* 0x0000000000007b1d */ /* 0x000fe20000010000 */
[----:B------:R-:W-:Y:S02]  /*15990*/  UIADD3 UR5, UPT, UPT, UR5, 0x1, URZ ;  /* 0x0000000105057890 */ /* 0x000fe4000fffe0ff */
[----:B------:R-:W-:Y:S02]  /*159a0*/  ULEA UR8, UR13, UR7, 0x3 ;  /* 0x000000070d087291 */ /* 0x000fe4000f8e18ff */
[----:B------:R-:W-:Y:S02]  /*159b0*/  UISETP.GT.AND UP1, UPT, UR5, 0x2, UPT ;  /* 0x000000020500788c */ /* 0x000fe4000bf24270 */
[----:B------:R-:W-:Y:S02]  /*159c0*/  UIADD3 UR8, UPT, UPT, UR8, 0x70000, URZ ;  /* 0x0007000008087890 */ /* 0x000fe4000fffe0ff */
[----:B------:R-:W-:Y:S01]  /*159d0*/  USEL UR5, UR5, URZ, !UP1 ;  /* 0x000000ff05057287 */ /* 0x000fe2000c800000 */
[----:B------:R-:W-:Y:S01]  /*159e0*/  UMOV UR4, UR9 ;  /* 0x0000000900047c82 */ /* 0x000fe20008000000 */
[----:B-1----:R-:W-:Y:S04]  /*159f0*/  LDS.128 R4, [R249] ;  /* 0x00000000f9047984 */ /* 0x002fe80000000c00 */
        /* <DEDUP_REMOVED lines=31> */
[----:B-1----:R1:W-:Y:S01]  /*15bf0*/  STTM.x128 tmem[UR11+0x100], R4 ;  /* 0x00010004000079ed */ /* 0x0023e200083c000b */
[----:B------:R-:W2:Y:S02]  /*15c00*/  FENCE.VIEW.ASYNC.T ;  /* 0x00000000000073c6 */ /* 0x000ea40000000200 */
[----:B--2---:R-:W-:Y:S06]  /*15c10*/  BAR.SYNC.DEFER_BLOCKING 0x0 ;  /* 0x0000000000007b1d */ /* 0x004fec0000010000 */
[----:B------:R-:W-:Y:S05]  /*15c20*/  @P1 BRA `(.L_x_10) ;  /* 0x0000000800b01947 */ /* 0x000fea0003800000 */
[----:B------:R-:W-:Y:S01]  /*15c30*/  ULEA UR9, UR5, UR7, 0x10 ;  /* 0x0000000705097291 */ /* 0x000fe2000f8e80ff */
[----:B-1----:R-:W-:Y:S01]  /*15c40*/  MOV.SPILL R4, UR17 ;  /* 0x0000001100047c02 */ /* 0x002fe20009000f00 */
[----:B------:R-:W-:Y:S01]  /*15c50*/  UMOV UR21, URZ ;  /* 0x000000ff00157c82 */ /* 0x000fe20008000000 */
[----:B------:R-:W-:Y:S01]  /*15c60*/  UIADD3 UR64, UPT, UPT, UR10, 0x108, URZ ;  /* 0x000001080a407890 */ /* 0x000fe2000fffe0ff */
[----:B------:R-:W-:Y:S01]  /*15c70*/  MOV.SPILL R5, UR16 ;  /* 0x0000001000057c02 */ /* 0x000fe20009000f00 */
[----:B------:R-:W-:Y:S02]  /*15c80*/  UIADD3 UR15, UPT, UPT, UR9, 0x40000, URZ ;  /* 0x00040000090f7890 */ /* 0x000fe4000fffe0ff */
[----:B------:R-:W-:Y:S02]  /*15c90*/  UIADD3 UR55, UPT, UPT, UR10, 0x110, URZ ;  /* 0x000001100a377890 */ /* 0x000fe4000fffe0ff */
[----:B------:R-:W-:Y:S01]  /*15ca0*/  USHF.R.U32.HI UR46, URZ, 0x4, UR15 ;  /* 0x00000004ff2e7899 */ /* 0x000fe2000801160f */
[----:B------:R-:W-:Y:S01]  /*15cb0*/  UMOV UR26, 0x0 ;  /* 0x00000000001a7882 */ /* 0x000fe20000000000 */
[----:B------:R-:W-:-:S02]  /*15cc0*/  UMOV UR27, 0x8200910 ;  /* 0x08200910001b7882 */ /* 0x000fc40000000000 */
[----:B------:R-:W-:Y:S01]  /*15cd0*/  USGXT.U32 UR46, UR46, 0xe ;  /* 0x0000000e2e2e789a */ /* 0x000fe20008000000 */
[----:B------:R-:W-:Y:S01]  /*15ce0*/  UMOV UR47, 0x40004040 ;  /* 0x40004040002f7882 */ /* 0x000fe20000000000 */
[----:B------:R-:W-:Y:S02]  /*15cf0*/  UMOV UR30, 0x0 ;  /* 0x00000000001e7882 */ /* 0x000fe40000000000 */
[----:B------:R-:W-:Y:S01]  /*15d00*/  UIADD3 UR48, UP1, UPT, UR46, 0x2, URZ ;  /* 0x000000022e307890 */ /* 0x000fe2000ff3e0ff */
[----:B------:R-:W-:Y:S01]  /*15d10*/  UMOV UR31, 0x8200910 ;  /* 0x08200910001f7882 */ /* 0x000fe20000000000 */
[----:B------:R-:W-:Y:S02]  /*15d20*/  UMOV UR28, 0x0 ;  /* 0x00000000001c7882 */ /* 0x000fe40000000000 */
[----:B------:R-:W-:Y:S01]  /*15d30*/  UIADD3.X UR49, UPT, UPT, UR21, 0x40004040, URZ, UP1, !UPT ;  /* 0x4000404015317890 */ /* 0x000fe20008ffe4ff */
[----:B------:R-:W-:Y:S01]  /*15d40*/  UTCHMMA tmem[UR12], gdesc[UR46], tmem[UR10], tmem[UR26], idesc[UR27], UPT ;  /* 0x00ff1a2e0c0079ea */ /* 0x000fe2000b80000a */
[----:B------:R-:W-:-:S02]  /*15d50*/  UIADD3 UR50, UP1, UPT, UR48, 0x2, URZ ;  /* 0x0000000230327890 */ /* 0x000fc4000ff3e0ff */
[----:B------:R-:W-:Y:S02]  /*15d60*/  UIADD3 UR52, UP2, UPT, UR48, 0x4, URZ ;  /* 0x0000000430347890 */ /* 0x000fe4000ff5e0ff */
[----:B------:R-:W-:Y:S02]  /*15d70*/  UIADD3.X UR51, UPT, UPT, UR49, URZ, URZ, UP1, !UPT ;  /* 0x000000ff31337290 */ /* 0x000fe40008ffe4ff */
[----:B------:R-:W-:Y:S02]  /*15d80*/  UIADD3 UR54, UP1, UPT, UR48, 0x3fe, URZ ;  /* 0x000003fe30367890 */ /* 0x000fe4000ff3e0ff */
[----:B------:R-:W-:Y:S01]  /*15d90*/  UTCHMMA tmem[UR64], gdesc[UR48], tmem[UR10], tmem[UR30], idesc[UR31], UPT ;  /* 0x00ff1e30400079ea */ /* 0x000fe2000b80000a */
[----:B------:R-:W-:Y:S01]  /*15da0*/  UMOV UR29, 0x8200910 ;  /* 0x08200910001d7882 */ /* 0x000fe20000000000 */
[----:B------:R-:W-:Y:S02]  /*15db0*/  UIADD3 UR25, UPT, UPT, UR10, 0x118, URZ ;  /* 0x000001180a197890 */ /* 0x000fe4000fffe0ff */
[----:B------:R-:W-:Y:S01]  /*15dc0*/  UIADD3.X UR53, UPT, UPT, UR49, URZ, URZ, UP2, !UPT ;  /* 0x000000ff31357290 */ /* 0x000fe200097fe4ff */
[----:B------:R1:W-:Y:S01]  /*15dd0*/  UTCHMMA tmem[UR55], gdesc[UR50], tmem[UR10], tmem[UR28], idesc[UR29], UPT ;  /* 0x00ff1c32370079ea */ /* 0x0003e2000b80000a */
[----:B------:R-:W-:-:S02]  /*15de0*/  UIADD3 UR65, UPT, UPT, UR10, 0x120, URZ ;  /* 0x000001200a417890 */ /* 0x000fc4000fffe0ff */
[----:B------:R-:W-:Y:S02]  /*15df0*/  UIADD3 UR56, UP2, UPT, UR48, 0x400, URZ ;  /* 0x0000040030387890 */ /* 0x000fe4000ff5e0ff */
[----:B------:R-:W-:Y:S02]  /*15e00*/  UIADD3 UR66, UPT, UPT, UR10, 0x128, URZ ;  /* 0x000001280a427890 */ /* 0x000fe4000fffe0ff */
[----:B------:R-:W-:Y:S02]  /*15e10*/  UIADD3.X UR57, UPT, UPT, UR49, URZ, URZ, UP2, !UPT ;  /* 0x000000ff31397290 */ /* 0x000fe400097fe4ff */
[----:B------:R-:W-:Y:S02]  /*15e20*/  UIADD3 UR71, UPT, UPT, UR10, 0x130, URZ ;  /* 0x000001300a477890 */ /* 0x000fe4000fffe0ff */
[----:B-1----:R-:W-:Y:S02]  /*15e30*/  UIADD3.X UR55, UPT, UPT, UR49, URZ, URZ, UP1, !UPT ;  /* 0x000000ff31377290 */ /* 0x002fe40008ffe4ff */
[----:B------:R-:W-:Y:S01]  /*15e40*/  UIADD3 UR26, UP1, UPT, UR48, 0x402, URZ ;  /* 0x00000402301a7890 */ /* 0x000fe2000ff3e0ff */
[----:B------:R-:W-:Y:S01]  /*15e50*/  UMOV UR32, 0x0 ;  /* 0x0000000000207882 */ /* 0x000fe20000000000 */
[----:B------:R-:W-:-:S02]  /*15e60*/  UMOV UR33, 0x8200910 ;  /* 0x0820091000217882 */ /* 0x000fc40000000000 */
[----:B------:R-:W-:Y:S01]  /*15e70*/  UIADD3.X UR27, UPT, UPT, UR49, URZ, URZ, UP1, !UPT ;  /* 0x000000ff311b7290 */ /* 0x000fe20008ffe4ff */
[----:B------:R1:W-:Y:S01]  /*15e80*/  UTCHMMA tmem[UR25], gdesc[UR52], tmem[UR10], tmem[UR32], idesc[UR33], UPT ;  /* 0x00ff2034190079ea */ /* 0x0003e2000b80000a */
[----:B------:R-:W-:Y:S02]  /*15e90*/  UIADD3 UR30, UP1, UPT, UR48, 0x7fe, URZ ;  /* 0x000007fe301e7890 */ /* 0x000fe4000ff3e0ff */
[----:B------:R-:W-:Y:S01]  /*15ea0*/  UIADD3 UR28, UP2, UPT, UR48, 0x404, URZ ;  /* 0x00000404301c7890 */ /* 0x000fe2000ff5e0ff */
[----:B------:R-:W-:Y:S01]  /*15eb0*/  UMOV UR34, 0x0 ;  /* 0x0000000000227882 */ /* 0x000fe20000000000 */
[----:B------:R-:W-:Y:S01]  /*15ec0*/  UMOV UR35, 0x8200910 ;  /* 0x0820091000237882 */ /* 0x000fe20000000000 */
[----:B------:R-:W-:Y:S01]  /*15ed0*/  UIADD3.X UR31, UPT, UPT, UR49, URZ, URZ, UP1, !UPT ;  /* 0x000000ff311f7290 */ /* 0x000fe20008ffe4ff */
[----:B------:R2:W-:Y:S01]  /*15ee0*/  UTCHMMA tmem[UR65], gdesc[UR54], tmem[UR10], tmem[UR34], idesc[UR35], UPT ;  /* 0x00ff2236410079ea */ /* 0x0005e2000b80000a */
[----:B------:R-:W-:Y:S02]  /*15ef0*/  UIADD3 UR70, UPT, UPT, UR10, 0x138, URZ ;  /* 0x000001380a467890 */ /* 0x000fe4000fffe0ff */
[----:B------:R-:W-:Y:S01]  /*15f00*/  UIADD3.X UR29, UPT, UPT, UR49, URZ, URZ, UP2, !UPT ;  /* 0x000000ff311d7290 */ /* 0x000fe200097fe4ff */
[----:B------:R-:W-:Y:S01]  /*15f10*/  UMOV UR38, 0x0 ;  /* 0x0000000000267882 */ /* 0x000fe20000000000 */
[----:B------:R-:W-:Y:S01]  /*15f20*/  UMOV UR39, 0x8200910 ;  /* 0x0820091000277882 */ /* 0x000fe20000000000 */
[----:B-1----:R-:W-:Y:S01]  /*15f30*/  UIADD3 UR32, UP2, UPT, UR48, 0x800, URZ ;  /* 0x0000080030207890 */ /* 0x002fe2000ff5e0ff */
[----:B------:R1:W-:Y:S01]  /*15f40*/  UTCHMMA tmem[UR66], gdesc[UR56], tmem[UR10], tmem[UR38], idesc[UR39], UPT ;  /* 0x00ff2638420079ea */ /* 0x0003e2000b80000a */
[----:B------:R-:W-:Y:S01]  /*15f50*/  UMOV UR36, 0x0 ;  /* 0x0000000000247882 */ /* 0x000fe20000000000 */
[----:B--2---:R-:W-:Y:S01]  /*15f60*/  UIADD3 UR34, UP1, UPT, UR48, 0x802, URZ ;  /* 0x0000080230227890 */ /* 0x004fe2000ff3e0ff */
[----:B------:R-:W-:Y:S01]  /*15f70*/  UMOV UR37, 0x8200910 ;  /* 0x0820091000257882 */ /* 0x000fe20000000000 */
[----:B------:R-:W-:-:S02]  /*15f80*/  UIADD3 UR67, UPT, UPT, UR10, 0x140, URZ ;  /* 0x000001400a437890 */ /* 0x000fc4000fffe0ff */
[----:B------:R2:W-:Y:S01]  /*15f90*/  UTCHMMA tmem[UR71], gdesc[UR26], tmem[UR10], tmem[UR36], idesc[UR37], UPT ;  /* 0x00ff241a470079ea */ /* 0x0005e2000b80000a */
[----:B------:R-:W-:Y:S02]  /*15fa0*/  UIADD3.X UR35, UPT, UPT, UR49, URZ, URZ, UP1, !UPT ;  /* 0x000000ff31237290 */ /* 0x000fe40008ffe4ff */
[----:B------:R-:W-:Y:S02]  /*15fb0*/  UIADD3 UR63, UPT, UPT, UR10, 0x148, URZ ;  /* 0x000001480a3f7890 */ /* 0x000fe4000fffe0ff */
[----:B------:R-:W-:Y:S01]  /*15fc0*/  UIADD3.X UR33, UPT, UPT, UR49, URZ, URZ, UP2, !UPT ;  /* 0x000000ff31217290 */ /* 0x000fe200097fe4ff */
[----:B------:R-:W-:Y:S01]  /*15fd0*/  UMOV UR40, 0x0 ;  /* 0x0000000000287882 */ /* 0x000fe20000000000 */
[----:B------:R-:W-:Y:S01]  /*15fe0*/  UMOV UR41, 0x8200910 ;  /* 0x0820091000297882 */ /* 0x000fe20000000000 */
[----:B-1----:R-:W-:Y:S01]  /*15ff0*/  UIADD3 UR38, UP2, UPT, UR48, 0xbfe, URZ ;  /* 0x00000bfe30267890 */ /* 0x002fe2000ff5e0ff */
[----:B------:R1:W-:Y:S01]  /*16000*/  UTCHMMA tmem[UR70], gdesc[UR28], tmem[UR10], tmem[UR40], idesc[UR41], UPT ;  /* 0x00ff281c460079ea */ /* 0x0003e2000b80000a */
[----:B--2---:R-:W-:Y:S01]  /*16010*/  UIADD3 UR36, UP1, UPT, UR48, 0x804, URZ ;  /* 0x0000080430247890 */ /* 0x004fe2000ff3e0ff */
[----:B------:R-:W-:Y:S01]  /*16020*/  UMOV UR42, 0x0 ;  /* 0x00000000002a7882 */ /* 0x000fe20000000000 */
[----:B------:R-:W-:-:S02]  /*16030*/  UMOV UR43, 0x8200910 ;  /* 0x08200910002b7882 */ /* 0x000fc40000000000 */
[----:B------:R-:W-:Y:S01]  /*16040*/  UIADD3.X UR37, UPT, UPT, UR49, URZ, URZ, UP1, !UPT ;  /* 0x000000ff31257290 */ /* 0x000fe20008ffe4ff */
[----:B------:R2:W-:Y:S01]  /*16050*/  UTCHMMA tmem[UR67], gdesc[UR30], tmem[UR10], tmem[UR42], idesc[UR43], UPT ;  /* 0x00ff2a1e430079ea */ /* 0x0005e2000b80000a */
[----:B------:R-:W-:Y:S01]  /*16060*/  UMOV UR44, 0x0 ;  /* 0x00000000002c7882 */ /* 0x000fe20000000000 */
[----:B------:R-:W-:Y:S01]  /*16070*/  UMOV UR45, 0x8200910 ;  /* 0x08200910002d7882 */ /* 0x000fe20000000000 */
[----:B------:R-:W-:Y:S01]  /*16080*/  UIADD3.X UR39, UPT, UPT, UR49, URZ, URZ, UP2, !UPT ;  /* 0x000000ff31277290 */ /* 0x000fe200097fe4ff */
[----:B------:R3:W-:Y:S01]  /*16090*/  UTCHMMA tmem[UR63], gdesc[UR32], tmem[UR10], tmem[UR44], idesc[UR45], UPT ;  /* 0x00ff2c203f0079ea */ /* 0x0007e2000b80000a */
[----:B-1----:R-:W-:Y:S02]  /*160a0*/  UIADD3 UR40, UP1, UPT, UR48, 0xc00, URZ ;  /* 0x00000c0030287890 */ /* 0x002fe4000ff3e0ff */
[----:B------:R-:W-:Y:S02]  /*160b0*/  UIADD3 UR62, UPT, UPT, UR10, 0x150, URZ ;  /* 0x000001500a3e7890 */ /* 0x000fe4000fffe0ff */
[----:B------:R-:W-:-:S02]  /*160c0*/  UIADD3.X UR41, UPT, UPT, UR49, URZ, URZ, UP1, !UPT ;  /* 0x000000ff31297290 */ /* 0x000fc40008ffe4ff */
[----:B--2---:R-:W-:Y:S02]  /*160d0*/  UIADD3 UR42, UP2, UPT, UR48, 0xc02, URZ ;  /* 0x00000c02302a7890 */ /* 0x004fe4000ff5e0ff */
[----:B------:R-:W-:Y:S02]  /*160e0*/  UIADD3 UR59, UPT, UPT, UR10, 0x158, URZ ;  /* 0x000001580a3b7890 */ /* 0x000fe4000fffe0ff */
[----:B---3--:R-:W-:Y:S02]  /*160f0*/  UIADD3 UR44, UP1, UPT, UR48, 0xc04, URZ ;  /* 0x00000c04302c7890 */ /* 0x008fe4000ff3e0ff */
[----:B------:R-:W-:Y:S02]  /*16100*/  UIADD3 UR58, UPT, UPT, UR10, 0x160, URZ ;  /* 0x000001600a3a7890 */ /* 0x000fe4000fffe0ff */
[----:B------:R-:W-:Y:S02]  /*16110*/  UIADD3 UR9, UPT, UPT, UR10, 0x168, URZ ;  /* 0x000001680a097890 */ /* 0x000fe4000fffe0ff */
[----:B------:R-:W-:-:S02]  /*16120*/  UIADD3 UR15, UPT, UPT, UR10, 0x170, URZ ;  /* 0x000001700a0f7890 */ /* 0x000fc4000fffe0ff */
[----:B------:R-:W-:Y:S02]  /*16130*/  UIADD3.X UR43, UPT, UPT, UR49, URZ, URZ, UP2, !UPT ;  /* 0x000000ff312b7290 */ /* 0x000fe400097fe4ff */
[----:B------:R-:W-:Y:S02]  /*16140*/  UIADD3 UR18, UPT, UPT, UR10, 0x178, URZ ;  /* 0x000001780a127890 */ /* 0x000fe4000fffe0ff */
[----:B------:R-:W-:Y:S02]  /*16150*/  UIADD3.X UR45, UPT, UPT, UR49, URZ, URZ, UP1, !UPT ;  /* 0x000000ff312d7290 */ /* 0x000fe40008ffe4ff */
[----:B------:R-:W-:Y:S02]  /*16160*/  UIADD3 UR19, UPT, UPT, UR10, 0x80, URZ ;  /* 0x000000800a137890 */ /* 0x000fe4000fffe0ff */
        /* <DEDUP_REMOVED lines=14> */
[----:B------:R-:W-:Y:S01]  /*16250*/  UMOV UR76, 0x0 ;  /* 0x00000000004c7882 */ /* 0x000fe20000000000 */
[----:B------:R-:W-:Y:S01]  /*16260*/  UMOV UR77, 0x8200910 ;  /* 0x08200910004d7882 */ /* 0x000fe20000000000 */
[----:B------:R-:W-:-:S02]  /*16270*/  UIADD3 UR25, UPT, UPT, UR10, 0x80, URZ ;  /* 0x000000800a197890 */ /* 0x000fc4000fffe0ff */
[----:B------:R-:W-:Y:S01]  /*16280*/  UTCHMMA tmem[UR9], gdesc[UR40], tmem[UR10], tmem[UR76], idesc[UR77], UPT ;  /* 0x00ff4c28090079ea */ /* 0x000fe2000b80000a */
        /* <DEDUP_REMOVED lines=8> */
[----:B------:R-:W-:Y:S01]  /*16310*/  UTCHMMA tmem[UR18], gdesc[UR44], tmem[UR10], tmem[UR16], idesc[UR17], UPT ;  /* 0x00ff102c120079ea */ /* 0x000fe2000b80000a */
[----:B------:R-:W-:-:S02]  /*16320*/  UIADD3 UR67, UPT, UPT, UR10, 0x80, URZ ;  /* 0x000000800a437890 */ /* 0x000fc4000fffe0ff */
[----:B-1----:R-:W-:Y:S01]  /*16330*/  UIADD3 UR61, UPT, UPT, UR10, 0x1a8, URZ ;  /* 0x000001a80a3d7890 */ /* 0x002fe2000fffe0ff */
[----:B------:R-:W-:Y:S01]  /*16340*/  UMOV UR70, 0x0 ;  /* 0x0000000000467882 */ /* 0x000fe20000000000 */
[----:B------:R-:W-:Y:S01]  /*16350*/  UMOV UR71, 0x8200910 ;  /* 0x0820091000477882 */ /* 0x000fe20000000000 */
[----:B------:R-:W-:Y:S01]  /*16360*/  UMOV UR62, 0x0 ;  /* 0x00000000003e7882 */ /* 0x000fe20000000000 */
[----:B------:R-:W-:Y:S01]  /*16370*/  UMOV UR63, 0x8200910 ;  /* 0x08200910003f7882 */ /* 0x000fe20000000000 */
[----:B------:R-:W-:Y:S01]  /*16380*/  UIADD3 UR60, UPT, UPT, UR10, 0x80, URZ ;  /* 0x000000800a3c7890 */ /* 0x000fe2000fffe0ff */
[----:B------:R1:W-:Y:S01]  /*16390*/  UTCHMMA tmem[UR20], gdesc[UR46], tmem[UR19], tmem[UR70], idesc[UR71], UPT ;  /* 0x00ff462e140079ea */ /* 0x0003e2000b800013 */
[----:B--2---:R-:W-:Y:S01]  /*163a0*/  UIADD3 UR59, UPT, UPT, UR10, 0x1b0, URZ ;  /* 0x000001b00a3b7890 */ /* 0x004fe2000fffe0ff */
[----:B------:R2:W-:Y:S01]  /*163b0*/  UTCHMMA tmem[UR22], gdesc[UR48], tmem[UR21], tmem[UR62], idesc[UR63], UPT ;  /* 0x00ff3e30160079ea */ /* 0x0005e2000b800015 */
[----:B------:R-:W-:Y:S01]  /*163c0*/  UIADD3 UR68, UPT, UPT, UR10, 0x80, URZ ;  /* 0x000000800a447890 */ /* 0x000fe2000fffe0ff */
[----:B------:R5:W-:Y:S01]  /*163d0*/  UTCHMMA tmem[UR24], gdesc[UR50], tmem[UR23], tmem[UR76], idesc[UR77], UPT ;  /* 0x00ff4c32180079ea */ /* 0x000be2000b800017 */
[----:B---3--:R-:W-:-:S02]  /*163e0*/  UIADD3 UR58, UPT, UPT, UR10, 0x1b8, URZ ;  /* 0x000001b80a3a7890 */ /* 0x008fc4000fffe0ff */
[----:B------:R-:W-:Y:S02]  /*163f0*/  UIADD3 UR69, UPT, UPT, UR10, 0x1c0, URZ ;  /* 0x000001c00a457890 */ /* 0x000fe4000fffe0ff */
[----:B----4-:R-:W-:Y:S02]  /*16400*/  UIADD3 UR15, UPT, UPT, UR10, 0x80, URZ ;  /* 0x000000800a0f7890 */ /* 0x010fe4000fffe0ff */
[----:B-1----:R-:W-:Y:S01]  /*16410*/  UIADD3 UR70, UPT, UPT, UR10, 0x80, URZ ;  /* 0x000000800a467890 */ /* 0x002fe2000fffe0ff */
[----:B------:R-:W-:Y:S01]  /*16420*/  UMOV UR20, 0x0 ;  /* 0x0000000000147882 */ /* 0x000fe20000000000 */
[----:B--2---:R-:W-:Y:S01]  /*16430*/  UMOV UR21, 0x8200910 ;  /* 0x0820091000157882 */ /* 0x004fe20000000000 */
[----:B------:R-:W-:Y:S01]  /*16440*/  UIADD3 UR71, UPT, UPT, UR10, 0x1c8, URZ ;  /* 0x000001c80a477890 */ /* 0x000fe2000fffe0ff */
[----:B------:R1:W-:Y:S01]  /*16450*/  UTCHMMA tmem[UR64], gdesc[UR52], tmem[UR25], tmem[UR20], idesc[UR21], UPT ;  /* 0x00ff1434400079ea */ /* 0x0003e2000b800019 */
[----:B------:R-:W-:Y:S02]  /*16460*/  UIADD3 UR72, UPT, UPT, UR10, 0x80, URZ ;  /* 0x000000800a487890 */ /* 0x000fe4000fffe0ff */
[----:B------:R-:W-:Y:S01]  /*16470*/  UIADD3 UR73, UPT, UPT, UR10, 0x1d0, URZ ;  /* 0x000001d00a497890 */ /* 0x000fe2000fffe0ff */
[----:B------:R-:W-:Y:S01]  /*16480*/  UMOV UR48, 0x0 ;  /* 0x0000000000307882 */ /* 0x000fe20000000000 */
[----:B------:R-:W-:Y:S01]  /*16490*/  UMOV UR49, 0x8200910 ;  /* 0x0820091000317882 */ /* 0x000fe20000000000 */
[----:B-----5:R-:W-:Y:S01]  /*164a0*/  UIADD3 UR77, UPT, UPT, UR10, 0x80, URZ ;  /* 0x000000800a4d7890 */ /* 0x020fe2000fffe0ff */
[----:B------:R2:W-:Y:S01]  /*164b0*/  UTCHMMA tmem[UR66], gdesc[UR54], tmem[UR65], tmem[UR48], idesc[UR49], UPT ;  /* 0x00ff3036420079ea */ /* 0x0005e2000b800041 */
[----:B------:R-:W-:Y:S01]  /*164c0*/  UIADD3 UR76, UPT, UPT, UR10, 0x1d8, URZ ;  /* 0x000001d80a4c7890 */ /* 0x000fe2000fffe0ff */
[----:B------:R-:W-:Y:S01]  /*164d0*/  UMOV UR24, 0x0 ;  /* 0x0000000000187882 */ /* 0x000fe20000000000 */
[----:B-1----:R-:W-:Y:S01]  /*164e0*/  UMOV UR25, 0x8200910 ;  /* 0x0820091000197882 */ /* 0x002fe20000000000 */
[----:B------:R-:W-:Y:S01]  /*164f0*/  UIADD3 UR50, UPT, UPT, UR10, 0x80, URZ ;  /* 0x000000800a327890 */ /* 0x000fe2000fffe0ff */
[----:B------:R1:W-:Y:S01]  /*16500*/  UTCHMMA tmem[UR61], gdesc[UR56], tmem[UR67], tmem[UR24], idesc[UR25], UPT ;  /* 0x00ff18383d0079ea */ /* 0x0003e2000b800043 */
[----:B------:R-:W-:Y:S01]  /*16510*/  UIADD3 UR51, UPT, UPT, UR10, 0x1e0, URZ ;  /* 0x000001e00a337890 */ /* 0x000fe2000fffe0ff */
[----:B------:R3:W-:Y:S01]  /*16520*/  UTCHMMA tmem[UR59], gdesc[UR26], tmem[UR60], tmem[UR16], idesc[UR17], UPT ;  /* 0x00ff101a3b0079ea */ /* 0x0007e2000b80003c */
[----:B------:R-:W-:-:S02]  /*16530*/  UIADD3 UR52, UPT, UPT, UR10, 0x80, URZ ;  /* 0x000000800a347890 */ /* 0x000fc4000fffe0ff */
[----:B------:R-:W-:Y:S02]  /*16540*/  UIADD3 UR53, UPT, UPT, UR10, 0x1e8, URZ ;  /* 0x000001e80a357890 */ /* 0x000fe4000fffe0ff */
[----:B--2---:R-:W-:Y:S02]  /*16550*/  UIADD3 UR54, UPT, UPT, UR10, 0x80, URZ ;  /* 0x000000800a367890 */ /* 0x004fe4000fffe0ff */
[----:B------:R-:W-:Y:S01]  /*16560*/  UIADD3 UR55, UPT, UPT, UR10, 0x1f0, URZ ;  /* 0x000001f00a377890 */ /* 0x000fe2000fffe0ff */
[----:B------:R-:W-:Y:S01]  /*16570*/  UMOV UR66, 0x0 ;  /* 0x0000000000427882 */ /* 0x000fe20000000000 */
[----:B-1----:R-:W-:Y:S01]  /*16580*/  UMOV UR67, 0x8200910 ;  /* 0x0820091000437882 */ /* 0x002fe20000000000 */
[----:B------:R-:W-:Y:S01]  /*16590*/  UIADD3 UR56, UPT, UPT, UR10, 0x80, URZ ;  /* 0x000000800a387890 */ /* 0x000fe2000fffe0ff */
[----:B------:R2:W-:Y:S01]  /*165a0*/  UTCHMMA tmem[UR58], gdesc[UR28], tmem[UR68], tmem[UR66], idesc[UR67], UPT ;  /* 0x00ff421c3a0079ea */ /* 0x0005e2000b800044 */
[----:B------:R-:W-:Y:S01]  /*165b0*/  UIADD3 UR64, UPT, UPT, UR10, 0x1f8, URZ ;  /* 0x000001f80a407890 */ /* 0x000fe2000fffe0ff */
[----:B------:R2:W-:Y:S01]  /*165c0*/  UTCHMMA tmem[UR69], gdesc[UR30], tmem[UR70], tmem[UR74], idesc[UR75], UPT ;  /* 0x00ff4a1e450079ea */ /* 0x0005e2000b800046 */
[----:B------:R-:W-:Y:S01]  /*165d0*/  UMOV UR18, 0x0 ;  /* 0x0000000000127882 */ /* 0x000fe20000000000 */
[----:B------:R-:W-:Y:S01]  /*165e0*/  UMOV UR19, 0x8200910 ;  /* 0x0820091000137882 */ /* 0x000fe20000000000 */
[----:B------:R-:W-:Y:S01]  /*165f0*/  UMOV UR46, 0x0 ;  /* 0x00000000002e7882 */ /* 0x000fe20000000000 */
[----:B------:R-:W-:Y:S01]  /*16600*/  UMOV UR47, 0x8200910 ;  /* 0x08200910002f7882 */ /* 0x000fe20000000000 */
[----:B------:R2:W-:Y:S01]  /*16610*/  UTCHMMA tmem[UR71], gdesc[UR32], tmem[UR15], tmem[UR62], idesc[UR63], UPT ;  /* 0x00ff3e20470079ea */ /* 0x0005e2000b80000f */
[----:B------:R2:W-:Y:S01]  /*16620*/  UTCHMMA tmem[UR73], gdesc[UR34], tmem[UR72], tmem[UR18], idesc[UR19], UPT ;  /* 0x00ff1222490079ea */ /* 0x0005e2000b800048 */
[----:B------:R-:W-:Y:S01]  /*16630*/  UMOV UR22, 0x0 ;  /* 0x0000000000167882 */ /* 0x000fe20000000000 */
[----:B------:R-:W-:Y:S01]  /*16640*/  UMOV UR23, 0x8200910 ;  /* 0x0820091000177882 */ /* 0x000fe20000000000 */
[----:B------:R2:W-:Y:S01]  /*16650*/  UTCHMMA tmem[UR76], gdesc[UR36], tmem[UR77], tmem[UR46], idesc[UR47], UPT ;  /* 0x00ff2e244c0079ea */ /* 0x0005e2000b80004d */
[----:B------:R-:W-:Y:S01]  /*16660*/  UMOV UR9, URZ ;  /* 0x000000ff00097c82 */ /* 0x000fe20008000000 */
[----:B------:R2:W-:Y:S01]  /*16670*/  UTCHMMA tmem[UR51], gdesc[UR38], tmem[UR50], tmem[UR20], idesc[UR21], UPT ;  /* 0x00ff1426330079ea */ /* 0x0005e2000b800032 */
[----:B------:R2:W-:Y:S01]  /*16680*/  UTCHMMA tmem[UR53], gdesc[UR40], tmem[UR52], tmem[UR22], idesc[UR23], UPT ;  /* 0x00ff1628350079ea */ /* 0x0005e2000b800034 */
[----:B------:R-:W-:Y:S01]  /*16690*/  UMOV UR9, UR8 ;  /* 0x0000000800097c82 */ /* 0x000fe20008000000 */
[----:B------:R2:W-:Y:S01]  /*166a0*/  UTCHMMA tmem[UR55], gdesc[UR42], tmem[UR54], tmem[UR48], idesc[UR49], UPT ;  /* 0x00ff302a370079ea */ /* 0x0005e2000b800036 */
[----:B------:R2:W-:Y:S01]  /*166b0*/  UTCHMMA tmem[UR64], gdesc[UR44], tmem[UR56], tmem[UR24], idesc[UR25], UPT ;  /* 0x00ff182c400079ea */ /* 0x0005e2000b800038 */
[----:B------:R2:W-:Y:S01]  /*166c0*/  UTCBAR [UR9], URZ ;  /* 0x000000ff090073e9 */ /* 0x0005e200080000ff */
[----:B---3--:R-:W-:-:S02]  /*166d0*/  R2UR.FILL UR17, R4 ;  /* 0x00000000041172ca */ /* 0x008fc400004e0000 */
[----:B------:R-:W-:-:S15]  /*166e0*/  R2UR.FILL UR16, R5 ;  /* 0x00000000051072ca */ /* 0x000fde00004e0000 */
.L_x_10:
[----:B-1----:R-:W1:Y:S01]  /*166f0*/  LDC R6, c[0x0][0x3a0] ;  /* 0x0000e800ff067b82 */ /* 0x002e620000000800 */
[----:B------:R-:W3:Y:S07]  /*16700*/  LDL.LU R8, [R1] ;  /* 0x0000000001087983 */ /* 0x000eee0000300800 */
[----:B------:R-:W4:Y:S08]  /*16710*/  LDC R4, c[0x0][0x3a0] ;  /* 0x0000e800ff047b82 */ /* 0x000f300000000800 */
[----:B------:R-:W-:Y:S01]  /*16720*/  BAR.SYNC.DEFER_BLOCKING 0x0 ;  /* 0x0000000000007b1d */ /* 0x000fe20000010000 */
[----:B------:R-:W-:-:S02]  /*16730*/  IADD3 R136, P5, PT, R136, R2, RZ ;  /* 0x0000000288887210 */ /* 0x000fc40007fbe0ff */
[----:B------:R-:W-:-:S03]  /*16740*/  IADD3 R251, P6, PT, R251, R2, RZ ;  /* 0x00000002fbfb7210 */ /* 0x000fc60007fde0ff */
[----:B------:R-:W5:Y:S01]  /*16750*/  LDL.LU R11, [R1+0x4] ;  /* 0x00000400010b7983 */ /* 0x000f620000300800 */
[----:B-1----:R-:W-:-:S03]  /*16760*/  VIADD R6, R6, 0x7f ;  /* 0x0000007f06067836 */ /* 0x002fc60000000000 */
[----:B--2---:R-:W2:Y:S02]  /*16770*/  LDL.LU R9, [R1+0x8] ;  /* 0x0000080001097983 */ /* 0x004ea40000300800 */
[----:B------:R-:W-:Y:S01]  /*16780*/  SHF.R.S32.HI R5, RZ, 0x1f, R6 ;  /* 0x0000001fff057819 */ /* 0x000fe20000011406 */
[----:B----4-:R-:W-:-:S03]  /*16790*/  VIADD R10, R4, 0xfffffe80 ;  /* 0xfffffe80040a7836 */ /* 0x010fc60000000000 */
[----:B------:R-:W-:Y:S01]  /*167a0*/  LEA.HI R5, R5, R6, RZ, 0x7 ;  /* 0x0000000605057211 */ /* 0x000fe200078f38ff */
[----:B------:R-:W-:Y:S01]  /*167b0*/  IMAD.X R137, R137, 0x1, R0, P5 ;  /* 0x0000000189897824 */ /* 0x000fe200028e0600 */
[----:B------:R-:W4:Y:S01]  /*167c0*/  LDL.LU R16, [R1+0xc] ;  /* 0x00000c0001107983 */ /* 0x000f220000300800 */
[----:B------:R-:W-:Y:S01]  /*167d0*/  IMAD R4, R250, -0x80, R10 ;  /* 0xffffff80fa047824 */ /* 0x000fe200078e020a */
[----:B------:R-:W-:Y:S01]  /*167e0*/  SHF.R.S32.HI R5, RZ, 0x7, R5 ;  /* 0x00000007ff057819 */ /* 0x000fe20000011405 */
[----:B------:R-:W-:Y:S01]  /*167f0*/  IMAD.MOV.U32 R6, RZ, RZ, R136 ;  /* 0x000000ffff067224 */ /* 0x000fe200078e0088 */
[----:B------:R-:W2:Y:S02]  /*16800*/  LDL.LU R15, [R1+0x10] ;  /* 0x00001000010f7983 */ /* 0x000ea40000300800 */
[----:B------:R-:W-:Y:S01]  /*16810*/  ISETP.GT.AND P4, PT, R4, RZ, PT ;  /* 0x000000ff0400720c */ /* 0x000fe20003f84270 */
[----:B------:R-:W-:Y:S01]  /*16820*/  VIADD R5, R5, 0xfffffffd ;  /* 0xfffffffd05057836 */ /* 0x000fe20000000000 */
[----:B------:R-:W2:Y:S04]  /*16830*/  LDL.LU R14, [R1+0x14] ;  /* 0x00001400010e7983 */ /* 0x000ea80000300800 */
[----:B------:R-:W-:Y:S01]  /*16840*/  ISETP.GE.AND P0, PT, R250, R5, PT ;  /* 0x00000005fa00720c */ /* 0x000fe20003f06270 */
[----:B------:R-:W-:Y:S01]  /*16850*/  IMAD.MOV.U32 R7, RZ, RZ, R137 ;  /* 0x000000ffff077224 */ /* 0x000fe200078e0089 */
[----:B------:R-:W-:Y:S01]  /*16860*/  SEL R5, RZ, 0x4, !P4 ;  /* 0x00000004ff057807 */ /* 0x000fe20006000000 */
[----:B------:R-:W-:Y:S01]  /*16870*/  IMAD.X R140, R140, 0x1, R0, P6 ;  /* 0x000000018c8c7824 */ /* 0x000fe200030e0600 */
[----:B------:R-:W2:Y:S02]  /*16880*/  LDL.LU R13, [R1+0x18] ;  /* 0x00001800010d7983 */ /* 0x000ea40000300800 */
[----:B------:R-:W-:-:S04]  /*16890*/  SEL R5, R5, RZ, !P0 ;  /* 0x000000ff05057207 */ /* 0x000fc80004000000 */
[----:B------:R-:W-:-:S13]  /*168a0*/  ISETP.NE.U32.AND P4, PT, R5, RZ, PT ;  /* 0x000000ff0500720c */ /* 0x000fda0003f85070 */
[----:B------:R-:W-:Y:S01]  /*168b0*/  @!PT LDS RZ, [RZ] ;  /* 0x00000000fffff984 */ /* 0x000fe20000000800 */
[----:B------:R-:W-:Y:S01]  /*168c0*/  @!PT LDS RZ, [RZ] ;  /* 0x00000000fffff984 */ /* 0x000fe20000000800 */
[----:B------:R-:W-:Y:S01]  /*168d0*/  @!PT LDS RZ, [RZ] ;  /* 0x00000000fffff984 */ /* 0x000fe20000000800 */
[----:B------:R1:W-:Y:S01]  /*168e0*/  LDGSTS.E [R249], desc[UR16][R6.64], P4 ;  /* 0x0000000006f97fae */ /* 0x0003e2000a1a1010 */
[----:B------:R-:W-:-:S04]  /*168f0*/  ISETP.GT.AND P4, PT, R4, 0x1, PT ;  /* 0x000000010400780c */ /* 0x000fc80003f84270 */
[----:B------:R-:W-:Y:S02]  /*16900*/  SEL R5, RZ, 0x4, !P4 ;  /* 0x00000004ff057807 */ /* 0x000fe40006000000 */
[----:B------:R-:W-:Y:S02]  /*16910*/  ISETP.GT.AND P4, PT, R4, 0x7f, PT ;  /* 0x0000007f0400780c */ /* 0x000fe40003f84270 */
[----:B------:R-:W-:-:S04]  /*16920*/  SEL R5, R5, RZ, !P0 ;  /* 0x000000ff05057207 */ /* 0x000fc80004000000 */
[----:B------:R-:W-:Y:S02]  /*16930*/  ISETP.NE.U32.AND P5, PT, R5, RZ, PT ;  /* 0x000000ff0500720c */ /* 0x000fe40003fa5070 */
[----:B------:R-:W-:Y:S02]  /*16940*/  SEL R5, RZ, 0x4, !P4 ;  /* 0x00000004ff057807 */ /* 0x000fe40006000000 */
[----:B------:R-:W-:-:S05]  /*16950*/  IADD3 R139, P4, PT, R139, R2, RZ ;  /* 0x000000028b8b7210 */ /* 0x000fca0007f9e0ff */
[----:B------:R-:W-:Y:S02]  /*16960*/  IMAD.X R138, R138, 0x1, R0, P4 ;  /* 0x000000018a8a7824 */ /* 0x000fe400020e0600 */
[----:B-1----:R-:W-:Y:S02]  /*16970*/  IMAD.MOV.U32 R6, RZ, RZ, R139 ;  /* 0x000000ffff067224 */ /* 0x002fe400078e008b */
[----:B------:R-:W-:Y:S01]  /*16980*/  IMAD.MOV.U32 R7, RZ, RZ, R138 ;  /* 0x000000ffff077224 */ /* 0x000fe200078e008a */
[----:B------:R-:W-:-:S04]  /*16990*/  SEL R5, R5, RZ, !P0 ;  /* 0x000000ff05057207 */ /* 0x000fc80004000000 */
[----:B------:R1:W-:Y:S01]  /*169a0*/  LDGSTS.E [R249+0x4], desc[UR16][R6.64], P5 ;  /* 0x0000400006f97fae */ /* 0x0003e2000a9a1010 */
[----:B------:R-:W-:Y:S02]  /*169b0*/  ISETP.GT.AND P5, PT, R4, 0x2, PT ;  /* 0x000000020400780c */ /* 0x000fe40003fa4270 */
[----:B------:R-:W-:Y:S02]  /*169c0*/  ISETP.NE.U32.AND P4, PT, R5, RZ, PT ;  /* 0x000000ff0500720c */ /* 0x000fe40003f85070 */
[----:B------:R-:W-:-:S04]  /*169d0*/  SEL R5, RZ, 0x4, !P5 ;  /* 0x00000004ff057807 */ /* 0x000fc80006800000 */
[----:B------:R-:W-:-:S04]  /*169e0*/  SEL R5, R5, RZ, !P0 ;  /* 0x000000ff05057207 */ /* 0x000fc80004000000 */
[----:B------:R-:W-:Y:S01]  /*169f0*/  ISETP.NE.U32.AND P5, PT, R5, RZ, PT ;  /* 0x000000ff0500720c */ /* 0x000fe20003fa5070 */
[----:B-1----:R-:W-:Y:S01]  /*16a00*/  IMAD.MOV.U32 R7, RZ, RZ, R140 ;  /* 0x000000ffff077224 */ /* 0x002fe200078e008c */
[----:B------:R-:W-:-:S11]  /*16a10*/  MOV R6, R251 ;  /* 0x000000fb00067202 */ /* 0x000fd60000000f00 */
[----:B------:R1:W-:Y:S01]  /*16a20*/  LDGSTS.E [R249+0x8], desc[UR16][R6.64], P5 ;  /* 0x0000800006f97fae */ /* 0x0003e2000a9a1010 */
[----:B------:R-:W-:-:S04]  /*16a30*/  ISETP.GT.AND P5, PT, R4, 0x3, PT ;  /* 0x000000030400780c */ /* 0x000fc80003fa4270 */
[----:B------:R-:W-:-:S04]  /*16a40*/  SEL R5, RZ, 0x4, !P5 ;  /* 0x00000004ff057807 */ /* 0x000fc80006800000 */
[----:B------:R-:W-:Y:S02]  /*16a50*/  SEL R5, R5, RZ, !P0 ;  /* 0x000000ff05057207 */ /* 0x000fe40004000000 */
[----:B------:R-:W-:Y:S02]  /*16a60*/  IADD3 R141, P6, PT, R141, R2, RZ ;  /* 0x000000028d8d7210 */ /* 0x000fe40007fde0ff */
[----:B------:R-:W-:-:S03]  /*16a70*/  ISETP.NE.U32.AND P5, PT, R5, RZ, PT ;  /* 0x000000ff0500720c */ /* 0x000fc60003fa5070 */
[----:B------:R-:W-:Y:S02]  /*16a80*/  IMAD.X R142, R142, 0x1, R0, P6 ;  /* 0x000000018e8e7824 */ /* 0x000fe400030e0600 */
[----:B-1----:R-:W-:Y:S02]  /*16a90*/  IMAD.MOV.U32 R6, RZ, RZ, R141 ;  /* 0x000000ffff067224 */ /* 0x002fe400078e008d */
[----:B------:R-:W-:-:S06]  /*16aa0*/  IMAD.MOV.U32 R7, RZ, RZ, R142 ;  /* 0x000000ffff077224 */ /* 0x000fcc00078e008e */
        /* <DEDUP_REMOVED lines=51> */
[----:B------:R-:W-:Y:S01]  /*16de0*/  IMAD.X R154, R154, 0x1, R0, P6 ;  /* 0x000000019a9a7824 */ /* 0x000fe200030e0600 */
[----:B-1----:R-:W-:-:S03]  /*16df0*/  MOV R6, R153 ;  /* 0x0000009900067202 */ /* 0x002fc60000000f00 */
        /* <DEDUP_REMOVED lines=423> */
[----:B------:R-:W-:Y:S01]  /*18870*/  IMAD.MOV.U32 R7, RZ, RZ, R248 ;  /* 0x000000ffff077224 */ /* 0x000fe200078e00f8 */
[----:B---3--:R-:W-:-:S05]  /*18880*/  IADD3 R8, P6, PT, R8, R2, RZ ;  /* 0x0000000208087210 */ /* 0x008fca0007fde0ff */
[----:B------:R1:W-:Y:S01]  /*18890*/  LDGSTS.E [R249+0xe0], desc[UR16][R6.64], P5 ;  /* 0x000e000006f97fae */ /* 0x0003e2000a9a1010 */
[----:B------:R-:W-:-:S04]  /*188a0*/  ISETP.GT.AND P5, PT, R4, 0x39, PT ;  /* 0x000000390400780c */ /* 0x000fc80003fa4270 */
[----:B------:R-:W-:Y:S01]  /*188b0*/  SEL R5, RZ, 0x4, !P5 ;  /* 0x00000004ff057807 */ /* 0x000fe20006800000 */
[----:B------:R3:W-:Y:S03]  /*188c0*/  STL [R1], R8 ;  /* 0x0000000801007387 */ /* 0x0007e60000100800 */
[----:B------:R-:W-:Y:S01]  /*188d0*/  SEL R5, R5, RZ, !P0 ;  /* 0x000000ff05057207 */ /* 0x000fe20004000000 */
[----:B------:R-:W4:Y:S01]  /*188e0*/  LDL.LU R12, [R1+0x1c] ;  /* 0x00001c00010c7983 */ /* 0x000f220000300800 */
[----:B-1----:R-:W-:Y:S02]  /*188f0*/  IMAD.MOV.U32 R6, RZ, RZ, R8 ;  /* 0x000000ffff067224 */ /* 0x002fe400078e0008 */
[----:B------:R-:W-:Y:S01]  /*18900*/  ISETP.NE.U32.AND P5, PT, R5, RZ, PT ;  /* 0x000000ff0500720c */ /* 0x000fe20003fa5070 */
[----:B---3--:R-:W3:Y:S01]  /*18910*/  LDL.LU R8, [R1+0x20] ;  /* 0x0000200001087983 */ /* 0x008ee20000300800 */
[----:B------:R-:W-:Y:S01]  /*18920*/  IMAD.X R252, R252, 0x1, R0, P6 ;  /* 0x00000001fcfc7824 */ /* 0x000fe200030e0600 */
[----:B--2---:R-:W-:-:S03]  /*18930*/  IADD3 R9, P6, PT, R9, R2, RZ ;  /* 0x0000000209097210 */ /* 0x004fc60007fde0ff */
[----:B------:R-:W-:Y:S02]  /*18940*/  IMAD.MOV.U32 R7, RZ, RZ, R252 ;  /* 0x000000ffff077224 */ /* 0x000fe400078e00fc */
[----:B-----5:R-:W-:Y:S01]  /*18950*/  IMAD.X R11, R11, 0x1, R0, P6 ;  /* 0x000000010b0b7824 */ /* 0x020fe200030e0600 */
[----:B------:R-:W-:Y:S04]  /*18960*/  STL [R1+0x8], R9 ;  /* 0x0000080901007387 */ /* 0x000fe80000100800 */
[----:B------:R1:W-:Y:S04]  /*18970*/  LDGSTS.E [R249+0xe4], desc[UR16][R6.64], P5 ;  /* 0x000e400006f97fae */ /* 0x0003e8000a9a1010 */
[----:B------:R2:W-:Y:S01]  /*18980*/  STL [R1+0x4], R11 ;  /* 0x0000040b01007387 */ /* 0x0005e20000100800 */
[----:B-1----:R-:W-:Y:S01]  /*18990*/  IMAD.MOV.U32 R7, RZ, RZ, R11 ;  /* 0x000000ffff077224 */ /* 0x002fe200078e000b */
[----:B------:R-:W-:-:S02]  /*189a0*/  MOV R6, R9 ;  /* 0x0000000900067202 */ /* 0x000fc40000000f00 */
[----:B--2---:R-:W2:Y:S04]  /*189b0*/  LDL.LU R11, [R1+0x24] ;  /* 0x00002400010b7983 */ /* 0x004ea80000300800 */
[----:B------:R-:W5:Y:S01]  /*189c0*/  LDL.LU R9, [R1+0x28] ;  /* 0x0000280001097983 */ /* 0x000f620000300800 */
[----:B------:R-:W-:-:S04]  /*189d0*/  ISETP.GT.AND P5, PT, R4, 0x3a, PT ;  /* 0x0000003a0400780c */ /* 0x000fc80003fa4270 */
[----:B------:R-:W-:-:S04]  /*189e0*/  SEL R5, RZ, 0x4, !P5 ;  /* 0x00000004ff057807 */ /* 0x000fc80006800000 */
[----:B------:R-:W-:-:S04]  /*189f0*/  SEL R5, R5, RZ, !P0 ;  /* 0x000000ff05057207 */ /* 0x000fc80004000000 */
[----:B------:R-:W-:Y:S02]  /*18a00*/  ISETP.NE.U32.AND P5, PT, R5, RZ, PT ;  /* 0x000000ff0500720c */ /* 0x000fe40003fa5070 */
[----:B------:R-:W-:-:S11]  /*18a10*/  IADD3 R15, P6, PT, R15, R2, RZ ;  /* 0x000000020f0f7210 */ /* 0x000fd60007fde0ff */
[----:B------:R1:W-:Y:S01]  /*18a20*/  LDGSTS.E [R249+0xe8], desc[UR16][R6.64], P5 ;  /* 0x000e800006f97fae */ /* 0x0003e2000a9a1010 */
[----:B------:R-:W-:-:S04]  /*18a30*/  ISETP.GT.AND P5, PT, R4, 0x3b, PT ;  /* 0x0000003b0400780c */ /* 0x000fc80003fa4270 */
[----:B------:R-:W-:-:S04]  /*18a40*/  SEL R5, RZ, 0x4, !P5 ;  /* 0x00000004ff057807 */ /* 0x000fc80006800000 */
[----:B------:R-:W-:Y:S01]  /*18a50*/  SEL R5, R5, RZ, !P0 ;  /* 0x000000ff05057207 */ /* 0x000fe20004000000 */
[----:B----4-:R-:W-:-:S03]  /*18a60*/  IMAD.X R16, R16, 0x1, R0, P6 ;  /* 0x0000000110107824 */ /* 0x010fc600030e0600 */
[----:B------:R-:W-:Y:S02]  /*18a70*/  ISETP.NE.U32.AND P5, PT, R5, RZ, PT ;  /* 0x000000ff0500720c */ /* 0x000fe40003fa5070 */
[----:B------:R-:W-:Y:S01]  /*18a80*/  IADD3 R13, P6, PT, R13, R2, RZ ;  /* 0x000000020d0d7210 */ /* 0x000fe20007fde0ff */
[----:B------:R-:W-:Y:S01]  /*18a90*/  STL [R1+0x10], R15 ;  /* 0x0000100f01007387 */ /* 0x000fe20000100800 */
[----:B-1----:R-:W-:Y:S02]  /*18aa0*/  IMAD.MOV.U32 R6, RZ, RZ, R15 ;  /* 0x000000ffff067224 */ /* 0x002fe400078e000f */
[----:B------:R-:W-:Y:S01]  /*18ab0*/  IMAD.MOV.U32 R7, RZ, RZ, R16 ;  /* 0x000000ffff077224 */ /* 0x000fe200078e0010 */
[----:B------:R1:W-:Y:S01]  /*18ac0*/  STL [R1+0xc], R16 ;  /* 0x00000c1001007387 */ /* 0x0003e20000100800 */
[----:B------:R-:W-:-:S05]  /*18ad0*/  IMAD.X R14, R14, 0x1, R0, P6 ;  /* 0x000000010e0e7824 */ /* 0x000fca00030e0600 */
[----:B------:R4:W-:Y:S04]  /*18ae0*/  LDGSTS.E [R249+0xec], desc[UR16][R6.64], P5 ;  /* 0x000ec00006f97fae */ /* 0x0009e8000a9a1010 */
[----:B-1----:R-:W2:Y:S04]  /*18af0*/  LDL.LU R16, [R1+0x2c] ;  /* 0x00002c0001107983 */ /* 0x002ea80000300800 */
[----:B------:R-:W2:Y:S04]  /*18b00*/  LDL.LU R15, [R1+0x30] ;  /* 0x00003000010f7983 */ /* 0x000ea80000300800 */
[----:B------:R-:W-:Y:S01]  /*18b10*/  STL [R1+0x18], R13 ;  /* 0x0000180d01007387 */ /* 0x000fe20000100800 */
[----:B----4-:R-:W-:-:S02]  /*18b20*/  IMAD.MOV.U32 R7, RZ, RZ, R14 ;  /* 0x000000ffff077224 */ /* 0x010fc400078e000e */
[----:B------:R-:W-:Y:S01]  /*18b30*/  IMAD.MOV.U32 R6, RZ, RZ, R13 ;  /* 0x000000ffff067224 */ /* 0x000fe200078e000d */
[----:B------:R1:W-:Y:S04]  /*18b40*/  STL [R1+0x14], R14 ;  /* 0x0000140e01007387 */ /* 0x0003e80000100800 */
[----:B-1----:R-:W4:Y:S04]  /*18b50*/  LDL.LU R14, [R1+0x34] ;  /* 0x00003400010e7983 */ /* 0x002f280000300800 */
[----:B------:R-:W4:Y:S01]  /*18b60*/  LDL.LU R13, [R1+0x38] ;  /* 0x00003800010d7983 */ /* 0x000f220000300800 */
[----:B------:R-:W-:-:S04]  /*18b70*/  ISETP.GT.AND P5, PT, R4, 0x3c, PT ;  /* 0x0000003c0400780c */ /* 0x000fc80003fa4270 */
[----:B------:R-:W-:-:S04]  /*18b80*/  SEL R5, RZ, 0x4, !P5 ;  /* 0x00000004ff057807 */ /* 0x000fc80006800000 */
[----:B------:R-:W-:-:S04]  /*18b90*/  SEL R5, R5, RZ, !P0 ;  /* 0x000000ff05057207 */ /* 0x000fc80004000000 */
[----:B------:R-:W-:-:S13]  /*18ba0*/  ISETP.NE.U32.AND P5, PT, R5, RZ, PT ;  /* 0x000000ff0500720c */ /* 0x000fda0003fa5070 */
[----:B------:R1:W-:Y:S01]  /*18bb0*/  LDGSTS.E [R249+0xf0], desc[UR16][R6.64], P5 ;  /* 0x000f000006f97fae */ /* 0x0003e2000a9a1010 */
[----:B------:R-:W-:-:S04]  /*18bc0*/  ISETP.GT.AND P5, PT, R4, 0x3d, PT ;  /* 0x0000003d0400780c */ /* 0x000fc80003fa4270 */
[----:B------:R-:W-:-:S04]  /*18bd0*/  SEL R5, RZ, 0x4, !P5 ;  /* 0x00000004ff057807 */ /* 0x000fc80006800000 */
[----:B------:R-:W-:-:S04]  /*18be0*/  SEL R5, R5, RZ, !P0 ;  /* 0x000000ff05057207 */ /* 0x000fc80004000000 */
[----:B------:R-:W-:Y:S02]  /*18bf0*/  ISETP.NE.U32.AND P5, PT, R5, RZ, PT ;  /* 0x000000ff0500720c */ /* 0x000fe40003fa5070 */
[----:B---3--:R-:W-:-:S05]  /*18c00*/  IADD3 R8, P6, PT, R8, R2, RZ ;  /* 0x0000000208087210 */ /* 0x008fca0007fde0ff */
[----:B------:R-:W-:Y:S01]  /*18c10*/  IMAD.X R12, R12, 0x1, R0, P6 ;  /* 0x000000010c0c7824 */ /* 0x000fe200030e0600 */
[----:B------:R-:W-:Y:S01]  /*18c20*/  STL [R1+0x20], R8 ;  /* 0x0000200801007387 */ /* 0x000fe20000100800 */
[----:B-1----:R-:W-:Y:S02]  /*18c30*/  IMAD.MOV.U32 R6, RZ, RZ, R8 ;  /* 0x000000ffff067224 */ /* 0x002fe400078e0008 */
[----:B------:R-:W-:Y:S01]  /*18c40*/  IMAD.MOV.U32 R7, RZ, RZ, R12 ;  /* 0x000000ffff077224 */ /* 0x000fe200078e000c */
[----:B------:R1:W-:Y:S04]  /*18c50*/  STL [R1+0x1c], R12 ;  /* 0x00001c0c01007387 */ /* 0x0003e80000100800 */
[----:B------:R3:W-:Y:S04]  /*18c60*/  LDGSTS.E [R249+0xf4], desc[UR16][R6.64], P5 ;  /* 0x000f400006f97fae */ /* 0x0007e8000a9a1010 */
[----:B-1----:R-:W4:Y:S04]  /*18c70*/  LDL.LU R12, [R1+0x3c] ;  /* 0x00003c00010c7983 */ /* 0x002f280000300800 */
[----:B------:R-:W4:Y:S01]  /*18c80*/  LDL.LU R8, [R1+0x40] ;  /* 0x0000400001087983 */ /* 0x000f220000300800 */
[----:B-----5:R-:W-:-:S05]  /*18c90*/  IADD3 R9, P6, PT, R9, R2, RZ ;  /* 0x0000000209097210 */ /* 0x020fca0007fde0ff */
[----:B--2---:R-:W-:Y:S01]  /*18ca0*/  IMAD.X R11, R11, 0x1, R0, P6 ;  /* 0x000000010b0b7824 */ /* 0x004fe200030e0600 */
[----:B------:R-:W-:Y:S01]  /*18cb0*/  STL [R1+0x28], R9 ;  /* 0x0000280901007387 */ /* 0x000fe20000100800 */
[----:B---3--:R-:W-:Y:S02]  /*18cc0*/  IMAD.MOV.U32 R6, RZ, RZ, R9 ;  /* 0x000000ffff067224 */ /* 0x008fe400078e0009 */
[----:B------:R-:W-:Y:S01]  /*18cd0*/  IMAD.MOV.U32 R7, RZ, RZ, R11 ;  /* 0x000000ffff077224 */ /* 0x000fe200078e000b */
[----:B------:R1:W-:Y:S04]  /*18ce0*/  STL [R1+0x24], R11 ;  /* 0x0000240b01007387 */ /* 0x0003e80000100800 */
[----:B-1----:R-:W2:Y:S04]  /*18cf0*/  LDL.LU R11, [R1+0x44] ;  /* 0x00004400010b7983 */ /* 0x002ea80000300800 */
[----:B------:R-:W3:Y:S01]  /*18d00*/  LDL.LU R9, [R1+0x48] ;  /* 0x0000480001097983 */ /* 0x000ee20000300800 */
[----:B------:R-:W-:-:S04]  /*18d10*/  ISETP.GT.AND P5, PT, R4, 0x3e, PT ;  /* 0x0000003e0400780c */ /* 0x000fc80003fa4270 */
[----:B------:R-:W-:-:S04]  /*18d20*/  SEL R5, RZ, 0x4, !P5 ;  /* 0x00000004ff057807 */ /* 0x000fc80006800000 */
[----:B------:R-:W-:-:S04]  /*18d30*/  SEL R5, R5, RZ, !P0 ;  /* 0x000000ff05057207 */ /* 0x000fc80004000000 */
[----:B------:R-:W-:-:S13]  /*18d40*/  ISETP.NE.U32.AND P5, PT, R5, RZ, PT ;  /* 0x000000ff0500720c */ /* 0x000fda0003fa5070 */
[----:B------:R1:W-:Y:S01]  /*18d50*/  LDGSTS.E [R249+0xf8], desc[UR16][R6.64], P5 ;  /* 0x000f800006f97fae */ /* 0x0003e2000a9a1010 */
[----:B------:R-:W-:-:S04]  /*18d60*/  ISETP.GT.AND P5, PT, R4, 0x3f, PT ;  /* 0x0000003f0400780c */ /* 0x000fc80003fa4270 */
[----:B------:R-:W-:-:S04]  /*18d70*/  SEL R5, RZ, 0x4, !P5 ;  /* 0x00000004ff057807 */ /* 0x000fc80006800000 */
[----:B------:R-:W-:Y:S02]  /*18d80*/  SEL R5, R5, RZ, !P0 ;  /* 0x000000ff05057207 */ /* 0x000fe40004000000 */
[----:B------:R-:W-:Y:S02]  /*18d90*/  IADD3 R15, P6, PT, R15, R2, RZ ;  /* 0x000000020f0f7210 */ /* 0x000fe40007fde0ff */
[----:B------:R-:W-:-:S03]  /*18da0*/  ISETP.NE.U32.AND P5, PT, R5, RZ, PT ;  /* 0x000000ff0500720c */ /* 0x000fc60003fa5070 */
[----:B------:R-:W-:Y:S01]  /*18db0*/  IMAD.X R16, R16, 0x1, R0, P6 ;  /* 0x0000000110107824 */ /* 0x000fe200030e0600 */
[----:B------:R-:W-:Y:S01]  /*18dc0*/  STL [R1+0x30], R15 ;  /* 0x0000300f01007387 */ /* 0x000fe20000100800 */
[----:B-1----:R-:W-:Y:S02]  /*18dd0*/  IMAD.MOV.U32 R6, RZ, RZ, R15 ;  /* 0x000000ffff067224 */ /* 0x002fe400078e000f */
[----:B------:R-:W-:Y:S01]  /*18de0*/  IMAD.MOV.U32 R7, RZ, RZ, R16 ;  /* 0x000000ffff077224 */ /* 0x000fe200078e0010 */
[----:B------:R1:W-:Y:S05]  /*18df0*/  STL [R1+0x2c], R16 ;  /* 0x00002c1001007387 */ /* 0x0003ea0000100800 */
[----:B------:R5:W-:Y:S04]  /*18e00*/  LDGSTS.E [R249+0xfc], desc[UR16][R6.64], P5 ;  /* 0x000fc00006f97fae */ /* 0x000be8000a9a1010 */
[----:B-1----:R-:W2:Y:S01]  /*18e10*/  LDL.LU R16, [R1+0x4c] ;  /* 0x00004c0001107983 */ /* 0x002ea20000300800 */
[----:B----4-:R-:W-:-:S03]  /*18e20*/  IADD3 R13, P6, PT, R13, R2, RZ ;  /* 0x000000020d0d7210 */ /* 0x010fc60007fde0ff */
[----:B------:R-:W4:Y:S02]  /*18e30*/  LDL.LU R15, [R1+0x50] ;  /* 0x00005000010f7983 */ /* 0x000f240000300800 */
[----:B------:R-:W-:Y:S02]  /*18e40*/  IMAD.X R14, R14, 0x1, R0, P6 ;  /* 0x000000010e0e7824 */ /* 0x000fe400030e0600 */
[----:B------:R-:W-:Y:S01]  /*18e50*/  STL [R1+0x38], R13 ;  /* 0x0000380d01007387 */ /* 0x000fe20000100800 */
[----:B-----5:R-:W-:Y:S02]  /*18e60*/  IMAD.MOV.U32 R6, RZ, RZ, R13 ;  /* 0x000000ffff067224 */ /* 0x020fe400078e000d */
[----:B------:R-:W-:Y:S01]  /*18e70*/  IMAD.MOV.U32 R7, RZ, RZ, R14 ;  /* 0x000000ffff077224 */ /* 0x000fe200078e000e */
[----:B------:R1:W-:Y:S04]  /*18e80*/  STL [R1+0x34], R14 ;  /* 0x0000340e01007387 */ /* 0x0003e80000100800 */
[----:B-1----:R-:W5:Y:S04]  /*18e90*/  LDL.LU R14, [R1+0x54] ;  /* 0x00005400010e7983 */ /* 0x002f680000300800 */
[----:B------:R-:W5:Y:S01]  /*18ea0*/  LDL.LU R13, [R1+0x58] ;  /* 0x00005800010d7983 */ /* 0x000f620000300800 */
        /* <DEDUP_REMOVED lines=9> */
[----:B------:R-:W-:-:S05]  /*18f40*/  IADD3 R8, P6, PT, R8, R2, RZ ;  /* 0x0000000208087210 */ /* 0x000fca0007fde0ff */
[----:B------:R-:W-:Y:S01]  /*18f50*/  IMAD.X R12, R12, 0x1, R0, P6 ;  /* 0x000000010c0c7824 */ /* 0x000fe200030e0600 */
[----:B------:R-:W-:Y:S01]  /*18f60*/  STL [R1+0x40], R8 ;  /* 0x0000400801007387 */ /* 0x000fe20000100800 */
[----:B-1----:R-:W-:Y:S02]  /*18f70*/  MOV R6, R8 ;  /* 0x0000000800067202 */ /* 0x002fe40000000f00 */
[----:B------:R-:W-:Y:S01]  /*18f80*/  IMAD.MOV.U32 R7, RZ, RZ, R12 ;  /* 0x000000ffff077224 */ /* 0x000fe200078e000c */
[----:B------:R1:W-:Y:S04]  /*18f90*/  STL [R1+0x3c], R12 ;  /* 0x00003c0c01007387 */ /* 0x0003e80000100800 */
[----:B------:R2:W-:Y:S04]  /*18fa0*/  LDGSTS.E [R249+0x104], desc[UR16][R6.64], P5 ;  /* 0x0010400006f97fae */ /* 0x0005e8000a9a1010 */
[----:B-1----:R-:W5:Y:S04]  /*18fb0*/  LDL.LU R12, [R1+0x5c] ;  /* 0x00005c00010c7983 */ /* 0x002f680000300800 */
[----:B------:R-:W5:Y:S01]  /*18fc0*/  LDL.LU R8, [R1+0x60] ;  /* 0x0000600001087983 */ /* 0x000f620000300800 */
[----:B---3--:R-:W-:-:S05]  /*18fd0*/  IADD3 R9, P6, PT, R9, R2, RZ ;  /* 0x0000000209097210 */ /* 0x008fca0007fde0ff */
[----:B--2---:R-:W-:Y:S01]  /*18fe0*/  IMAD.X R11, R11, 0x1, R0, P6 ;  /* 0x000000010b0b7824 */ /* 0x004fe200030e0600 */
[----:B------:R-:W-:Y:S01]  /*18ff0*/  STL [R1+0x48], R9 ;  /* 0x0000480901007387 */ /* 0x000fe20000100800 */
[----:B------:R-:W-:Y:S02]  /*19000*/  IMAD.MOV.U32 R6, RZ, RZ, R9 ;  /* 0x000000ffff067224 */ /* 0x000fe400078e0009 */
        /* <DEDUP_REMOVED lines=12> */
[----:B----4-:R-:W-:Y:S02]  /*190d0*/  IADD3 R15, P6, PT, R15, R2, RZ ;  /* 0x000000020f0f7210 */ /* 0x010fe40007fde0ff */
        /* <DEDUP_REMOVED lines=8> */
[----:B-----5:R-:W-:-:S03]  /*19160*/  IADD3 R13, P6, PT, R13, R2, RZ ;  /* 0x000000020d0d7210 */ /* 0x020fc60007fde0ff */
[----:B------:R-:W5:Y:S02]  /*19170*/  LDL.LU R15, [R1+0x70] ;  /* 0x00007000010f7983 */ /* 0x000f640000300800 */
[----:B------:R-:W-:Y:S02]  /*19180*/  IMAD.X R14, R14, 0x1, R0, P6 ;  /* 0x000000010e0e7824 */ /* 0x000fe400030e0600 */
[----:B------:R-:W-:Y:S01]  /*19190*/  STL [R1+0x58], R13 ;  /* 0x0000580d01007387 */ /* 0x000fe20000100800 */
[----:B----4-:R-:W-:Y:S02]  /*191a0*/  IMAD.MOV.U32 R6, RZ, RZ, R13 ;  /* 0x000000ffff067224 */ /* 0x010fe400078e000d */
        /* <DEDUP_REMOVED lines=38> */
[----:B-----5:R-:W-:Y:S02]  /*19410*/  IADD3 R15, P6, PT, R15, R2, RZ ;  /* 0x000000020f0f7210 */ /* 0x020fe40007fde0ff */
        /* <DEDUP_REMOVED lines=12> */
[----:B-----5:R-:W-:Y:S01]  /*194e0*/  MOV R6, R13 ;  /* 0x0000000d00067202 */ /* 0x020fe20000000f00 */
[----:B------:R-:W-:Y:S02]  /*194f0*/  IMAD.MOV.U32 R7, RZ, RZ, R14 ;  /* 0x000000ffff077224 */ /* 0x000fe400078e000e */
        /* <DEDUP_REMOVED lines=93> */
[----:B-1----:R-:W-:Y:S02]  /*19ad0*/  MOV R6, R15 ;  /* 0x0000000f00067202 */ /* 0x002fe40000000f00 */
        /* <DEDUP_REMOVED lines=86> */
[----:B------:R-:W-:Y:S02]  /*1a040*/  MOV R6, R9 ;  /* 0x0000000900067202 */ /* 0x000fe40000000f00 */
        /* <DEDUP_REMOVED lines=181> */
[----:B----4-:R-:W-:Y:S01]  /*1aba0*/  MOV R6, R13 ;  /* 0x0000000d00067202 */ /* 0x010fe20000000f00 */
[----:B------:R-:W-:Y:S02]  /*1abb0*/  IMAD.MOV.U32 R7, RZ, RZ, R14 ;  /* 0x000000ffff077224 */ /* 0x000fe400078e000e */
        /* <DEDUP_REMOVED lines=242> */
[----:B-----5:R-:W-:-:S05]  /*1bae0*/  IADD3 R15, P6, PT, R15, R2, RZ ;  /* 0x000000020f0f7210 */ /* 0x020fca0007fde0ff */
[----:B------:R-:W-:Y:S01]  /*1baf0*/  IMAD.X R16, R16, 0x1, R0, P6 ;  /* 0x0000000110107824 */ /* 0x000fe200030e0600 */
[----:B------:R-:W-:Y:S01]  /*1bb00*/  ISETP.GT.AND P5, PT, R4, 0x77, PT ;  /* 0x000000770400780c */ /* 0x000fe20003fa4270 */
[----:B------:R-:W-:Y:S04]  /*1bb10*/  STL [R1+0x1f0], R15 ;  /* 0x0001f00f01007387 */ /* 0x000fe80000100800 */
[----:B------:R5:W-:Y:S01]  /*1bb20*/  STL [R1+0x1ec], R16 ;  /* 0x0001ec1001007387 */ /* 0x000be20000100800 */
[----:B----4-:R-:W-:-:S05]  /*1bb30*/  IADD3 R13, P6, PT, R13, R2, RZ ;  /* 0x000000020d0d7210 */ /* 0x010fca0007fde0ff */
[----:B------:R-:W-:Y:S01]  /*1bb40*/  IMAD.X R14, R14, 0x1, R0, P6 ;  /* 0x000000010e0e7824 */ /* 0x000fe200030e0600 */
[----:B------:R-:W-:Y:S01]  /*1bb50*/  STL [R1+0x1f8], R13 ;  /* 0x0001f80d01007387 */ /* 0x000fe20000100800 */
[----:B------:R-:W-:-:S03]  /*1bb60*/  SEL R5, RZ, 0x4, !P5 ;  /* 0x00000004ff057807 */ /* 0x000fc60006800000 */
[----:B------:R4:W-:Y:S04]  /*1bb70*/  STL [R1+0x1f4], R14 ;  /* 0x0001f40e01007387 */ /* 0x0009e80000100800 */
[----:B------:R-:W2:Y:S01]  /*1bb80*/  LDL.LU R18, [R1+0x20c] ;  /* 0x00020c0001127983 */ /* 0x000ea20000300800 */
[----:B------:R-:W-:-:S03]  /*1bb90*/  SEL R5, R5, RZ, !P0 ;  /* 0x000000ff05057207 */ /* 0x000fc60004000000 */
[----:B------:R-:W2:Y:S01]  /*1bba0*/  LDL.LU R17, [R1+0x210] ;  /* 0x0002100001117983 */ /* 0x000ea20000300800 */
[----:B------:R-:W-:Y:S01]  /*1bbb0*/  ISETP.NE.U32.AND P5, PT, R5, RZ, PT ;  /* 0x000000ff0500720c */ /* 0x000fe20003fa5070 */
[----:B-1----:R-:W-:Y:S02]  /*1bbc0*/  IMAD.MOV.U32 R6, RZ, RZ, R15 ;  /* 0x000000ffff067224 */ /* 0x002fe400078e000f */
[----:B------:R-:W-:Y:S02]  /*1bbd0*/  IMAD.MOV.U32 R7, RZ, RZ, R16 ;  /* 0x000000ffff077224 */ /* 0x000fe400078e0010 */
[----:B-----5:R-:W5:Y:S08]  /*1bbe0*/  LDL.LU R16, [R1+0x214] ;  /* 0x0002140001107983 */ /* 0x020f700000300800 */
[----:B------:R1:W-:Y:S01]  /*1bbf0*/  LDGSTS.E [R249+0x1dc], desc[UR16][R6.64], P5 ;  /* 0x001dc00006f97fae */ /* 0x0003e2000a9a1010 */
[----:B------:R-:W-:-:S04]  /*1bc00*/  ISETP.GT.AND P5, PT, R4, 0x78, PT ;  /* 0x000000780400780c */ /* 0x000fc80003fa4270 */
[----:B------:R-:W-:Y:S01]  /*1bc10*/  SEL R5, RZ, 0x4, !P5 ;  /* 0x00000004ff057807 */ /* 0x000fe20006800000 */
[----:B-1----:R-:W-:Y:S02]  /*1bc20*/  IMAD.MOV.U32 R7, RZ, RZ, R14 ;  /* 0x000000ffff077224 */ /* 0x002fe400078e000e */
[----:B----4-:R-:W4:Y:S01]  /*1bc30*/  LDL.LU R14, [R1+0x218] ;  /* 0x00021800010e7983 */ /* 0x010f220000300800 */
[----:B------:R-:W-:-:S04]  /*1bc40*/  SEL R5, R5, RZ, !P0 ;  /* 0x000000ff05057207 */ /* 0x000fc80004000000 */
[----:B------:R-:W-:Y:S01]  /*1bc50*/  ISETP.NE.U32.AND P5, PT, R5, RZ, PT ;  /* 0x000000ff0500720c */ /* 0x000fe20003fa5070 */
[----:B------:R-:W-:-:S12]  /*1bc60*/  IMAD.MOV.U32 R6, RZ, RZ, R13 ;  /* 0x000000ffff067224 */ /* 0x000fd800078e000d */
[----:B------:R1:W-:Y:S01]  /*1bc70*/  LDGSTS.E [R249+0x1e0], desc[UR16][R6.64], P5 ;  /* 0x001e000006f97fae */ /* 0x0003e2000a9a1010 */
[----:B------:R-:W-:-:S04]  /*1bc80*/  ISETP.GT.AND P5, PT, R4, 0x79, PT ;  /* 0x000000790400780c */ /* 0x000fc80003fa4270 */
[----:B------:R-:W-:-:S04]  /*1bc90*/  SEL R5, RZ, 0x4, !P5 ;  /* 0x00000004ff057807 */ /* 0x000fc80006800000 */
[----:B------:R-:W-:-:S04]  /*1bca0*/  SEL R5, R5, RZ, !P0 ;  /* 0x000000ff05057207 */ /* 0x000fc80004000000 */
[----:B------:R-:W-:Y:S02]  /*1bcb0*/  ISETP.NE.U32.AND P5, PT, R5, RZ, PT ;  /* 0x000000ff0500720c */ /* 0x000fe40003fa5070 */
[----:B------:R-:W-:-:S05]  /*1bcc0*/  IADD3 R8, P6, PT, R8, R2, RZ ;  /* 0x0000000208087210 */ /* 0x000fca0007fde0ff */
[----:B------:R-:W-:Y:S01]  /*1bcd0*/  IMAD.X R12, R12, 0x1, R0, P6 ;  /* 0x000000010c0c7824 */ /* 0x000fe200030e0600 */
[----:B------:R1:W-:Y:S02]  /*1bce0*/  STL [R1+0x200], R8 ;  /* 0x0002000801007387 */ /* 0x0003e40000100800 */
[----:B-1----:R-:W-:Y:S02]  /*1bcf0*/  MOV R6, R8 ;  /* 0x0000000800067202 */ /* 0x002fe40000000f00 */
[----:B------:R1:W-:Y:S04]  /*1bd00*/  STL [R1+0x1fc], R12 ;  /* 0x0001fc0c01007387 */ /* 0x0003e80000100800 */
[----:B------:R-:W5:Y:S04]  /*1bd10*/  LDL.LU R13, [R1+0x21c] ;  /* 0x00021c00010d7983 */ /* 0x000f680000300800 */
[----:B------:R-:W5:Y:S01]  /*1bd20*/  LDL.LU R8, [R1+0x220] ;  /* 0x0002200001087983 */ /* 0x000f620000300800 */
[----:B------:R-:W-:-:S05]  /*1bd30*/  IMAD.MOV.U32 R7, RZ, RZ, R12 ;  /* 0x000000ffff077224 */ /* 0x000fca00078e000c */
[----:B------:R1:W-:Y:S01]  /*1bd40*/  LDGSTS.E [R249+0x1e4], desc[UR16][R6.64], P5 ;  /* 0x001e400006f97fae */ /* 0x0003e2000a9a1010 */
[----:B---3--:R-:W-:-:S05]  /*1bd50*/  IADD3 R9, P6, PT, R9, R2, RZ ;  /* 0x0000000209097210 */ /* 0x008fca0007fde0ff */
[----:B--2---:R-:W-:Y:S01]  /*1bd60*/  IMAD.X R11, R11, 0x1, R0, P6 ;  /* 0x000000010b0b7824 */ /* 0x004fe200030e0600 */
[----:B------:R-:W-:Y:S04]  /*1bd70*/  STL [R1+0x208], R9 ;  /* 0x0002080901007387 */ /* 0x000fe80000100800 */
[----:B------:R2:W-:Y:S04]  /*1bd80*/  STL [R1+0x204], R11 ;  /* 0x0002040b01007387 */ /* 0x0005e80000100800 */
[----:B------:R-:W3:Y:S04]  /*1bd90*/  LDL.LU R15, [R1+0x224] ;  /* 0x00022400010f7983 */ /* 0x000ee80000300800 */
[----:B-1----:R-:W3:Y:S01]  /*1bda0*/  LDL.LU R12, [R1+0x228] ;  /* 0x00022800010c7983 */ /* 0x002ee20000300800 */
[----:B------:R-:W-:-:S02]  /*1bdb0*/  IMAD.MOV.U32 R7, RZ, RZ, R11 ;  /* 0x000000ffff077224 */ /* 0x000fc400078e000b */
[----:B------:R-:W-:Y:S01]  /*1bdc0*/  IMAD.MOV.U32 R6, RZ, RZ, R9 ;  /* 0x000000ffff067224 */ /* 0x000fe200078e0009 */
[----:B--2---:R-:W2:Y:S04]  /*1bdd0*/  LDL.LU R11, [R1+0x22c] ;  /* 0x00022c00010b7983 */ /* 0x004ea80000300800 */
[----:B------:R-:W2:Y:S01]  /*1bde0*/  LDL.LU R9, [R1+0x230] ;  /* 0x0002300001097983 */ /* 0x000ea20000300800 */
        /* <DEDUP_REMOVED lines=10> */
[----:B------:R-:W-:Y:S02]  /*1be90*/  IMAD.X R18, R18, 0x1, R0, P6 ;  /* 0x0000000112127824 */ /* 0x000fe400030e0600 */
[----:B-1----:R-:W-:Y:S02]  /*1bea0*/  IMAD.MOV.U32 R6, RZ, RZ, R17 ;  /* 0x000000ffff067224 */ /* 0x002fe400078e0011 */
[----:B------:R-:W-:-:S05]  /*1beb0*/  IMAD.MOV.U32 R7, RZ, RZ, R18 ;  /* 0x000000ffff077224 */ /* 0x000fca00078e0012 */
[----:B------:R1:W-:Y:S01]  /*1bec0*/  LDGSTS.E [R249+0x1ec], desc[UR16][R6.64], P5 ;  /* 0x001ec00006f97fae */ /* 0x0003e2000a9a1010 */
[----:B------:R-:W-:-:S04]  /*1bed0*/  ISETP.GT.AND P5, PT, R4, 0x7c, PT ;  /* 0x0000007c0400780c */ /* 0x000fc80003fa4270 */
[----:B------:R-:W-:-:S04]  /*1bee0*/  SEL R5, RZ, 0x4, !P5 ;  /* 0x00000004ff057807 */ /* 0x000fc80006800000 */
[----:B------:R-:W-:-:S04]  /*1bef0*/  SEL R5, R5, RZ, !P0 ;  /* 0x000000ff05057207 */ /* 0x000fc80004000000 */
[----:B------:R-:W-:Y:S02]  /*1bf00*/  ISETP.NE.U32.AND P5, PT, R5, RZ, PT ;  /* 0x000000ff0500720c */ /* 0x000fe40003fa5070 */
[----:B----4-:R-:W-:-:S05]  /*1bf10*/  IADD3 R14, P6, PT, R14, R2, RZ ;  /* 0x000000020e0e7210 */ /* 0x010fca0007fde0ff */
[----:B-----5:R-:W-:Y:S02]  /*1bf20*/  IMAD.X R16, R16, 0x1, R0, P6 ;  /* 0x0000000110107824 */ /* 0x020fe400030e0600 */
[----:B-1----:R-:W-:Y:S02]  /*1bf30*/  IMAD.MOV.U32 R6, RZ, RZ, R14 ;  /* 0x000000ffff067224 */ /* 0x002fe400078e000e */
[----:B------:R-:W-:-:S05]  /*1bf40*/  IMAD.MOV.U32 R7, RZ, RZ, R16 ;  /* 0x000000ffff077224 */ /* 0x000fca00078e0010 */
[----:B------:R-:W-:Y:S01]  /*1bf50*/  LDGSTS.E [R249+0x1f0], desc[UR16][R6.64], P5 ;  /* 0x001f000006f97fae */ /* 0x000fe2000a9a1010 */
[----:B------:R-:W-:-:S04]  /*1bf60*/  ISETP.GT.AND P5, PT, R4, 0x7d, PT ;  /* 0x0000007d0400780c */ /* 0x000fc80003fa4270 */
[----:B------:R-:W-:-:S04]  /*1bf70*/  SEL R5, RZ, 0x4, !P5 ;  /* 0x00000004ff057807 */ /* 0x000fc80006800000 */
[----:B------:R-:W-:Y:S01]  /*1bf80*/  SEL R5, R5, RZ, !P0 ;  /* 0x000000ff05057207 */ /* 0x000fe20004000000 */
[----:B------:R-:W-:Y:S03]  /*1bf90*/  STL [R1+0x210], R17 ;  /* 0x0002101101007387 */ /* 0x000fe60000100800 */
[----:B------:R-:W-:Y:S01]  /*1bfa0*/  ISETP.NE.U32.AND P5, PT, R5, RZ, PT ;  /* 0x000000ff0500720c */ /* 0x000fe20003fa5070 */
[----:B------:R-:W-:Y:S04]  /*1bfb0*/  STL [R1+0x20c], R18 ;  /* 0x00020c1201007387 */ /* 0x000fe80000100800 */
[----:B------:R-:W-:Y:S04]  /*1bfc0*/  STL [R1+0x218], R14 ;  /* 0x0002180e01007387 */ /* 0x000fe80000100800 */
[----:B------:R-:W-:Y:S01]  /*1bfd0*/  STL [R1+0x214], R16 ;  /* 0x0002141001007387 */ /* 0x000fe20000100800 */
[----:B------:R-:W-:-:S05]  /*1bfe0*/  IADD3 R8, P6, PT, R8, R2, RZ ;  /* 0x0000000208087210 */ /* 0x000fca0007fde0ff */
[----:B------:R-:W-:Y:S01]  /*1bff0*/  IMAD.X R13, R13, 0x1, R0, P6 ;  /* 0x000000010d0d7824 */ /* 0x000fe200030e0600 */
[----:B------:R-:W-:Y:S01]  /*1c000*/  STL [R1+0x220], R8 ;  /* 0x0002200801007387 */ /* 0x000fe20000100800 */
[----:B------:R-:W-:Y:S01]  /*1c010*/  ISETP.GT.AND P6, PT, R4, 0x7e, PT ;  /* 0x0000007e0400780c */ /* 0x000fe20003fc4270 */
[----:B------:R-:W-:Y:S02]  /*1c020*/  IMAD.MOV.U32 R4, RZ, RZ, R8 ;  /* 0x000000ffff047224 */ /* 0x000fe400078e0008 */
[----:B------:R1:W-:Y:S01]  /*1c030*/  STL [R1+0x21c], R13 ;  /* 0x00021c0d01007387 */ /* 0x0003e20000100800 */
[----:B------:R-:W-:-:S05]  /*1c040*/  IMAD.MOV.U32 R5, RZ, RZ, R13 ;  /* 0x000000ffff057224 */ /* 0x000fca00078e000d */
[----:B------:R4:W-:Y:S04]  /*1c050*/  LDGSTS.E [R249+0x1f4], desc[UR16][R4.64], P5 ;  /* 0x001f400004f97fae */ /* 0x0009e8000a9a1010 */
[----:B-1----:R-:W5:Y:S04]  /*1c060*/  LDL.LU R13, [R1+0x234] ;  /* 0x00023400010d7983 */ /* 0x002f680000300800 */
[----:B------:R-:W5:Y:S04]  /*1c070*/  LDL.LU R8, [R1+0x238] ;  /* 0x0002380001087983 */ /* 0x000f680000300800 */
[----:B------:R-:W5:Y:S01]  /*1c080*/  LDL.LU R16, [R1+0x254] ;  /* 0x0002540001107983 */ /* 0x000f620000300800 */
[----:B----4-:R-:W-:-:S03]  /*1c090*/  SEL R4, RZ, 0x4, !P6 ;  /* 0x00000004ff047807 */ /* 0x010fc60007000000 */
[----:B------:R-:W4:Y:S01]  /*1c0a0*/  LDL.LU R14, [R1+0x258] ;  /* 0x00025800010e7983 */ /* 0x000f220000300800 */
[----:B---3--:R-:W-:Y:S02]  /*1c0b0*/  IADD3 R12, P6, PT, R12, R2, RZ ;  /* 0x000000020c0c7210 */ /* 0x008fe40007fde0ff */
[----:B------:R-:W-:-:S03]  /*1c0c0*/  SEL R4, R4, RZ, !P0 ;  /* 0x000000ff04047207 */ /* 0x000fc60004000000 */
[----:B------:R-:W-:Y:S01]  /*1c0d0*/  IMAD.X R15, R15, 0x1, R0, P6 ;  /* 0x000000010f0f7824 */ /* 0x000fe200030e0600 */
[----:B------:R-:W-:Y:S02]  /*1c0e0*/  ISETP.NE.U32.AND P5, PT, R4, RZ, PT ;  /* 0x000000ff0400720c */ /* 0x000fe40003fa5070 */
[----:B--2---:R-:W-:Y:S01]  /*1c0f0*/  IADD3 R9, P6, PT, R9, R2, RZ ;  /* 0x0000000209097210 */ /* 0x004fe20007fde0ff */
[----:B------:R-:W-:Y:S01]  /*1c100*/  STL [R1+0x228], R12 ;  /* 0x0002280c01007387 */ /* 0x000fe20000100800 */
[----:B------:R-:W-:-:S03]  /*1c110*/  IMAD.MOV.U32 R4, RZ, RZ, R12 ;  /* 0x000000ffff047224 */ /* 0x000fc600078e000c */
[----:B------:R-:W-:Y:S01]  /*1c120*/  IMAD.X R11, R11, 0x1, R0, P6 ;  /* 0x000000010b0b7824 */ /* 0x000fe200030e0600 */
[----:B------:R-:W-:Y:S01]  /*1c130*/  STL [R1+0x224], R15 ;  /* 0x0002240f01007387 */ /* 0x000fe20000100800 */
[----:B------:R-:W-:-:S03]  /*1c140*/  IMAD.MOV.U32 R5, RZ, RZ, R15 ;  /* 0x000000ffff057224 */ /* 0x000fc600078e000f */
[----:B------:R-:W-:Y:S04]  /*1c150*/  STL [R1+0x230], R9 ;  /* 0x0002300901007387 */ /* 0x000fe80000100800 */
[----:B------:R1:W-:Y:S04]  /*1c160*/  STL [R1+0x22c], R11 ;  /* 0x00022c0b01007387 */ /* 0x0003e80000100800 */
[----:B------:R-:W2:Y:S04]  /*1c170*/  LDL.LU R7, [R1+0x278] ;  /* 0x0002780001077983 */ /* 0x000ea80000300800 */
[----:B------:R3:W-:Y:S02]  /*1c180*/  LDGSTS.E [R249+0x1f8], desc[UR16][R4.64], P5 ;  /* 0x001f800004f97fae */ /* 0x0007e4000a9a1010 */
[----:B---3--:R-:W-:-:S02]  /*1c190*/  IMAD.MOV.U32 R5, RZ, RZ, R11 ;  /* 0x000000ffff057224 */ /* 0x008fc400078e000b */
[----:B-1----:R-:W3:Y:S04]  /*1c1a0*/  LDL.LU R11, [R1+0x298] ;  /* 0x00029800010b7983 */ /* 0x002ee80000300800 */
[----:B------:R-:W3:Y:S04]  /*1c1b0*/  LDL.LU R17, [R1+0x274] ;  /* 0x0002740001117983 */ /* 0x000ee80000300800 */
[----:B------:R-:W3:Y:S01]  /*1c1c0*/  LDL.LU R18, [R1+0x294] ;  /* 0x0002940001127983 */ /* 0x000ee20000300800 */
[----:B------:R-:W-:Y:S02]  /*1c1d0*/  IMAD.MOV.U32 R4, RZ, RZ, R9 ;  /* 0x000000ffff047224 */ /* 0x000fe400078e0009 */
[----:B------:R-:W1:Y:S03]  /*1c1e0*/  S2R R9, SR_TID.X ;  /* 0x0000000000097919 */ /* 0x000e660000002100 */
[----:B------:R1:W-:Y:S01]  /*1c1f0*/  LDGSTS.E [R249+0x1fc], desc[UR16][R4.64], P4 ;  /* 0x001fc00004f97fae */ /* 0x0003e2000a1a1010 */
[----:B------:R-:W-:-:S03]  /*1c200*/  UIADD3 UR14, UPT, UPT, UR14, 0x1, URZ ;  /* 0x000000010e0e7890 */ /* 0x000fc6000fffe0ff */
[----:B------:R-:W3:Y:S01]  /*1c210*/  LDL.LU R15, [R1+0x2b4] ;  /* 0x0002b400010f7983 */ /* 0x000ee20000300800 */
[----:B-1----:R-:W-:-:S03]  /*1c220*/  IMAD R4, R250, -0x80, R10 ;  /* 0xffffff80fa047824 */ /* 0x002fc600078e020a */
[----:B------:R-:W0:Y:S01]  /*1c230*/  LDGDEPBAR ;  /* 0x00000000000079af */ /* 0x000e220000000000 */
[----:B------:R-:W-:-:S03]  /*1c240*/  UISETP.GT.AND UP1, UPT, UR14, 0x2, UPT ;  /* 0x000000020e00788c */ /* 0x000fc6000bf24270 */
[----:B------:R-:W3:Y:S01]  /*1c250*/  LDL.LU R10, [R1+0x2b8] ;  /* 0x0002b800010a7983 */ /* 0x000ee20000300800 */
[----:B------:R-:W-:-:S03]  /*1c260*/  LOP3.LUT R5, R9, 0x7f, RZ, 0xc0, !PT ;  /* 0x0000007f09057812 */ /* 0x000fc600078ec0ff */
[----:B------:R-:W3:Y:S01]  /*1c270*/  LDL.LU R12, [R1+0x2d4] ;  /* 0x0002d400010c7983 */ /* 0x000ee20000300800 */
[----:B------:R-:W-:-:S03]  /*1c280*/  ISETP.GE.AND P4, PT, R5, R4, PT ;  /* 0x000000040500720c */ /* 0x000fc60003f86270 */
[----:B------:R-:W3:Y:S01]  /*1c290*/  LDL.LU R9, [R1+0x2d8] ;  /* 0x0002d80001097983 */ /* 0x000ee20000300800 */
[----:B------:R-:W-:Y:S01]  /*1c2a0*/  SEL R4, RZ, 0x4, P4 ;  /* 0x00000004ff047807 */ /* 0x000fe20002000000 */
[----:B------:R-:W-:-:S03]  /*1c2b0*/  USEL UR14, UR14, URZ, !UP1 ;  /* 0x000000ff0e0e7287 */ /* 0x000fc6000c800000 */
[----:B------:R-:W-:Y:S01]  /*1c2c0*/  SEL R4, R4, RZ, !P0 ;  /* 0x000000ff04047207 */ /* 0x000fe20004000000 */
[----:B------:R-:W-:-:S03]  /*1c2d0*/  ULEA UR9, UR14, UR7, 0x10 ;  /* 0x000000070e097291 */ /* 0x000fc6000f8e80ff */
[----:B------:R-:W-:-:S03]  /*1c2e0*/  ISETP.NE.U32.AND P0, PT, R4, RZ, PT ;  /* 0x000000ff0400720c */ /* 0x000fc60003f05070 */
[----:B------:R-:W-:Y:S01]  /*1c2f0*/  VIADD R6, R3, UR9 ;  /* 0x0000000903067c36 */ /* 0x000fe20008000000 */
[----:B-----5:R-:W-:-:S05]  /*1c300*/  IADD3 R8, P4, PT, R8, R135, RZ ;  /* 0x0000008708087210 */ /* 0x020fca0007f9e0ff */
[----:B------:R-:W-:Y:S01]  /*1c310*/  IMAD.X R13, R13, 0x1, R134, P4 ;  /* 0x000000010d0d7824 */ /* 0x000fe200020e0686 */
[----:B----4-:R-:W-:Y:S01]  /*1c320*/  IADD3 R14, P5, PT, R14, R135, RZ ;  /* 0x000000870e0e7210 */ /* 0x010fe20007fbe0ff */
[----:B------:R-:W-:Y:S03]  /*1c330*/  STL [R1+0x238], R8 ;  /* 0x0002380801007387 */ /* 0x000fe60000100800 */
[----:B------:R-:W-:Y:S01]  /*1c340*/  IADD3.X R16, PT, PT, R16, R134, RZ, P5, !PT ;  /* 0x0000008610107210 */ /* 0x000fe20002ffe4ff */
[----:B------:R1:W-:Y:S01]  /*1c350*/  STL [R1+0x234], R13 ;  /* 0x0002340d01007387 */ /* 0x0003e20000100800 */
[----:B------:R-:W-:Y:S02]  /*1c360*/  IMAD.MOV.U32 R4, RZ, RZ, R8 ;  /* 0x000000ffff047224 */ /* 0x000fe400078e0008 */
[----:B------:R-:W-:Y:S01]  /*1c370*/  IMAD.MOV.U32 R5, RZ, RZ, R13 ;  /* 0x000000ffff057224 */ /* 0x000fe200078e000d */
[----:B------:R-:W-:Y:S04]  /*1c380*/  STL [R1+0x258], R14 ;  /* 0x0002580e01007387 */ /* 0x000fe80000100800 */
[----:B------:R4:W-:Y:S04]  /*1c390*/  STL [R1+0x254], R16 ;  /* 0x0002541001007387 */ /* 0x0009e80000100800 */
[----:B-1----:R-:W5:Y:S04]  /*1c3a0*/  LDL.LU R13, [R1+0x2f8] ;  /* 0x0002f800010d7983 */ /* 0x002f680000300800 */
[----:B------:R1:W-:Y:S04]  /*1c3b0*/  LDGSTS.E [R6+0x40000], desc[UR16][R4.64], P0 ;  /* 0x4000000004067fae */ /* 0x0003e800081a1010 */
[----:B------:R-:W5:Y:S01]  /*1c3c0*/  LDL.LU R8, [R1+0x318] ;  /* 0x0003180001087983 */ /* 0x000f620000300800 */
[----:B-1----:R-:W-:-:S03]  /*1c3d0*/  IMAD.MOV.U32 R5, RZ, RZ, R16 ;  /* 0x000000ffff057224 */ /* 0x002fc600078e0010 */
[----:B----4-:R-:W4:Y:S01]  /*1c3e0*/  LDL.LU R16, [R1+0x2f4] ;  /* 0x0002f40001107983 */ /* 0x010f220000300800 */
[----:B------:R-:W-:Y:S01]  /*1c3f0*/  IMAD.MOV.U32 R4, RZ, RZ, R14 ;  /* 0x000000ffff047224 */ /* 0x000fe200078e000e */
[-C--:B--2---:R-:W-:Y:S02]  /*1c400*/  IADD3 R7, P4, PT, R7, R135.reuse, RZ ;  /* 0x0000008707077210 */ /* 0x084fe40007f9e0ff */
[----:B------:R-:W2:Y:S04]  /*1c410*/  LDL.LU R14, [R1+0x314] ;  /* 0x00031400010e7983 */ /* 0x000ea80000300800 */
[----:B------:R1:W-:Y:S01]  /*1c420*/  LDGSTS.E [R6+0x40400], desc[UR16][R4.64], P0 ;  /* 0x4040000004067fae */ /* 0x0003e200081a1010 */
[----:B---3--:R-:W-:Y:S01]  /*1c430*/  IADD3 R11, P5, PT, R11, R135, RZ ;  /* 0x000000870b0b7210 */ /* 0x008fe20007fbe0ff */
[----:B------:R-:W-:-:S02]  /*1c440*/  IMAD.X R17, R17, 0x1, R134, P4 ;  /* 0x0000000111117824 */ /* 0x000fc400020e0686 */
[----:B------:R-:W-:Y:S02]  /*1c450*/  STL [R1+0x278], R7 ;  /* 0x0002780701007387 */ /* 0x000fe40000100800 */
[----:B------:R-:W-:Y:S02]  /*1c460*/  IMAD.X R18, R18, 0x1, R134, P5 ;  /* 0x0000000112127824 */ /* 0x000fe400028e0686 */
[----:B------:R3:W-:Y:S01]  /*1c470*/  STL [R1+0x274], R17 ;  /* 0x0002741101007387 */ /* 0x0007e20000100800 */
[----:B-1----:R-:W-:Y:S02]  /*1c480*/  IMAD.MOV.U32 R4, RZ, RZ, R7 ;  /* 0x000000ffff047224 */ /* 0x002fe400078e0007 */
[----:B------:R-:W-:Y:S01]  /*1c490*/  IMAD.MOV.U32 R5, RZ, RZ, R17 ;  /* 0x000000ffff057224 */ /* 0x000fe200078e0011 */
[----:B------:R-:W-:Y:S04]  /*1c4a0*/  STL [R1+0x298], R11 ;  /* 0x0002980b01007387 */ /* 0x000fe80000100800 */
[----:B------:R1:W-:Y:S04]  /*1c4b0*/  LDGSTS.E [R6+0x40800], desc[UR16][R4.64], P0 ;  /* 0x4080000004067fae */ /* 0x0003e800081a1010 */
[----:B---3--:R-:W3:Y:S04]  /*1c4c0*/  LDL.LU R17, [R1+0x338] ;  /* 0x0003380001117983 */ /* 0x008ee80000300800 */
[----:B------:R1:W-:Y:S04]  /*1c4d0*/  STL [R1+0x294], R18 ;  /* 0x0002941201007387 */ /* 0x0003e80000100800 */
[----:B------:R-:W3:Y:S01]  /*1c4e0*/  LDL.LU R7, [R1+0x358] ;  /* 0x0003580001077983 */ /* 0x000ee20000300800 */
[----:B-1----:R-:W-:-:S03]  /*1c4f0*/  IMAD.MOV.U32 R5, RZ, RZ, R18 ;  /* 0x000000ffff057224 */ /* 0x002fc600078e0012 */
[----:B------:R-:W3:Y:S01]  /*1c500*/  LDL.LU R18, [R1+0x334] ;  /* 0x0003340001127983 */ /* 0x000ee20000300800 */
[----:B------:R-:W-:-:S03]  /*1c510*/  IMAD.MOV.U32 R4, RZ, RZ, R11 ;  /* 0x000000ffff047224 */ /* 0x000fc600078e000b */
[----:B------:R-:W3:Y:S01]  /*1c520*/  LDL.LU R11, [R1+0x354] ;  /* 0x00035400010b7983 */ /* 0x000ee20000300800 */
[----:B------:R-:W-:-:S03]  /*1c530*/  IADD3 R10, P4, PT, R10, R135, RZ ;  /* 0x000000870a0a7210 */ /* 0x000fc60007f9e0ff */
[----:B------:R1:W-:Y:S02]  /*1c540*/  LDGSTS.E [R6+0x40c00], desc[UR16][R4.64], P0 ;  /* 0x40c0000004067fae */ /* 0x0003e400081a1010 */
[--C-:B------:R-:W-:Y:S01]  /*1c550*/  IMAD.X R15, R15, 0x1, R134.reuse, P4 ;  /* 0x000000010f0f7824 */ /* 0x100fe200020e0686 */
[----:B------:R-:W-:Y:S01]  /*1c560*/  IADD3 R9, P5, PT, R9, R135, RZ ;  /* 0x0000008709097210 */ /* 0x000fe20007fbe0ff */
[----:B------:R1:W-:Y:S04]  /*1c570*/  STL [R1+0x2b8], R10 ;  /* 0x0002b80a01007387 */ /* 0x0003e80000100800 */
[----:B------:R-:W-:Y:S01]  /*1c580*/  IMAD.X R12, R12, 0x1, R134, P5 ;  /* 0x000000010c0c7824 */ /* 0x000fe200028e0686 */
[----:B------:R1:W-:Y:S04]  /*1c590*/  STL [R1+0x2b4], R15 ;  /* 0x0002b40f01007387 */ /* 0x0003e80000100800 */
[----:B------:R1:W-:Y:S02]  /*1c5a0*/  STL [R1+0x2d8], R9 ;  /* 0x0002d80901007387 */ /* 0x0003e40000100800 */
[----:B-1----:R-:W-:-:S02]  /*1c5b0*/  IMAD.MOV.U32 R4, RZ, RZ, R10 ;  /* 0x000000ffff047224 */ /* 0x002fc400078e000a */
[----:B------:R-:W3:Y:S01]  /*1c5c0*/  LDL.LU R19, [R1+0x378] ;  /* 0x0003780001137983 */ /* 0x000ee20000300800 */
[----:B------:R-:W-:-:S03]  /*1c5d0*/  IMAD.MOV.U32 R5, RZ, RZ, R15 ;  /* 0x000000ffff057224 */ /* 0x000fc600078e000f */
[----:B------:R1:W-:Y:S04]  /*1c5e0*/  STL [R1+0x2d4], R12 ;  /* 0x0002d40c01007387 */ /* 0x0003e80000100800 */
[----:B------:R-:W3:Y:S04]  /*1c5f0*/  LDL.LU R10, [R1+0x398] ;  /* 0x00039800010a7983 */ /* 0x000ee80000300800 */
[----:B------:R-:W3:Y:S04]  /*1c600*/  LDL.LU R20, [R1+0x374] ;  /* 0x0003740001147983 */ /* 0x000ee80000300800 */
[----:B------:R1:W-:Y:S04]  /*1c610*/  LDGSTS.E [R6+0x41000], desc[UR16][R4.64], P0 ;  /* 0x4100000004067fae */ /* 0x0003e800081a1010 */
[----:B------:R-:W3:Y:S01]  /*1c620*/  LDL.LU R15, [R1+0x394] ;  /* 0x00039400010f7983 */ /* 0x000ee20000300800 */
[----:B-1----:R-:W-:-:S02]  /*1c630*/  IMAD.MOV.U32 R4, RZ, RZ, R9 ;  /* 0x000000ffff047224 */ /* 0x002fc400078e0009 */
[----:B------:R-:W-:Y:S01]  /*1c640*/  IMAD.MOV.U32 R5, RZ, RZ, R12 ;  /* 0x000000ffff057224 */ /* 0x000fe200078e000c */
[----:B------:R-:W3:Y:S04]  /*1c650*/  LDL.LU R9, [R1+0x3b8] ;  /* 0x0003b80001097983 */ /* 0x000ee80000300800 */
[----:B------:R-:W3:Y:S04]  /*1c660*/  LDL.LU R12, [R1+0x3d8] ;  /* 0x0003d800010c7983 */ /* 0x000ee80000300800 */
[----:B------:R1:W-:Y:S01]  /*1c670*/  LDGSTS.E [R6+0x41400], desc[UR16][R4.64], P0 ;  /* 0x4140000004067fae */ /* 0x0003e200081a1010 */
[----:B-----5:R-:W-:-:S05]  /*1c680*/  IADD3 R13, P4, PT, R13, R135, RZ ;  /* 0x000000870d0d7210 */ /* 0x020fca0007f9e0ff */
[----:B------:R5:W-:Y:S01]  /*1c690*/  STL [R1+0x2f8], R13 ;  /* 0x0002f80d01007387 */ /* 0x000be20000100800 */
[----:B------:R-:W-:Y:S01]  /*1c6a0*/  IADD3 R8, P5, PT, R8, R135, RZ ;  /* 0x0000008708087210 */ /* 0x000fe20007fbe0ff */
[----:B-1----:R-:W-:Y:S02]  /*1c6b0*/  IMAD.MOV.U32 R4, RZ, RZ, R13 ;  /* 0x000000ffff047224 */ /* 0x002fe400078e000d */
[--C-:B----4-:R-:W-:Y:S02]  /*1c6c0*/  IMAD.X R16, R16, 0x1, R134.reuse, P4 ;  /* 0x0000000110107824 */ /* 0x110fe400020e0686 */
[----:B--2---:R-:W-:-:S03]  /*1c6d0*/  IMAD.X R14, R14, 0x1, R134, P5 ;  /* 0x000000010e0e7824 */ /* 0x004fc600028e0686 */
[----:B------:R1:W-:Y:S04]  /*1c6e0*/  STL [R1+0x2f4], R16 ;  /* 0x0002f41001007387 */ /* 0x0003e80000100800 */
[----:B------:R2:W-:Y:S04]  /*1c6f0*/  STL [R1+0x318], R8 ;  /* 0x0003180801007387 */ /* 0x0005e80000100800 */
[----:B-----5:R-:W4:Y:S01]  /*1c700*/  LDL.LU R13, [R1+0x3b4] ;  /* 0x0003b400010d7983 */ /* 0x020f220000300800 */
[----:B------:R-:W-:-:S03]  /*1c710*/  MOV R5, R16 ;  /* 0x0000001000057202 */ /* 0x000fc60000000f00 */
[----:B------:R5:W-:Y:S04]  /*1c720*/  STL [R1+0x314], R14 ;  /* 0x0003140e01007387 */ /* 0x000be80000100800 */
[----:B-1----:R-:W4:Y:S04]  /*1c730*/  LDL.LU R16, [R1+0x3d4] ;  /* 0x0003d40001107983 */ /* 0x002f280000300800 */
[----:B------:R1:W-:Y:S01]  /*1c740*/  LDGSTS.E [R6+0x41800], desc[UR16][R4.64], P0 ;  /* 0x4180000004067fae */ /* 0x0003e200081a1010 */
[----:B---3--:R-:W-:Y:S01]  /*1c750*/  IADD3 R17, P4, PT, R17, R135, RZ ;  /* 0x0000008711117210 */ /* 0x008fe20007f9e0ff */
[----:B-1----:R-:W-:-:S02]  /*1c760*/  IMAD.MOV.U32 R4, RZ, RZ, R8 ;  /* 0x000000ffff047224 */ /* 0x002fc400078e0008 */
[----:B------:R-:W-:Y:S01]  /*1c770*/  IMAD.MOV.U32 R5, RZ, RZ, R14 ;  /* 0x000000ffff057224 */ /* 0x000fe200078e000e */
[----:B------:R-:W-:Y:S01]  /*1c780*/  IADD3 R7, P5, PT, R7, R135, RZ ;  /* 0x0000008707077210 */ /* 0x000fe20007fbe0ff */
[----:B--2---:R-:W2:Y:S01]  /*1c790*/  LDL.LU R8, [R1+0x3f8] ;  /* 0x0003f80001087983 */ /* 0x004ea20000300800 */
[----:B------:R-:W-:-:S03]  /*1c7a0*/  IMAD.X R18, R18, 0x1, R134, P4 ;  /* 0x0000000112127824 */ /* 0x000fc600020e0686 */
[----:B-----5:R-:W3:Y:S04]  /*1c7b0*/  LDL.LU R14, [R1+0x418] ;  /* 0x00041800010e7983 */ /* 0x020ee80000300800 */
[----:B------:R1:W-:Y:S01]  /*1c7c0*/  STL [R1+0x338], R17 ;  /* 0x0003381101007387 */ /* 0x0003e20000100800 */
[----:B------:R-:W-:-:S03]  /*1c7d0*/  IMAD.X R11, R11, 0x1, R134, P5 ;  /* 0x000000010b0b7824 */ /* 0x000fc600028e0686 */
[----:B------:R5:W-:Y:S04]  /*1c7e0*/  LDGSTS.E [R6+0x41c00], desc[UR16][R4.64], P0 ;  /* 0x41c0000004067fae */ /* 0x000be800081a1010 */
[----:B------:R1:W-:Y:S04]  /*1c7f0*/  STL [R1+0x334], R18 ;  /* 0x0003341201007387 */ /* 0x0003e80000100800 */
[----:B------:R1:W-:Y:S01]  /*1c800*/  STL [R1+0x358], R7 ;  /* 0x0003580701007387 */ /* 0x0003e20000100800 */
[----:B-----5:R-:W-:-:S03]  /*1c810*/  IMAD.MOV.U32 R4, RZ, RZ, R17 ;  /* 0x000000ffff047224 */ /* 0x020fc600078e0011 */
[----:B-1----:R-:W5:Y:S01]  /*1c820*/  LDL.LU R17, [R1+0x3f4] ;  /* 0x0003f40001117983 */ /* 0x002f620000300800 */
[----:B------:R-:W-:-:S03]  /*1c830*/  IMAD.MOV.U32 R5, RZ, RZ, R18 ;  /* 0x000000ffff057224 */ /* 0x000fc600078e0012 */
[----:B------:R1:W-:Y:S04]  /*1c840*/  STL [R1+0x354], R11 ;  /* 0x0003540b01007387 */ /* 0x0003e80000100800 */
[----:B------:R-:W5:Y:S01]  /*1c850*/  LDL.LU R18, [R1+0x414] ;  /* 0x0004140001127983 */ /* 0x000f620000300800 */
[----:B------:R-:W-:-:S03]  /*1c860*/  IADD3 R19, P4, PT, R19, R135, RZ ;  /* 0x0000008713137210 */ /* 0x000fc60007f9e0ff */
[----:B------:R1:W-:Y:S01]  /*1c870*/  LDGSTS.E [R6+0x42000], desc[UR16][R4.64], P0 ;  /* 0x4200000004067fae */ /* 0x0003e200081a1010 */
[----:B------:R-:W-:Y:S01]  /*1c880*/  IADD3 R10, P5, PT, R10, R135, RZ ;  /* 0x000000870a0a7210 */ /* 0x000fe20007fbe0ff */
[--C-:B------:R-:W-:Y:S02]  /*1c890*/  IMAD.X R20, R20, 0x1, R134.reuse, P4 ;  /* 0x0000000114147824 */ /* 0x100fe400020e0686 */
[----:B-1----:R-:W-:Y:S02]  /*1c8a0*/  IMAD.MOV.U32 R4, RZ, RZ, R7 ;  /* 0x000000ffff047224 */ /* 0x002fe400078e0007 */
[----:B------:R-:W-:Y:S01]  /*1c8b0*/  IMAD.MOV.U32 R5, RZ, RZ, R11 ;  /* 0x000000ffff057224 */ /* 0x000fe200078e000b */
[----:B------:R-:W5:Y:S01]  /*1c8c0*/  LDL.LU R7, [R1+0x240] ;  /* 0x0002400001077983 */ /* 0x000f620000300800 */
[----:B------:R-:W-:-:S03]  /*1c8d0*/  IMAD.X R15, R15, 0x1, R134, P5 ;  /* 0x000000010f0f7824 */ /* 0x000fc600028e0686 */
[----:B------:R1:W-:Y:S04]  /*1c8e0*/  LDGSTS.E [R6+0x42400], desc[UR16][R4.64], P0 ;  /* 0x4240000004067fae */ /* 0x0003e800081a1010 */
[----:B------:R-:W5:Y:S01]  /*1c8f0*/  LDL.LU R11, [R1+0x260] ;  /* 0x00026000010b7983 */ /* 0x000f620000300800 */
[----:B------:R-:W-:-:S03]  /*1c900*/  IADD3 R9, P4, PT, R9, R135, RZ ;  /* 0x0000008709097210 */ /* 0x000fc60007f9e0ff */
[----:B------:R-:W-:Y:S01]  /*1c910*/  STL [R1+0x378], R19 ;  /* 0x0003781301007387 */ /* 0x000fe20000100800 */
[----:B-1----:R-:W-:Y:S02]  /*1c920*/  IMAD.MOV.U32 R4, RZ, RZ, R19 ;  /* 0x000000ffff047224 */ /* 0x002fe400078e0013 */
[----:B------:R-:W-:Y:S01]  /*1c930*/  IMAD.MOV.U32 R5, RZ, RZ, R20 ;  /* 0x000000ffff057224 */ /* 0x000fe200078e0014 */
[----:B------:R-:W-:Y:S04]  /*1c940*/  STL [R1+0x374], R20 ;  /* 0x0003741401007387 */ /* 0x000fe80000100800 */
[----:B------:R1:W-:Y:S04]  /*1c950*/  STL [R1+0x398], R10 ;  /* 0x0003980a01007387 */ /* 0x0003e80000100800 */
[----:B------:R1:W-:Y:S01]  /*1c960*/  LDGSTS.E [R6+0x42800], desc[UR16][R4.64], P0 ;  /* 0x4280000004067fae */ /* 0x0003e200081a1010 */
[----:B------:R-:W-:-:S03]  /*1c970*/  IADD3 R12, P5, PT, R12, R135, RZ ;  /* 0x000000870c0c7210 */ /* 0x000fc60007fbe0ff */
[----:B------:R1:W-:Y:S02]  /*1c980*/  STL [R1+0x394], R15 ;  /* 0x0003940f01007387 */ /* 0x0003e40000100800 */
[----:B-1----:R-:W-:Y:S02]  /*1c990*/  IMAD.MOV.U32 R4, RZ, RZ, R10 ;  /* 0x000000ffff047224 */ /* 0x002fe400078e000a */
[----:B------:R-:W5:Y:S01]  /*1c9a0*/  LDL.LU R10, [R1+0x23c] ;  /* 0x00023c00010a7983 */ /* 0x000f620000300800 */
[----:B------:R-:W-:-:S03]  /*1c9b0*/  IMAD.MOV.U32 R5, RZ, RZ, R15 ;  /* 0x000000ffff057224 */ /* 0x000fc600078e000f */
[----:B------:R-:W5:Y:S04]  /*1c9c0*/  LDL.LU R15, [R1+0x25c] ;  /* 0x00025c00010f7983 */ /* 0x000f680000300800 */
[----:B------:R1:W-:Y:S04]  /*1c9d0*/  LDGSTS.E [R6+0x42c00], desc[UR16][R4.64], P0 ;  /* 0x42c0000004067fae */ /* 0x0003e800081a1010 */
[----:B------:R4:W-:Y:S01]  /*1c9e0*/  STL [R1+0x3b8], R9 ;  /* 0x0003b80901007387 */ /* 0x0009e20000100800 */
[----:B-1----:R-:W-:Y:S02]  /*1c9f0*/  IMAD.MOV.U32 R4, RZ, RZ, R9 ;  /* 0x000000ffff047224 */ /* 0x002fe400078e0009 */
[----:B----4-:R-:W-:-:S04]  /*1ca00*/  IMAD.X R13, R13, 0x1, R134, P4 ;  /* 0x000000010d0d7824 */ /* 0x010fc800020e0686 */
[----:B------:R-:W-:Y:S01]  /*1ca10*/  IMAD.MOV.U32 R5, RZ, RZ, R13 ;  /* 0x000000ffff057224 */ /* 0x000fe200078e000d */
[----:B------:R1:W-:Y:S01]  /*1ca20*/  STL [R1+0x3b4], R13 ;  /* 0x0003b40d01007387 */ /* 0x0003e20000100800 */
[----:B------:R-:W-:-:S03]  /*1ca30*/  IMAD.X R16, R16, 0x1, R134, P5 ;  /* 0x0000000110107824 */ /* 0x000fc600028e0686 */
[----:B------:R4:W-:Y:S04]  /*1ca40*/  STL [R1+0x3d8], R12 ;  /* 0x0003d80c01007387 */ /* 0x0009e80000100800 */
[----:B------:R-:W5:Y:S04]  /*1ca50*/  LDL.LU R9, [R1+0x280] ;  /* 0x0002800001097983 */ /* 0x000f680000300800 */
[----:B------:R2:W-:Y:S04]  /*1ca60*/  STL [R1+0x3d4], R16 ;  /* 0x0003d41001007387 */ /* 0x0005e80000100800 */
[----:B------:R2:W-:Y:S04]  /*1ca70*/  LDGSTS.E [R6+0x43000], desc[UR16][R4.64], P0 ;  /* 0x4300000004067fae */ /* 0x0005e800081a1010 */
[----:B-1----:R-:W5:Y:S01]  /*1ca80*/  LDL.LU R13, [R1+0x2a0] ;  /* 0x0002a000010d7983 */ /* 0x002f620000300800 */
[----:B--2---:R-:W-:-:S03]  /*1ca90*/  IMAD.MOV.U32 R4, RZ, RZ, R12 ;  /* 0x000000ffff047224 */ /* 0x004fc600078e000c */
[----:B----4-:R-:W2:Y:S01]  /*1caa0*/  LDL.LU R12, [R1+0x27c] ;  /* 0x00027c00010c7983 */ /* 0x010ea20000300800 */
[----:B------:R-:W-:Y:S01]  /*1cab0*/  IMAD.MOV.U32 R5, RZ, RZ, R16 ;  /* 0x000000ffff057224 */ /* 0x000fe200078e0010 */
[-C--:B------:R-:W-:Y:S02]  /*1cac0*/  IADD3 R8, P4, PT, R8, R135.reuse, RZ ;  /* 0x0000008708087210 */ /* 0x080fe40007f9e0ff */
[----:B------:R-:W4:Y:S01]  /*1cad0*/  LDL.LU R16, [R1+0x29c] ;  /* 0x00029c0001107983 */ /* 0x000f220000300800 */
[----:B---3--:R-:W-:-:S03]  /*1cae0*/  IADD3 R14, P5, PT, R14, R135, RZ ;  /* 0x000000870e0e7210 */ /* 0x008fc60007fbe0ff */
[----:B------:R1:W-:Y:S04]  /*1caf0*/  LDGSTS.E [R6+0x43400], desc[UR16][R4.64], P0 ;  /* 0x4340000004067fae */ /* 0x0003e800081a1010 */
[----:B------:R-:W-:Y:S01]  /*1cb00*/  STL [R1+0x3f8], R8 ;  /* 0x0003f80801007387 */ /* 0x000fe20000100800 */
[----:B-----5:R-:W-:Y:S01]  /*1cb10*/  IADD3.X R17, PT, PT, R17, R134, RZ, P4, !PT ;  /* 0x0000008611117210 */ /* 0x020fe200027fe4ff */
[----:B-1----:R-:W-:-:S04]  /*1cb20*/  IMAD.MOV.U32 R4, RZ, RZ, R8 ;  /* 0x000000ffff047224 */ /* 0x002fc800078e0008 */
[----:B------:R1:W-:Y:S01]  /*1cb30*/  STL [R1+0x3f4], R17 ;  /* 0x0003f41101007387 */ /* 0x0003e20000100800 */
[----:B------:R-:W-:Y:S02]  /*1cb40*/  IMAD.MOV.U32 R5, RZ, RZ, R17 ;  /* 0x000000ffff057224 */ /* 0x000fe400078e0011 */
[----:B------:R-:W-:Y:S01]  /*1cb50*/  IMAD.X R18, R18, 0x1, R134, P5 ;  /* 0x0000000112127824 */ /* 0x000fe200028e0686 */
[----:B------:R-:W-:Y:S04]  /*1cb60*/  STL [R1+0x418], R14 ;  /* 0x0004180e01007387 */ /* 0x000fe80000100800 */
[----:B------:R3:W-:Y:S04]  /*1cb70*/  LDGSTS.E [R6+0x43800], desc[UR16][R4.64], P0 ;  /* 0x4380000004067fae */ /* 0x0007e800081a1010 */
[----:B-1----:R-:W5:Y:S04]  /*1cb80*/  LDL.LU R17, [R1+0x2c0] ;  /* 0x0002c00001117983 */ /* 0x002f680000300800 */
[----:B------:R1:W-:Y:S04]  /*1cb90*/  STL [R1+0x414], R18 ;  /* 0x0004141201007387 */ /* 0x0003e80000100800 */
[----:B------:R-:W5:Y:S01]  /*1cba0*/  LDL.LU R8, [R1+0x2e0] ;  /* 0x0002e00001087983 */ /* 0x000f620000300800 */
[----:B---3--:R-:W-:-:S03]  /*1cbb0*/  IMAD.MOV.U32 R5, RZ, RZ, R18 ;  /* 0x000000ffff057224 */ /* 0x008fc600078e0012 */
[----:B-1----:R-:W3:Y:S01]  /*1cbc0*/  LDL.LU R18, [R1+0x2bc] ;  /* 0x0002bc0001127983 */ /* 0x002ee20000300800 */
[----:B------:R-:W-:-:S03]  /*1cbd0*/  IMAD.MOV.U32 R4, RZ, RZ, R14 ;  /* 0x000000ffff047224 */ /* 0x000fc600078e000e */
[----:B------:R-:W3:Y:S01]  /*1cbe0*/  LDL.LU R14, [R1+0x2dc] ;  /* 0x0002dc00010e7983 */ /* 0x000ee20000300800 */
[-C--:B------:R-:W-:Y:S02]  /*1cbf0*/  IADD3 R7, P4, PT, R7, R135.reuse, RZ ;  /* 0x0000008707077210 */ /* 0x080fe40007f9e0ff */
[----:B------:R-:W-:Y:S01]  /*1cc00*/  IADD3 R11, P5, PT, R11, R135, RZ ;  /* 0x000000870b0b7210 */ /* 0x000fe20007fbe0ff */
[----:B------:R1:W-:Y:S04]  /*1cc10*/  LDGSTS.E [R6+0x43c00], desc[UR16][R4.64], P0 ;  /* 0x43c0000004067fae */ /* 0x0003e800081a1010 */
[----:B------:R-:W-:Y:S01]  /*1cc20*/  STL [R1+0x240], R7 ;  /* 0x0002400701007387 */ /* 0x000fe20000100800 */
[----:B-1----:R-:W-:-:S03]  /*1cc30*/  LOP3.LUT R6, R3, 0x20, RZ, 0x3c, !PT ;  /* 0x0000002003067812 */ /* 0x002fc600078e3cff */
[----:B------:R-:W-:Y:S01]  /*1cc40*/  STL [R1+0x260], R11 ;  /* 0x0002600b01007387 */ /* 0x000fe20000100800 */
[----:B------:R-:W-:Y:S02]  /*1cc50*/  IMAD.MOV.U32 R4, RZ, RZ, R7 ;  /* 0x000000ffff047224 */ /* 0x000fe400078e0007 */
[----:B------:R-:W-:Y:S02]  /*1cc60*/  VIADD R6, R6, UR9 ;  /* 0x0000000906067c36 */ /* 0x000fe40008000000 */
[----:B------:R-:W-:-:S04]  /*1cc70*/  IMAD.X R10, R10, 0x1, R134, P4 ;  /* 0x000000010a0a7824 */ /* 0x000fc800020e0686 */
[----:B------:R-:W-:Y:S01]  /*1cc80*/  IMAD.MOV.U32 R5, RZ, RZ, R10 ;  /* 0x000000ffff057224 */ /* 0x000fe200078e000a */
[----:B------:R1:W-:Y:S01]  /*1cc90*/  STL [R1+0x23c], R10 ;  /* 0x00023c0a01007387 */ /* 0x0003e20000100800 */
[----:B------:R-:W-:-:S03]  /*1cca0*/  IMAD.X R15, R15, 0x1, R134, P5 ;  /* 0x000000010f0f7824 */ /* 0x000fc600028e0686 */
[----:B------:R1:W-:Y:S04]  /*1ccb0*/  LDGSTS.E [R6+0x40100], desc[UR16][R4.64], P0 ;  /* 0x4010000004067fae */ /* 0x0003e800081a1010 */
[----:B-1----:R-:W3:Y:S04]  /*1ccc0*/  LDL.LU R10, [R1+0x300] ;  /* 0x00030000010a7983 */ /* 0x002ee80000300800 */
[----:B------:R-:W3:Y:S01]  /*1ccd0*/  LDL.LU R7, [R1+0x320] ;  /* 0x0003200001077983 */ /* 0x000ee20000300800 */
[----:B------:R-:W-:-:S03]  /*1cce0*/  IMAD.MOV.U32 R5, RZ, RZ, R15 ;  /* 0x000000ffff057224 */ /* 0x000fc600078e000f */
[----:B------:R1:W-:Y:S01]  /*1ccf0*/  STL [R1+0x25c], R15 ;  /* 0x00025c0f01007387 */ /* 0x0003e20000100800 */
[----:B------:R-:W-:-:S05]  /*1cd00*/  IMAD.MOV.U32 R4, RZ, RZ, R11 ;  /* 0x000000ffff047224 */ /* 0x000fca00078e000b */
[----:B------:R1:W-:Y:S04]  /*1cd10*/  LDGSTS.E [R6+0x40500], desc[UR16][R4.64], P0 ;  /* 0x4050000004067fae */ /* 0x0003e800081a1010 */
[----:B-1----:R-:W3:Y:S04]  /*1cd20*/  LDL.LU R15, [R1+0x2fc] ;  /* 0x0002fc00010f7983 */ /* 0x002ee80000300800 */
[----:B------:R-:W3:Y:S01]  /*1cd30*/  LDL.LU R11, [R1+0x31c] ;  /* 0x00031c00010b7983 */ /* 0x000ee20000300800 */
[----:B------:R-:W-:-:S05]  /*1cd40*/  IADD3 R9, P4, PT, R9, R135, RZ ;  /* 0x0000008709097210 */ /* 0x000fca0007f9e0ff */
[----:B------:R1:W-:Y:S01]  /*1cd50*/  STL [R1+0x280], R9 ;  /* 0x0002800901007387 */ /* 0x0003e20000100800 */
[----:B------:R-:W-:Y:S01]  /*1cd60*/  IMAD.MOV.U32 R4, RZ, RZ, R9 ;  /* 0x000000ffff047224 */ /* 0x000fe200078e0009 */
[----:B------:R-:W-:Y:S01]  /*1cd70*/  IADD3 R13, P5, PT, R13, R135, RZ ;  /* 0x000000870d0d7210 */ /* 0x000fe20007fbe0ff */
[----:B--2---:R-:W-:-:S04]  /*1cd80*/  IMAD.X R12, R12, 0x1, R134, P4 ;  /* 0x000000010c0c7824 */ /* 0x004fc800020e0686 */
[----:B----4-:R-:W-:Y:S01]  /*1cd90*/  IMAD.X R16, R16, 0x1, R134, P5 ;  /* 0x0000000110107824 */ /* 0x010fe200028e0686 */
[----:B------:R2:W-:Y:S01]  /*1cda0*/  STL [R1+0x27c], R12 ;  /* 0x00027c0c01007387 */ /* 0x0005e20000100800 */
[----:B------:R-:W-:-:S03]  /*1cdb0*/  IMAD.MOV.U32 R5, RZ, RZ, R12 ;  /* 0x000000ffff057224 */ /* 0x000fc600078e000c */
[----:B------:R-:W-:Y:S04]  /*1cdc0*/  STL [R1+0x2a0], R13 ;  /* 0x0002a00d01007387 */ /* 0x000fe80000100800 */
[----:B-1----:R-:W4:Y:S04]  /*1cdd0*/  LDL.LU R9, [R1+0x340] ;  /* 0x0003400001097983 */ /* 0x002f280000300800 */
[----:B------:R1:W-:Y:S04]  /*1cde0*/  STL [R1+0x29c], R16 ;  /* 0x00029c1001007387 */ /* 0x0003e80000100800 */
[----:B------:R1:W-:Y:S04]  /*1cdf0*/  LDGSTS.E [R6+0x40900], desc[UR16][R4.64], P0 ;  /* 0x4090000004067fae */ /* 0x0003e800081a1010 */
[----:B--2---:R-:W2:Y:S01]  /*1ce00*/  LDL.LU R12, [R1+0x360] ;  /* 0x00036000010c7983 */ /* 0x004ea20000300800 */
[----:B-1----:R-:W-:-:S03]  /*1ce10*/  IMAD.MOV.U32 R5, RZ, RZ, R16 ;  /* 0x000000ffff057224 */ /* 0x002fc600078e0010 */
[----:B------:R-:W2:Y:S01]  /*1ce20*/  LDL.LU R16, [R1+0x33c] ;  /* 0x00033c0001107983 */ /* 0x000ea20000300800 */
[----:B------:R-:W-:Y:S01]  /*1ce30*/  IMAD.MOV.U32 R4, RZ, RZ, R13 ;  /* 0x000000ffff047224 */ /* 0x000fe200078e000d */
[-C--:B-----5:R-:W-:Y:S02]  /*1ce40*/  IADD3 R17, P4, PT, R17, R135.reuse, RZ ;  /* 0x0000008711117210 */ /* 0x0a0fe40007f9e0ff */
[----:B------:R-:W5:Y:S01]  /*1ce50*/  LDL.LU R13, [R1+0x35c] ;  /* 0x00035c00010d7983 */ /* 0x000f620000300800 */
[----:B------:R-:W-:-:S03]  /*1ce60*/  IADD3 R8, P5, PT, R8, R135, RZ ;  /* 0x0000008708087210 */ /* 0x000fc60007fbe0ff */
[----:B------:R1:W-:Y:S04]  /*1ce70*/  STL [R1+0x2c0], R17 ;  /* 0x0002c01101007387 */ /* 0x0003e80000100800 */
[----:B------:R1:W-:Y:S01]  /*1ce80*/  LDGSTS.E [R6+0x40d00], desc[UR16][R4.64], P0 ;  /* 0x40d0000004067fae */ /* 0x0003e200081a1010 */
[--C-:B---3--:R-:W-:Y:S02]  /*1ce90*/  IMAD.X R18, R18, 0x1, R134.reuse, P4 ;  /* 0x0000000112127824 */ /* 0x108fe400020e0686 */
[----:B------:R-:W-:-:S03]  /*1cea0*/  IMAD.X R14, R14, 0x1, R134, P5 ;  /* 0x000000010e0e7824 */ /* 0x000fc600028e0686 */
[----:B------:R3:W-:Y:S04]  /*1ceb0*/  STL [R1+0x2bc], R18 ;  /* 0x0002bc1201007387 */ /* 0x0007e80000100800 */
[----:B------:R3:W-:Y:S04]  /*1cec0*/  STL [R1+0x2e0], R8 ;  /* 0x0002e00801007387 */ /* 0x0007e80000100800 */
[----:B------:R-:W5:Y:S01]  /*1ced0*/  LDL.LU R19, [R1+0x380] ;  /* 0x0003800001137983 */ /* 0x000f620000300800 */
[----:B-1----:R-:W-:-:S03]  /*1cee0*/  MOV R4, R17 ;  /* 0x0000001100047202 */ /* 0x002fc60000000f00 */
[----:B------:R1:W-:Y:S04]  /*1cef0*/  STL [R1+0x2dc], R14 ;  /* 0x0002dc0e01007387 */ /* 0x0003e80000100800 */
[----:B------:R-:W5:Y:S04]  /*1cf00*/  LDL.LU R17, [R1+0x3a0] ;  /* 0x0003a00001117983 */ /* 0x000f680000300800 */
[----:B------:R-:W5:Y:S01]  /*1cf10*/  LDL.LU R20, [R1+0x37c] ;  /* 0x00037c0001147983 */ /* 0x000f620000300800 */
[----:B------:R-:W-:-:S03]  /*1cf20*/  IMAD.MOV.U32 R5, RZ, RZ, R18 ;  /* 0x000000ffff057224 */ /* 0x000fc600078e0012 */
[----:B---3--:R-:W3:Y:S04]  /*1cf30*/  LDL.LU R18, [R1+0x39c] ;  /* 0x00039c0001127983 */ /* 0x008ee80000300800 */
[----:B------:R1:W-:Y:S02]  /*1cf40*/  LDGSTS.E [R6+0x41100], desc[UR16][R4.64], P0 ;  /* 0x4110000004067fae */ /* 0x0003e400081a1010 */
[----:B-1----:R-:W-:Y:S02]  /*1cf50*/  IMAD.MOV.U32 R4, RZ, RZ, R8 ;  /* 0x000000ffff047224 */ /* 0x002fe400078e0008 */
[----:B------:R-:W-:Y:S01]  /*1cf60*/  IMAD.MOV.U32 R5, RZ, RZ, R14 ;  /* 0x000000ffff057224 */ /* 0x000fe200078e000e */
[----:B------:R-:W3:Y:S01]  /*1cf70*/  LDL.LU R8, [R1+0x3c0] ;  /* 0x0003c00001087983 */ /* 0x000ee20000300800 */
[----:B------:R-:W-:-:S03]  /*1cf80*/  IADD3 R10, P4, PT, R10, R135, RZ ;  /* 0x000000870a0a7210 */ /* 0x000fc60007f9e0ff */
[----:B------:R-:W3:Y:S01]  /*1cf90*/  LDL.LU R14, [R1+0x3e0] ;  /* 0x0003e000010e7983 */ /* 0x000ee20000300800 */
[----:B------:R-:W-:-:S03]  /*1cfa0*/  IADD3 R7, P5, PT, R7, R135, RZ ;  /* 0x0000008707077210 */ /* 0x000fc60007fbe0ff */
[----:B------:R1:W-:Y:S04]  /*1cfb0*/  STL [R1+0x300], R10 ;  /* 0x0003000a01007387 */ /* 0x0003e80000100800 */
[----:B------:R1:W-:Y:S01]  /*1cfc0*/  LDGSTS.E [R6+0x41500], desc[UR16][R4.64], P0 ;  /* 0x4150000004067fae */ /* 0x0003e200081a1010 */
[----:B------:R-:W-:Y:S02]  /*1cfd0*/  IMAD.X R15, R15, 0x1, R134, P4 ;  /* 0x000000010f0f7824 */ /* 0x000fe400020e0686 */
[----:B-1----:R-:W-:-:S03]  /*1cfe0*/  IMAD.MOV.U32 R4, RZ, RZ, R10 ;  /* 0x000000ffff047224 */ /* 0x002fc600078e000a */
[----:B------:R1:W-:Y:S01]  /*1cff0*/  STL [R1+0x2fc], R15 ;  /* 0x0002fc0f01007387 */ /* 0x0003e20000100800 */
[----:B------:R-:W-:-:S03]  /*1d000*/  IMAD.X R11, R11, 0x1, R134, P5 ;  /* 0x000000010b0b7824 */ /* 0x000fc600028e0686 */
[----:B------:R1:W-:Y:S01]  /*1d010*/  STL [R1+0x320], R7 ;  /* 0x0003200701007387 */ /* 0x0003e20000100800 */
[----:B------:R-:W-:-:S03]  /*1d020*/  IMAD.MOV.U32 R5, RZ, RZ, R15 ;  /* 0x000000ffff057224 */ /* 0x000fc600078e000f */
[----:B------:R-:W3:Y:S04]  /*1d030*/  LDL.LU R10, [R1+0x3bc] ;  /* 0x0003bc00010a7983 */ /* 0x000ee80000300800 */
[----:B------:R1:W-:Y:S04]  /*1d040*/  STL [R1+0x31c], R11 ;  /* 0x00031c0b01007387 */ /* 0x0003e80000100800 */
[----:B-1----:R-:W3:Y:S04]  /*1d050*/  LDL.LU R15, [R1+0x3dc] ;  /* 0x0003dc00010f7983 */ /* 0x002ee80000300800 */
[----:B------:R1:W-:Y:S02]  /*1d060*/  LDGSTS.E [R6+0x41900], desc[UR16][R4.64], P0 ;  /* 0x4190000004067fae */ /* 0x0003e400081a1010 */
[----:B-1----:R-:W-:-:S02]  /*1d070*/  IMAD.MOV.U32 R4, RZ, RZ, R7 ;  /* 0x000000ffff047224 */ /* 0x002fc400078e0007 */
[----:B------:R-:W-:Y:S01]  /*1d080*/  IMAD.MOV.U32 R5, RZ, RZ, R11 ;  /* 0x000000ffff057224 */ /* 0x000fe200078e000b */
[----:B------:R-:W3:Y:S04]  /*1d090*/  LDL.LU R7, [R1+0x400] ;  /* 0x0004000001077983 */ /* 0x000ee80000300800 */
[----:B------:R-:W3:Y:S04]  /*1d0a0*/  LDL.LU R11, [R1+0x420] ;  /* 0x00042000010b7983 */ /* 0x000ee80000300800 */
[----:B------:R1:W-:Y:S01]  /*1d0b0*/  LDGSTS.E [R6+0x41d00], desc[UR16][R4.64], P0 ;  /* 0x41d0000004067fae */ /* 0x0003e200081a1010 */
[----:B----4-:R-:W-:-:S05]  /*1d0c0*/  IADD3 R9, P4, PT, R9, R135, RZ ;  /* 0x0000008709097210 */ /* 0x010fca0007f9e0ff */
[----:B------:R4:W-:Y:S01]  /*1d0d0*/  STL [R1+0x340], R9 ;  /* 0x0003400901007387 */ /* 0x0009e20000100800 */
[----:B-1----:R-:W-:Y:S01]  /*1d0e0*/  IMAD.MOV.U32 R4, RZ, RZ, R9 ;  /* 0x000000ffff047224 */ /* 0x002fe200078e0009 */
[----:B--2---:R-:W-:Y:S01]  /*1d0f0*/  IADD3 R12, P5, PT, R12, R135, RZ ;  /* 0x000000870c0c7210 */ /* 0x004fe20007fbe0ff */
[----:B------:R-:W-:-:S04]  /*1d100*/  IMAD.X R16, R16, 0x1, R134, P4 ;  /* 0x0000000110107824 */ /* 0x000fc800020e0686 */
[----:B-----5:R-:W-:Y:S01]  /*1d110*/  IMAD.X R13, R13, 0x1, R134, P5 ;  /* 0x000000010d0d7824 */ /* 0x020fe200028e0686 */
[----:B------:R1:W-:Y:S04]  /*1d120*/  STL [R1+0x33c], R16 ;  /* 0x00033c1001007387 */ /* 0x0003e80000100800 */
[----:B------:R2:W-:Y:S04]  /*1d130*/  STL [R1+0x360], R12 ;  /* 0x0003600c01007387 */ /* 0x0005e80000100800 */
[----:B----4-:R-:W4:Y:S01]  /*1d140*/  LDL.LU R9, [R1+0x3fc] ;  /* 0x0003fc0001097983 */ /* 0x010f220000300800 */
[----:B------:R-:W-:-:S03]  /*1d150*/  IMAD.MOV.U32 R5, RZ, RZ, R16 ;  /* 0x000000ffff057224 */ /* 0x000fc600078e0010 */
[----:B------:R5:W-:Y:S04]  /*1d160*/  STL [R1+0x35c], R13 ;  /* 0x00035c0d01007387 */ /* 0x000be80000100800 */
[----:B-1----:R-:W4:Y:S04]  /*1d170*/  LDL.LU R16, [R1+0x41c] ;  /* 0x00041c0001107983 */ /* 0x002f280000300800 */
[----:B------:R1:W-:Y:S01]  /*1d180*/  LDGSTS.E [R6+0x42100], desc[UR16][R4.64], P0 ;  /* 0x4210000004067fae */ /* 0x0003e200081a1010 */
[----:B------:R-:W-:Y:S01]  /*1d190*/  IADD3 R19, P4, PT, R19, R135, RZ ;  /* 0x0000008713137210 */ /* 0x000fe20007f9e0ff */
[----:B-1----:R-:W-:-:S02]  /*1d1a0*/  IMAD.MOV.U32 R4, RZ, RZ, R12 ;  /* 0x000000ffff047224 */ /* 0x002fc400078e000c */
[----:B------:R-:W-:Y:S01]  /*1d1b0*/  IMAD.MOV.U32 R5, RZ, RZ, R13 ;  /* 0x000000ffff057224 */ /* 0x000fe200078e000d */
[----:B------:R-:W-:Y:S01]  /*1d1c0*/  IADD3 R17, P5, PT, R17, R135, RZ ;  /* 0x0000008711117210 */ /* 0x000fe20007fbe0ff */
[--C-:B------:R-:W-:Y:S01]  /*1d1d0*/  IMAD.X R20, R20, 0x1, R134.reuse, P4 ;  /* 0x0000000114147824 */ /* 0x100fe200020e0686 */
[----:B--2---:R-:W2:Y:S04]  /*1d1e0*/  LDL.LU R12, [R1+0x248] ;  /* 0x00024800010c7983 */ /* 0x004ea80000300800 */
[----:B------:R1:W-:Y:S01]  /*1d1f0*/  LDGSTS.E [R6+0x42500], desc[UR16][R4.64], P0 ;  /* 0x4250000004067fae */ /* 0x0003e200081a1010 */
[----:B---3--:R-:W-:-:S03]  /*1d200*/  IMAD.X R18, R18, 0x1, R134, P5 ;  /* 0x0000000112127824 */ /* 0x008fc600028e0686 */
[----:B-----5:R-:W3:Y:S04]  /*1d210*/  LDL.LU R13, [R1+0x268] ;  /* 0x00026800010d7983 */ /* 0x020ee80000300800 */
[----:B------:R-:W-:Y:S01]  /*1d220*/  STL [R1+0x380], R19 ;  /* 0x0003801301007387 */ /* 0x000fe20000100800 */
[----:B-1----:R-:W-:Y:S02]  /*1d230*/  IMAD.MOV.U32 R4, RZ, RZ, R19 ;  /* 0x000000ffff047224 */ /* 0x002fe400078e0013 */
[----:B------:R-:W-:Y:S01]  /*1d240*/  IMAD.MOV.U32 R5, RZ, RZ, R20 ;  /* 0x000000ffff057224 */ /* 0x000fe200078e0014 */
[----:B------:R-:W-:Y:S04]  /*1d250*/  STL [R1+0x37c], R20 ;  /* 0x00037c1401007387 */ /* 0x000fe80000100800 */
[----:B------:R1:W-:Y:S04]  /*1d260*/  STL [R1+0x3a0], R17 ;  /* 0x0003a01101007387 */ /* 0x0003e80000100800 */
[----:B------:R5:W-:Y:S04]  /*1d270*/  LDGSTS.E [R6+0x42900], desc[UR16][R4.64], P0 ;  /* 0x4290000004067fae */ /* 0x000be800081a1010 */
[----:B------:R1:W-:Y:S01]  /*1d280*/  STL [R1+0x39c], R18 ;  /* 0x00039c1201007387 */ /* 0x0003e20000100800 */
[----:B-----5:R-:W-:-:S03]  /*1d290*/  IMAD.MOV.U32 R4, RZ, RZ, R17 ;  /* 0x000000ffff047224 */ /* 0x020fc600078e0011 */
[----:B-1----:R-:W5:Y:S01]  /*1d2a0*/  LDL.LU R17, [R1+0x244] ;  /* 0x0002440001117983 */ /* 0x002f620000300800 */
[----:B------:R-:W-:-:S03]  /*1d2b0*/  MOV R5, R18 ;  /* 0x0000001200057202 */ /* 0x000fc60000000f00 */
[----:B------:R-:W5:Y:S01]  /*1d2c0*/  LDL.LU R18, [R1+0x264] ;  /* 0x0002640001127983 */ /* 0x000f620000300800 */
[-C--:B------:R-:W-:Y:S02]  /*1d2d0*/  IADD3 R8, P4, PT, R8, R135.reuse, RZ ;  /* 0x0000008708087210 */ /* 0x080fe40007f9e0ff */
[----:B------:R-:W-:Y:S01]  /*1d2e0*/  IADD3 R14, P5, PT, R14, R135, RZ ;  /* 0x000000870e0e7210 */ /* 0x000fe20007fbe0ff */
[----:B------:R1:W-:Y:S04]  /*1d2f0*/  LDGSTS.E [R6+0x42d00], desc[UR16][R4.64], P0 ;  /* 0x42d0000004067fae */ /* 0x0003e800081a1010 */
[----:B------:R1:W-:Y:S01]  /*1d300*/  STL [R1+0x3c0], R8 ;  /* 0x0003c00801007387 */ /* 0x0003e20000100800 */
[----:B------:R-:W-:Y:S02]  /*1d310*/  IMAD.X R10, R10, 0x1, R134, P4 ;  /* 0x000000010a0a7824 */ /* 0x000fe400020e0686 */
[----:B-1----:R-:W-:-:S03]  /*1d320*/  IMAD.MOV.U32 R4, RZ, RZ, R8 ;  /* 0x000000ffff047224 */ /* 0x002fc600078e0008 */
[----:B------:R1:W-:Y:S01]  /*1d330*/  STL [R1+0x3bc], R10 ;  /* 0x0003bc0a01007387 */ /* 0x0003e20000100800 */
[----:B------:R-:W-:Y:S02]  /*1d340*/  IMAD.MOV.U32 R5, RZ, RZ, R10 ;  /* 0x000000ffff057224 */ /* 0x000fe400078e000a */
[----:B------:R-:W-:Y:S01]  /*1d350*/  IMAD.X R15, R15, 0x1, R134, P5 ;  /* 0x000000010f0f7824 */ /* 0x000fe200028e0686 */
[----:B------:R1:W-:Y:S04]  /*1d360*/  STL [R1+0x3e0], R14 ;  /* 0x0003e00e01007387 */ /* 0x0003e80000100800 */
[----:B------:R-:W5:Y:S04]  /*1d370*/  LDL.LU R8, [R1+0x288] ;  /* 0x0002880001087983 */ /* 0x000f680000300800 */
[----:B------:R1:W-:Y:S04]  /*1d380*/  STL [R1+0x3dc], R15 ;  /* 0x0003dc0f01007387 */ /* 0x0003e80000100800 */
[----:B------:R1:W-:Y:S04]  /*1d390*/  LDGSTS.E [R6+0x43100], desc[UR16][R4.64], P0 ;  /* 0x4310000004067fae */ /* 0x0003e800081a1010 */
[----:B-1----:R-:W5:Y:S01]  /*1d3a0*/  LDL.LU R10, [R1+0x2a8] ;  /* 0x0002a800010a7983 */ /* 0x002f620000300800 */
[----:B------:R-:W-:Y:S01]  /*1d3b0*/  IADD3 R7, P4, PT, R7, R135, RZ ;  /* 0x0000008707077210 */ /* 0x000fe20007f9e0ff */
[----:B------:R-:W-:-:S02]  /*1d3c0*/  IMAD.MOV.U32 R4, RZ, RZ, R14 ;  /* 0x000000ffff047224 */ /* 0x000fc400078e000e */
[----:B------:R-:W5:Y:S01]  /*1d3d0*/  LDL.LU R14, [R1+0x284] ;  /* 0x00028400010e7983 */ /* 0x000f620000300800 */
[----:B------:R-:W-:Y:S01]  /*1d3e0*/  IMAD.MOV.U32 R5, RZ, RZ, R15 ;  /* 0x000000ffff057224 */ /* 0x000fe200078e000f */
[----:B------:R-:W-:Y:S02]  /*1d3f0*/  IADD3 R11, P5, PT, R11, R135, RZ ;  /* 0x000000870b0b7210 */ /* 0x000fe40007fbe0ff */
[----:B------:R-:W5:Y:S04]  /*1d400*/  LDL.LU R15, [R1+0x2a4] ;  /* 0x0002a400010f7983 */ /* 0x000f680000300800 */
[----:B------:R1:W-:Y:S04]  /*1d410*/  LDGSTS.E [R6+0x43500], desc[UR16][R4.64], P0 ;  /* 0x4350000004067fae */ /* 0x0003e800081a1010 */
[----:B------:R-:W-:Y:S01]  /*1d420*/  STL [R1+0x400], R7 ;  /* 0x0004000701007387 */ /* 0x000fe20000100800 */
[----:B-1----:R-:W-:-:S02]  /*1d430*/  IMAD.MOV.U32 R4, RZ, RZ, R7 ;  /* 0x000000ffff047224 */ /* 0x002fc400078e0007 */
[----:B----4-:R-:W-:-:S04]  /*1d440*/  IMAD.X R9, R9, 0x1, R134, P4 ;  /* 0x0000000109097824 */ /* 0x010fc800020e0686 */
[----:B------:R-:W-:Y:S01]  /*1d450*/  IMAD.MOV.U32 R5, RZ, RZ, R9 ;  /* 0x000000ffff057224 */ /* 0x000fe200078e0009 */
[----:B------:R1:W-:Y:S01]  /*1d460*/  STL [R1+0x3fc], R9 ;  /* 0x0003fc0901007387 */ /* 0x0003e20000100800 */
[----:B------:R-:W-:-:S03]  /*1d470*/  IMAD.X R16, R16, 0x1, R134, P5 ;  /* 0x0000000110107824 */ /* 0x000fc600028e0686 */
[----:B------:R-:W-:Y:S04]  /*1d480*/  STL [R1+0x420], R11 ;  /* 0x0004200b01007387 */ /* 0x000fe80000100800 */
[----:B------:R4:W-:Y:S04]  /*1d490*/  LDGSTS.E [R6+0x43900], desc[UR16][R4.64], P0 ;  /* 0x4390000004067fae */ /* 0x0009e800081a1010 */
[----:B-1----:R-:W5:Y:S04]  /*1d4a0*/  LDL.LU R9, [R1+0x2c8] ;  /* 0x0002c80001097983 */ /* 0x002f680000300800 */
[----:B------:R1:W-:Y:S04]  /*1d4b0*/  STL [R1+0x41c], R16 ;  /* 0x00041c1001007387 */ /* 0x0003e80000100800 */
[----:B------:R-:W5:Y:S01]  /*1d4c0*/  LDL.LU R7, [R1+0x2e8] ;  /* 0x0002e80001077983 */ /* 0x000f620000300800 */
[----:B----4-:R-:W-:-:S03]  /*1d4d0*/  IMAD.MOV.U32 R5, RZ, RZ, R16 ;  /* 0x000000ffff057224 */ /* 0x010fc600078e0010 */
[----:B-1----:R-:W4:Y:S01]  /*1d4e0*/  LDL.LU R16, [R1+0x2c4] ;  /* 0x0002c40001107983 */ /* 0x002f220000300800 */
[----:B------:R-:W-:-:S03]  /*1d4f0*/  IMAD.MOV.U32 R4, RZ, RZ, R11 ;  /* 0x000000ffff047224 */ /* 0x000fc600078e000b */
[----:B------:R-:W4:Y:S01]  /*1d500*/  LDL.LU R11, [R1+0x2e4] ;  /* 0x0002e400010b7983 */ /* 0x000f220000300800 */
[-C--:B--2---:R-:W-:Y:S02]  /*1d510*/  IADD3 R12, P4, PT, R12, R135.reuse, RZ ;  /* 0x000000870c0c7210 */ /* 0x084fe40007f9e0ff */
[----:B---3--:R-:W-:Y:S01]  /*1d520*/  IADD3 R13, P5, PT, R13, R135, RZ ;  /* 0x000000870d0d7210 */ /* 0x008fe20007fbe0ff */
[----:B------:R1:W-:Y:S04]  /*1d530*/  LDGSTS.E [R6+0x43d00], desc[UR16][R4.64], P0 ;  /* 0x43d0000004067fae */ /* 0x0003e800081a1010 */
[----:B------:R-:W-:Y:S01]  /*1d540*/  STL [R1+0x248], R12 ;  /* 0x0002480c01007387 */ /* 0x000fe20000100800 */
[----:B-1----:R-:W-:-:S03]  /*1d550*/  LOP3.LUT R6, R3, 0x40, RZ, 0x3c, !PT ;  /* 0x0000004003067812 */ /* 0x002fc600078e3cff */
[----:B------:R-:W-:Y:S01]  /*1d560*/  STL [R1+0x268], R13 ;  /* 0x0002680d01007387 */ /* 0x000fe20000100800 */
[----:B------:R-:W-:Y:S02]  /*1d570*/  IMAD.MOV.U32 R4, RZ, RZ, R12 ;  /* 0x000000ffff047224 */ /* 0x000fe400078e000c */
[----:B------:R-:W-:Y:S02]  /*1d580*/  VIADD R6, R6, UR9 ;  /* 0x0000000906067c36 */ /* 0x000fe40008000000 */
[----:B-----5:R-:W-:-:S04]  /*1d590*/  IMAD.X R17, R17, 0x1, R134, P4 ;  /* 0x0000000111117824 */ /* 0x020fc800020e0686 */
[----:B------:R-:W-:Y:S01]  /*1d5a0*/  IMAD.MOV.U32 R5, RZ, RZ, R17 ;  /* 0x000000ffff057224 */ /* 0x000fe200078e0011 */
[----:B------:R1:W-:Y:S01]  /*1d5b0*/  STL [R1+0x244], R17 ;  /* 0x0002441101007387 */ /* 0x0003e20000100800 */
[----:B------:R-:W-:-:S03]  /*1d5c0*/  IMAD.X R18, R18, 0x1, R134, P5 ;  /* 0x0000000112127824 */ /* 0x000fc600028e0686 */
[----:B------:R2:W-:Y:S04]  /*1d5d0*/  LDGSTS.E [R6+0x40200], desc[UR16][R4.64], P0 ;  /* 0x4020000004067fae */ /* 0x0005e800081a1010 */
[----:B-1----:R-:W3:Y:S04]  /*1d5e0*/  LDL.LU R17, [R1+0x308] ;  /* 0x0003080001117983 */ /* 0x002ee80000300800 */
[----:B------:R-:W5:Y:S01]  /*1d5f0*/  LDL.LU R12, [R1+0x328] ;  /* 0x00032800010c7983 */ /* 0x000f620000300800 */
[----:B--2---:R-:W-:-:S03]  /*1d600*/  IMAD.MOV.U32 R5, RZ, RZ, R18 ;  /* 0x000000ffff057224 */ /* 0x004fc600078e0012 */
[----:B------:R1:W-:Y:S01]  /*1d610*/  STL [R1+0x264], R18 ;  /* 0x0002641201007387 */ /* 0x0003e20000100800 */
[----:B------:R-:W-:Y:S01]  /*1d620*/  IMAD.MOV.U32 R4, RZ, RZ, R13 ;  /* 0x000000ffff047224 */ /* 0x000fe200078e000d */
[----:B------:R-:W-:-:S04]  /*1d630*/  IADD3 R8, P4, PT, R8, R135, RZ ;  /* 0x0000008708087210 */ /* 0x000fc80007f9e0ff */
[----:B------:R2:W-:Y:S04]  /*1d640*/  LDGSTS.E [R6+0x40600], desc[UR16][R4.64], P0 ;  /* 0x4060000004067fae */ /* 0x0005e800081a1010 */
[----:B-1----:R-:W5:Y:S04]  /*1d650*/  LDL.LU R18, [R1+0x304] ;  /* 0x0003040001127983 */ /* 0x002f680000300800 */
[----:B------:R-:W5:Y:S01]  /*1d660*/  LDL.LU R13, [R1+0x324] ;  /* 0x00032400010d7983 */ /* 0x000f620000300800 */
[----:B------:R-:W-:-:S03]  /*1d670*/  IADD3 R10, P5, PT, R10, R135, RZ ;  /* 0x000000870a0a7210 */ /* 0x000fc60007fbe0ff */
[----:B------:R-:W-:Y:S01]  /*1d680*/  STL [R1+0x288], R8 ;  /* 0x0002880801007387 */ /* 0x000fe20000100800 */
[----:B--2---:R-:W-:Y:S02]  /*1d690*/  IMAD.MOV.U32 R4, RZ, RZ, R8 ;  /* 0x000000ffff047224 */ /* 0x004fe400078e0008 */
[----:B------:R-:W-:Y:S01]  /*1d6a0*/  IMAD.X R14, R14, 0x1, R134, P4 ;  /* 0x000000010e0e7824 */ /* 0x000fe200020e0686 */
[----:B------:R-:W-:-:S04]  /*1d6b0*/  IADD3.X R15, PT, PT, R15, R134, RZ, P5, !PT ;  /* 0x000000860f0f7210 */ /* 0x000fc80002ffe4ff */
[----:B------:R1:W-:Y:S01]  /*1d6c0*/  STL [R1+0x284], R14 ;  /* 0x0002840e01007387 */ /* 0x0003e20000100800 */
[----:B------:R-:W-:-:S03]  /*1d6d0*/  IMAD.MOV.U32 R5, RZ, RZ, R14 ;  /* 0x000000ffff057224 */ /* 0x000fc600078e000e */
[----:B------:R-:W-:Y:S04]  /*1d6e0*/  STL [R1+0x2a8], R10 ;  /* 0x0002a80a01007387 */ /* 0x000fe80000100800 */
[----:B------:R2:W-:Y:S04]  /*1d6f0*/  LDGSTS.E [R6+0x40a00], desc[UR16][R4.64], P0 ;  /* 0x40a0000004067fae */ /* 0x0005e800081a1010 */
[----:B-1----:R-:W5:Y:S04]  /*1d700*/  LDL.LU R14, [R1+0x348] ;  /* 0x00034800010e7983 */ /* 0x002f680000300800 */
[----:B------:R1:W-:Y:S04]  /*1d710*/  STL [R1+0x2a4], R15 ;  /* 0x0002a40f01007387 */ /* 0x0003e80000100800 */
[----:B------:R-:W5:Y:S01]  /*1d720*/  LDL.LU R8, [R1+0x368] ;  /* 0x0003680001087983 */ /* 0x000f620000300800 */
[----:B--2---:R-:W-:-:S03]  /*1d730*/  IMAD.MOV.U32 R5, RZ, RZ, R15 ;  /* 0x000000ffff057224 */ /* 0x004fc600078e000f */
[----:B-1----:R-:W2:Y:S01]  /*1d740*/  LDL.LU R15, [R1+0x344] ;  /* 0x00034400010f7983 */ /* 0x002ea20000300800 */
[----:B------:R-:W-:-:S03]  /*1d750*/  IMAD.MOV.U32 R4, RZ, RZ, R10 ;  /* 0x000000ffff047224 */ /* 0x000fc600078e000a */
[----:B------:R-:W2:Y:S04]  /*1d760*/  LDL.LU R10, [R1+0x364] ;  /* 0x00036400010a7983 */ /* 0x000ea80000300800 */
[----:B------:R1:W-:Y:S01]  /*1d770*/  LDGSTS.E [R6+0x40e00], desc[UR16][R4.64], P0 ;  /* 0x40e0000004067fae */ /* 0x0003e200081a1010 */
[-C--:B------:R-:W-:Y:S02]  /*1d780*/  IADD3 R9, P4, PT, R9, R135.reuse, RZ ;  /* 0x0000008709097210 */ /* 0x080fe40007f9e0ff */
[----:B------:R-:W-:-:S03]  /*1d790*/  IADD3 R7, P5, PT, R7, R135, RZ ;  /* 0x0000008707077210 */ /* 0x000fc60007fbe0ff */
[----:B------:R1:W-:Y:S01]  /*1d7a0*/  STL [R1+0x2c8], R9 ;  /* 0x0002c80901007387 */ /* 0x0003e20000100800 */
[--C-:B----4-:R-:W-:Y:S02]  /*1d7b0*/  IMAD.X R16, R16, 0x1, R134.reuse, P4 ;  /* 0x0000000110107824 */ /* 0x110fe400020e0686 */
[----:B------:R-:W-:-:S03]  /*1d7c0*/  IMAD.X R11, R11, 0x1, R134, P5 ;  /* 0x000000010b0b7824 */ /* 0x000fc600028e0686 */
[----:B------:R-:W-:Y:S04]  /*1d7d0*/  STL [R1+0x2c4], R16 ;  /* 0x0002c41001007387 */ /* 0x000fe80000100800 */
[----:B------:R-:W-:Y:S01]  /*1d7e0*/  STL [R1+0x2e8], R7 ;  /* 0x0002e80701007387 */ /* 0x000fe20000100800 */
[----:B-1----:R-:W-:-:S03]  /*1d7f0*/  IMAD.MOV.U32 R4, RZ, RZ, R9 ;  /* 0x000000ffff047224 */ /* 0x002fc600078e0009 */
[----:B------:R-:W4:Y:S01]  /*1d800*/  LDL.LU R19, [R1+0x388] ;  /* 0x0003880001137983 */ /* 0x000f220000300800 */
[----:B------:R-:W-:-:S03]  /*1d810*/  IMAD.MOV.U32 R5, RZ, RZ, R16 ;  /* 0x000000ffff057224 */ /* 0x000fc600078e0010 */
[----:B------:R1:W-:Y:S04]  /*1d820*/  STL [R1+0x2e4], R11 ;  /* 0x0002e40b01007387 */ /* 0x0003e80000100800 */
[----:B------:R-:W4:Y:S04]  /*1d830*/  LDL.LU R9, [R1+0x3a8] ;  /* 0x0003a80001097983 */ /* 0x000f280000300800 */
[----:B------:R-:W4:Y:S04]  /*1d840*/  LDL.LU R20, [R1+0x384] ;  /* 0x0003840001147983 */ /* 0x000f280000300800 */
[----:B------:R1:W-:Y:S02]  /*1d850*/  LDGSTS.E [R6+0x41200], desc[UR16][R4.64], P0 ;  /* 0x4120000004067fae */ /* 0x0003e400081a1010 */
[----:B-1----:R-:W-:-:S02]  /*1d860*/  IMAD.MOV.U32 R5, RZ, RZ, R11 ;  /* 0x000000ffff057224 */ /* 0x002fc400078e000b */
[----:B------:R-:W4:Y:S01]  /*1d870*/  LDL.LU R11, [R1+0x3a4] ;  /* 0x0003a400010b7983 */ /* 0x000f220000300800 */
[----:B------:R-:W-:-:S03]  /*1d880*/  IMAD.MOV.U32 R4, RZ, RZ, R7 ;  /* 0x000000ffff047224 */ /* 0x000fc600078e0007 */
[----:B------:R-:W4:Y:S04]  /*1d890*/  LDL.LU R7, [R1+0x3c8] ;  /* 0x0003c80001077983 */ /* 0x000f280000300800 */
[----:B------:R-:W4:Y:S01]  /*1d8a0*/  LDL.LU R16, [R1+0x3e8] ;  /* 0x0003e80001107983 */ /* 0x000f220000300800 */
[----:B---3--:R-:W-:-:S03]  /*1d8b0*/  IADD3 R17, P4, PT, R17, R135, RZ ;  /* 0x0000008711117210 */ /* 0x008fc60007f9e0ff */
[----:B------:R1:W-:Y:S01]  /*1d8c0*/  LDGSTS.E [R6+0x41600], desc[UR16][R4.64], P0 ;  /* 0x4160000004067fae */ /* 0x0003e200081a1010 */
[----:B-----5:R-:W-:-:S03]  /*1d8d0*/  IADD3 R12, P5, PT, R12, R135, RZ ;  /* 0x000000870c0c7210 */ /* 0x020fc60007fbe0ff */
[----:B------:R3:W-:Y:S01]  /*1d8e0*/  STL [R1+0x308], R17 ;  /* 0x0003081101007387 */ /* 0x0007e20000100800 */
[----:B-1----:R-:W-:Y:S02]  /*1d8f0*/  IMAD.MOV.U32 R4, RZ, RZ, R17 ;  /* 0x000000ffff047224 */ /* 0x002fe400078e0011 */
[--C-:B------:R-:W-:Y:S02]  /*1d900*/  IMAD.X R18, R18, 0x1, R134.reuse, P4 ;  /* 0x0000000112127824 */ /* 0x100fe400020e0686 */
[----:B------:R-:W-:-:S03]  /*1d910*/  IMAD.X R13, R13, 0x1, R134, P5 ;  /* 0x000000010d0d7824 */ /* 0x000fc600028e0686 */
[----:B------:R1:W-:Y:S04]  /*1d920*/  STL [R1+0x304], R18 ;  /* 0x0003041201007387 */ /* 0x0003e80000100800 */
[----:B------:R5:W-:Y:S04]  /*1d930*/  STL [R1+0x328], R12 ;  /* 0x0003280c01007387 */ /* 0x000be80000100800 */
[----:B---3--:R-:W3:Y:S01]  /*1d940*/  LDL.LU R17, [R1+0x3c4] ;  /* 0x0003c40001117983 */ /* 0x008ee20000300800 */
[----:B------:R-:W-:-:S03]  /*1d950*/  IMAD.MOV.U32 R5, RZ, RZ, R18 ;  /* 0x000000ffff057224 */ /* 0x000fc600078e0012 */
[----:B------:R5:W-:Y:S04]  /*1d960*/  STL [R1+0x324], R13 ;  /* 0x0003240d01007387 */ /* 0x000be80000100800 */
[----:B-1----:R-:W3:Y:S04]  /*1d970*/  LDL.LU R18, [R1+0x3e4] ;  /* 0x0003e40001127983 */ /* 0x002ee80000300800 */
[----:B------:R1:W-:Y:S01]  /*1d980*/  LDGSTS.E [R6+0x41a00], desc[UR16][R4.64], P0 ;  /* 0x41a0000004067fae */ /* 0x0003e200081a1010 */
[----:B------:R-:W-:Y:S01]  /*1d990*/  IADD3 R14, P4, PT, R14, R135, RZ ;  /* 0x000000870e0e7210 */ /* 0x000fe20007f9e0ff */
[----:B-1----:R-:W-:-:S02]  /*1d9a0*/  IMAD.MOV.U32 R4, RZ, RZ, R12 ;  /* 0x000000ffff047224 */ /* 0x002fc400078e000c */
[----:B------:R-:W-:Y:S01]  /*1d9b0*/  IMAD.MOV.U32 R5, RZ, RZ, R13 ;  /* 0x000000ffff057224 */ /* 0x000fe200078e000d */
[----:B-----5:R-:W5:Y:S01]  /*1d9c0*/  LDL.LU R12, [R1+0x408] ;  /* 0x00040800010c7983 */ /* 0x020f620000300800 */
[----:B------:R-:W-:-:S03]  /*1d9d0*/  IADD3 R8, P5, PT, R8, R135, RZ ;  /* 0x0000008708087210 */ /* 0x000fc60007fbe0ff */
[----:B------:R-:W5:Y:S01]  /*1d9e0*/  LDL.LU R13, [R1+0x428] ;  /* 0x00042800010d7983 */ /* 0x000f620000300800 */
[----:B--2---:R-:W-:-:S03]  /*1d9f0*/  IMAD.X R15, R15, 0x1, R134, P4 ;  /* 0x000000010f0f7824 */ /* 0x004fc600020e0686 */
[----:B------:R1:W-:Y:S01]  /*1da00*/  STL [R1+0x348], R14 ;  /* 0x0003480e01007387 */ /* 0x0003e20000100800 */
[----:B------:R-:W-:-:S03]  /*1da10*/  IMAD.X R10, R10, 0x1, R134, P5 ;  /* 0x000000010a0a7824 */ /* 0x000fc600028e0686 */
[----:B------:R2:W-:Y:S04]  /*1da20*/  LDGSTS.E [R6+0x41e00], desc[UR16][R4.64], P0 ;  /* 0x41e0000004067fae */ /* 0x0005e800081a1010 */
[----:B------:R1:W-:Y:S04]  /*1da30*/  STL [R1+0x344], R15 ;  /* 0x0003440f01007387 */ /* 0x0003e80000100800 */
[----:B------:R-:W-:Y:S01]  /*1da40*/  STL [R1+0x368], R8 ;  /* 0x0003680801007387 */ /* 0x000fe20000100800 */
[----:B--2---:R-:W-:Y:S02]  /*1da50*/  IMAD.MOV.U32 R4, RZ, RZ, R14 ;  /* 0x000000ffff047224 */ /* 0x004fe400078e000e */
[----:B------:R-:W-:Y:S01]  /*1da60*/  IMAD.MOV.U32 R5, RZ, RZ, R15 ;  /* 0x000000ffff057224 */ /* 0x000fe200078e000f */
[----:B-1----:R-:W2:Y:S04]  /*1da70*/  LDL.LU R14, [R1+0x404] ;  /* 0x00040400010e7983 */ /* 0x002ea80000300800 */
[----:B------:R1:W-:Y:S04]  /*1da80*/  STL [R1+0x364], R10 ;  /* 0x0003640a01007387 */ /* 0x0003e80000100800 */
[----:B------:R-:W2:Y:S04]  /*1da90*/  LDL.LU R15, [R1+0x424] ;  /* 0x00042400010f7983 */ /* 0x000ea80000300800 */
[----:B------:R1:W-:Y:S02]  /*1daa0*/  LDGSTS.E [R6+0x42200], desc[UR16][R4.64], P0 ;  /* 0x4220000004067fae */ /* 0x0003e400081a1010 */
[----:B-1----:R-:W-:Y:S01]  /*1dab0*/  MOV R4, R8 ;  /* 0x0000000800047202 */ /* 0x002fe20000000f00 */
[----:B------:R-:W-:-:S02]  /*1dac0*/  IMAD.MOV.U32 R5, RZ, RZ, R10 ;  /* 0x000000ffff057224 */ /* 0x000fc400078e000a */
[----:B------:R-:W2:Y:S04]  /*1dad0*/  LDL.LU R10, [R1+0x250] ;  /* 0x00025000010a7983 */ /* 0x000ea80000300800 */
[----:B------:R1:W-:Y:S04]  /*1dae0*/  LDGSTS.E [R6+0x42600], desc[UR16][R4.64], P0 ;  /* 0x4260000004067fae */ /* 0x0003e800081a1010 */
[----:B------:R-:W2:Y:S01]  /*1daf0*/  LDL.LU R8, [R1+0x270] ;  /* 0x0002700001087983 */ /* 0x000ea20000300800 */
[-C--:B----4-:R-:W-:Y:S02]  /*1db00*/  IADD3 R19, P4, PT, R19, R135.reuse, RZ ;  /* 0x0000008713137210 */ /* 0x090fe40007f9e0ff */
[----:B------:R-:W-:-:S03]  /*1db10*/  IADD3 R9, P5, PT, R9, R135, RZ ;  /* 0x0000008709097210 */ /* 0x000fc60007fbe0ff */
[----:B------:R-:W-:Y:S02]  /*1db20*/  IMAD.X R20, R20, 0x1, R134, P4 ;  /* 0x0000000114147824 */ /* 0x000fe400020e0686 */
[----:B-1----:R-:W-:Y:S02]  /*1db30*/  IMAD.MOV.U32 R4, RZ, RZ, R19 ;  /* 0x000000ffff047224 */ /* 0x002fe400078e0013 */
[----:B------:R-:W-:Y:S01]  /*1db40*/  IMAD.MOV.U32 R5, RZ, RZ, R20 ;  /* 0x000000ffff057224 */ /* 0x000fe200078e0014 */
[----:B------:R-:W-:Y:S04]  /*1db50*/  STL [R1+0x388], R19 ;  /* 0x0003881301007387 */ /* 0x000fe80000100800 */
[----:B------:R-:W-:Y:S04]  /*1db60*/  STL [R1+0x384], R20 ;  /* 0x0003841401007387 */ /* 0x000fe80000100800 */
[----:B------:R-:W-:Y:S04]  /*1db70*/  STL [R1+0x3a8], R9 ;  /* 0x0003a80901007387 */ /* 0x000fe80000100800 */
[----:B------:R1:W-:Y:S01]  /*1db80*/  LDGSTS.E [R6+0x42a00], desc[UR16][R4.64], P0 ;  /* 0x42a0000004067fae */ /* 0x0003e200081a1010 */
[----:B------:R-:W-:-:S05]  /*1db90*/  IMAD.X R11, R11, 0x1, R134, P5 ;  /* 0x000000010b0b7824 */ /* 0x000fca00028e0686 */
[----:B------:R4:W-:Y:S01]  /*1dba0*/  STL [R1+0x3a4], R11 ;  /* 0x0003a40b01007387 */ /* 0x0009e20000100800 */
[----:B-1----:R-:W-:-:S03]  /*1dbb0*/  IMAD.MOV.U32 R5, RZ, RZ, R11 ;  /* 0x000000ffff057224 */ /* 0x002fc600078e000b */
[----:B----4-:R-:W4:Y:S01]  /*1dbc0*/  LDL.LU R11, [R1+0x24c] ;  /* 0x00024c00010b7983 */ /* 0x010f220000300800 */
[----:B------:R-:W-:Y:S01]  /*1dbd0*/  IMAD.MOV.U32 R4, RZ, RZ, R9 ;  /* 0x000000ffff047224 */ /* 0x000fe200078e0009 */
[-C--:B------:R-:W-:Y:S02]  /*1dbe0*/  IADD3 R7, P4, PT, R7, R135.reuse, RZ ;  /* 0x0000008707077210 */ /* 0x080fe40007f9e0ff */
[----:B------:R-:W4:Y:S01]  /*1dbf0*/  LDL.LU R9, [R1+0x26c] ;  /* 0x00026c0001097983 */ /* 0x000f220000300800 */
[----:B------:R-:W-:-:S03]  /*1dc00*/  IADD3 R16, P5, PT, R16, R135, RZ ;  /* 0x0000008710107210 */ /* 0x000fc60007fbe0ff */
[----:B------:R1:W-:Y:S04]  /*1dc10*/  LDGSTS.E [R6+0x42e00], desc[UR16][R4.64], P0 ;  /* 0x42e0000004067fae */ /* 0x0003e800081a1010 */
[----:B------:R-:W-:Y:S01]  /*1dc20*/  STL [R1+0x3c8], R7 ;  /* 0x0003c80701007387 */ /* 0x000fe20000100800 */
[----:B-1----:R-:W-:Y:S02]  /*1dc30*/  IMAD.MOV.U32 R4, RZ, RZ, R7 ;  /* 0x000000ffff047224 */ /* 0x002fe400078e0007 */
[----:B---3--:R-:W-:-:S04]  /*1dc40*/  IMAD.X R17, R17, 0x1, R134, P4 ;  /* 0x0000000111117824 */ /* 0x008fc800020e0686 */
[----:B------:R-:W-:Y:S01]  /*1dc50*/  IMAD.MOV.U32 R5, RZ, RZ, R17 ;  /* 0x000000ffff057224 */ /* 0x000fe200078e0011 */
[----:B------:R1:W-:Y:S01]  /*1dc60*/  STL [R1+0x3c4], R17 ;  /* 0x0003c41101007387 */ /* 0x0003e20000100800 */
[----:B------:R-:W-:-:S03]  /*1dc70*/  IMAD.X R18, R18, 0x1, R134, P5 ;  /* 0x0000000112127824 */ /* 0x000fc600028e0686 */
[----:B------:R-:W-:Y:S04]  /*1dc80*/  STL [R1+0x3e8], R16 ;  /* 0x0003e81001007387 */ /* 0x000fe80000100800 */
[----:B------:R3:W-:Y:S04]  /*1dc90*/  LDGSTS.E [R6+0x43200], desc[UR16][R4.64], P0 ;  /* 0x4320000004067fae */ /* 0x0007e800081a1010 */
[----:B-1----:R-:W4:Y:S04]  /*1dca0*/  LDL.LU R17, [R1+0x290] ;  /* 0x0002900001117983 */ /* 0x002f280000300800 */
[----:B------:R1:W-:Y:S04]  /*1dcb0*/  STL [R1+0x3e4], R18 ;  /* 0x0003e41201007387 */ /* 0x0003e80000100800 */
[----:B------:R-:W4:Y:S01]  /*1dcc0*/  LDL.LU R7, [R1+0x2b0] ;  /* 0x0002b00001077983 */ /* 0x000f220000300800 */
[----:B---3--:R-:W-:-:S02]  /*1dcd0*/  IMAD.MOV.U32 R5, RZ, RZ, R18 ;  /* 0x000000ffff057224 */ /* 0x008fc400078e0012 */
[----:B------:R-:W-:Y:S01]  /*1dce0*/  IMAD.MOV.U32 R4, RZ, RZ, R16 ;  /* 0x000000ffff047224 */ /* 0x000fe200078e0010 */
[----:B-1----:R-:W3:Y:S04]  /*1dcf0*/  LDL.LU R18, [R1+0x28c] ;  /* 0x00028c0001127983 */ /* 0x002ee80000300800 */
[----:B------:R-:W3:Y:S01]  /*1dd00*/  LDL.LU R16, [R1+0x2ac] ;  /* 0x0002ac0001107983 */ /* 0x000ee20000300800 */
[-C--:B-----5:R-:W-:Y:S02]  /*1dd10*/  IADD3 R12, P4, PT, R12, R135.reuse, RZ ;  /* 0x000000870c0c7210 */ /* 0x0a0fe40007f9e0ff */
[----:B------:R-:W-:Y:S01]  /*1dd20*/  IADD3 R13, P5, PT, R13, R135, RZ ;  /* 0x000000870d0d7210 */ /* 0x000fe20007fbe0ff */
[----:B------:R1:W-:Y:S04]  /*1dd30*/  LDGSTS.E [R6+0x43600], desc[UR16][R4.64], P0 ;  /* 0x4360000004067fae */ /* 0x0003e800081a1010 */
[----:B------:R-:W-:Y:S01]  /*1dd40*/  STL [R1+0x408], R12 ;  /* 0x0004080c01007387 */ /* 0x000fe20000100800 */
[----:B--2---:R-:W-:-:S02]  /*1dd50*/  IMAD.X R14, R14, 0x1, R134, P4 ;  /* 0x000000010e0e7824 */ /* 0x004fc400020e0686 */
[----:B-1----:R-:W-:Y:S02]  /*1dd60*/  IMAD.MOV.U32 R4, RZ, RZ, R12 ;  /* 0x000000ffff047224 */ /* 0x002fe400078e000c */
        /* <DEDUP_REMOVED lines=8> */
[----:B--2---:R-:W-:Y:S01]  /*1ddf0*/  IMAD.MOV.U32 R5, RZ, RZ, R15 ;  /* 0x000000ffff057224 */ /* 0x004fe200078e000f */
[-C--:B------:R-:W-:Y:S01]  /*1de00*/  IADD3 R10, P4, PT, R10, R135.reuse, RZ ;  /* 0x000000870a0a7210 */ /* 0x080fe20007f9e0ff */
[----:B------:R-:W-:Y:S01]  /*1de10*/  IMAD.MOV.U32 R4, RZ, RZ, R13 ;  /* 0x000000ffff047224 */ /* 0x000fe200078e000d */
[----:B-1----:R-:W2:Y:S04]  /*1de20*/  LDL.LU R15, [R1+0x2cc] ;  /* 0x0002cc00010f7983 */ /* 0x002ea80000300800 */
[----:B------:R-:W2:Y:S01]  /*1de30*/  LDL.LU R13, [R1+0x2ec] ;  /* 0x0002ec00010d7983 */ /* 0x000ea20000300800 */
[----:B------:R-:W-:-:S03]  /*1de40*/  IADD3 R8, P5, PT, R8, R135, RZ ;  /* 0x0000008708087210 */ /* 0x000fc60007fbe0ff */
[----:B------:R1:W-:Y:S04]  /*1de50*/  LDGSTS.E [R6+0x43e00], desc[UR16][R4.64], P0 ;  /* 0x43e0000004067fae */ /* 0x0003e800081a1010 */
[----:B------:R4:W-:Y:S01]  /*1de60*/  STL [R1+0x250], R10 ;  /* 0x0002500a01007387 */ /* 0x0009e20000100800 */
[----:B-1----:R-:W-:Y:S01]  /*1de70*/  LOP3.LUT R6, R3, 0x60, RZ, 0x3c, !PT ;  /* 0x0000006003067812 */ /* 0x002fe200078e3cff */
[----:B------:R-:W-:-:S03]  /*1de80*/  IMAD.MOV.U32 R4, RZ, RZ, R10 ;  /* 0x000000ffff047224 */ /* 0x000fc600078e000a */
[----:B------:R-:W-:Y:S01]  /*1de90*/  IADD3 R6, PT, PT, R6, UR9, RZ ;  /* 0x0000000906067c10 */ /* 0x000fe2000fffe0ff */
[----:B------:R1:W-:Y:S01]  /*1dea0*/  STL [R1+0x270], R8 ;  /* 0x0002700801007387 */ /* 0x0003e20000100800 */
[--C-:B----4-:R-:W-:Y:S02]  /*1deb0*/  IMAD.X R11, R11, 0x1, R134.reuse, P4 ;  /* 0x000000010b0b7824 */ /* 0x110fe400020e0686 */
[----:B------:R-:W-:Y:S02]  /*1dec0*/  IMAD.X R9, R9, 0x1, R134, P5 ;  /* 0x0000000109097824 */ /* 0x000fe400028e0686 */
[----:B------:R-:W-:Y:S01]  /*1ded0*/  IMAD.MOV.U32 R5, RZ, RZ, R11 ;  /* 0x000000ffff057224 */ /* 0x000fe200078e000b */
[----:B------:R4:W-:Y:S04]  /*1dee0*/  STL [R1+0x24c], R11 ;  /* 0x00024c0b01007387 */ /* 0x0009e80000100800 */
[----:B------:R1:W-:Y:S04]  /*1def0*/  LDGSTS.E [R6+0x40300], desc[UR16][R4.64], P0 ;  /* 0x4030000004067fae */ /* 0x0003e800081a1010 */
[----:B------:R4:W-:Y:S04]  /*1df00*/  STL [R1+0x26c], R9 ;  /* 0x00026c0901007387 */ /* 0x0009e80000100800 */
[----:B------:R-:W2:Y:S01]  /*1df10*/  LDL.LU R10, [R1+0x30c] ;  /* 0x00030c00010a7983 */ /* 0x000ea20000300800 */
[----:B-1----:R-:W-:-:S03]  /*1df20*/  IMAD.MOV.U32 R4, RZ, RZ, R8 ;  /* 0x000000ffff047224 */ /* 0x002fc600078e0008 */
[----:B------:R-:W2:Y:S01]  /*1df30*/  LDL.LU R8, [R1+0x310] ;  /* 0x0003100001087983 */ /* 0x000ea20000300800 */
[----:B------:R-:W-:-:S03]  /*1df40*/  IMAD.MOV.U32 R5, RZ, RZ, R9 ;  /* 0x000000ffff057224 */ /* 0x000fc600078e0009 */
[----:B----4-:R-:W4:Y:S04]  /*1df50*/  LDL.LU R11, [R1+0x32c] ;  /* 0x00032c00010b7983 */ /* 0x010f280000300800 */
[----:B------:R-:W4:Y:S04]  /*1df60*/  LDL.LU R9, [R1+0x330] ;  /* 0x0003300001097983 */ /* 0x000f280000300800 */
[----:B------:R1:W-:Y:S01]  /*1df70*/  LDGSTS.E [R6+0x40700], desc[UR16][R4.64], P0 ;  /* 0x4070000004067fae */ /* 0x0003e200081a1010 */
[-C--:B------:R-:W-:Y:S02]  /*1df80*/  IADD3 R17, P4, PT, R17, R135.reuse, RZ ;  /* 0x0000008711117210 */ /* 0x080fe40007f9e0ff */
[----:B------:R-:W-:-:S03]  /*1df90*/  IADD3 R7, P5, PT, R7, R135, RZ ;  /* 0x0000008707077210 */ /* 0x000fc60007fbe0ff */
[----:B-1----:R-:W-:Y:S02]  /*1dfa0*/  IMAD.MOV.U32 R4, RZ, RZ, R17 ;  /* 0x000000ffff047224 */ /* 0x002fe400078e0011 */
[--C-:B---3--:R-:W-:Y:S01]  /*1dfb0*/  IMAD.X R18, R18, 0x1, R134.reuse, P4 ;  /* 0x0000000112127824 */ /* 0x108fe200020e0686 */
[----:B------:R-:W-:Y:S01]  /*1dfc0*/  STL [R1+0x290], R17 ;  /* 0x0002901101007387 */ /* 0x000fe20000100800 */
[----:B------:R-:W-:Y:S02]  /*1dfd0*/  IMAD.X R16, R16, 0x1, R134, P5 ;  /* 0x0000000110107824 */ /* 0x000fe400028e0686 */
[----:B------:R-:W-:Y:S01]  /*1dfe0*/  IMAD.MOV.U32 R5, RZ, RZ, R18 ;  /* 0x000000ffff057224 */ /* 0x000fe200078e0012 */
[----:B------:R-:W-:Y:S04]  /*1dff0*/  STL [R1+0x28c], R18 ;  /* 0x00028c1201007387 */ /* 0x000fe80000100800 */
[----:B------:R1:W-:Y:S04]  /*1e000*/  STL [R1+0x2b0], R7 ;  /* 0x0002b00701007387 */ /* 0x0003e80000100800 */
[----:B------:R3:W-:Y:S04]  /*1e010*/  LDGSTS.E [R6+0x40b00], desc[UR16][R4.64], P0 ;  /* 0x40b0000004067fae */ /* 0x0007e800081a1010 */
[----:B------:R1:W-:Y:S04]  /*1e020*/  STL [R1+0x2ac], R16 ;  /* 0x0002ac1001007387 */ /* 0x0003e80000100800 */
[----:B------:R-:W4:Y:S01]  /*1e030*/  LDL.LU R22, [R1+0x34c] ;  /* 0x00034c0001167983 */ /* 0x000f220000300800 */
[----:B---3--:R-:W-:-:S03]  /*1e040*/  IMAD.MOV.U32 R4, RZ, RZ, R7 ;  /* 0x000000ffff047224 */ /* 0x008fc600078e0007 */
[----:B-1----:R-:W3:Y:S04]  /*1e050*/  LDL.LU R7, [R1+0x350] ;  /* 0x0003500001077983 */ /* 0x002ee80000300800 */
[----:B------:R-:W3:Y:S04]  /*1e060*/  LDL.LU R21, [R1+0x36c] ;  /* 0x00036c0001157983 */ /* 0x000ee80000300800 */
[----:B------:R-:W3:Y:S01]  /*1e070*/  LDL.LU R20, [R1+0x370] ;  /* 0x0003700001147983 */ /* 0x000ee20000300800 */
[-C--:B-----5:R-:W-:Y:S02]  /*1e080*/  IADD3 R14, P4, PT, R14, R135.reuse, RZ ;  /* 0x000000870e0e7210 */ /* 0x0a0fe40007f9e0ff */
[----:B------:R-:W-:-:S03]  /*1e090*/  IADD3 R12, P5, PT, R12, R135, RZ ;  /* 0x000000870c0c7210 */ /* 0x000fc60007fbe0ff */
[----:B------:R-:W-:Y:S01]  /*1e0a0*/  STL [R1+0x2d0], R14 ;  /* 0x0002d00e01007387 */ /* 0x000fe20000100800 */
[--C-:B--2---:R-:W-:Y:S02]  /*1e0b0*/  IMAD.X R15, R15, 0x1, R134.reuse, P4 ;  /* 0x000000010f0f7824 */ /* 0x104fe400020e0686 */
[----:B------:R-:W-:-:S03]  /*1e0c0*/  IMAD.X R13, R13, 0x1, R134, P5 ;  /* 0x000000010d0d7824 */ /* 0x000fc600028e0686 */
[----:B------:R1:W-:Y:S04]  /*1e0d0*/  STL [R1+0x2cc], R15 ;  /* 0x0002cc0f01007387 */ /* 0x0003e80000100800 */
[----:B------:R-:W-:Y:S01]  /*1e0e0*/  STL [R1+0x2f0], R12 ;  /* 0x0002f00c01007387 */ /* 0x000fe20000100800 */
[----:B------:R-:W-:-:S03]  /*1e0f0*/  IMAD.MOV.U32 R5, RZ, RZ, R16 ;  /* 0x000000ffff057224 */ /* 0x000fc600078e0010 */
[----:B------:R-:W2:Y:S04]  /*1e100*/  LDL.LU R18, [R1+0x390] ;  /* 0x0003900001127983 */ /* 0x000ea80000300800 */
[----:B------:R5:W-:Y:S04]  /*1e110*/  STL [R1+0x2ec], R13 ;  /* 0x0002ec0d01007387 */ /* 0x000be80000100800 */
[----:B------:R-:W2:Y:S04]  /*1e120*/  LDL.LU R16, [R1+0x3b0] ;  /* 0x0003b00001107983 */ /* 0x000ea80000300800 */
[----:B------:R-:W2:Y:S04]  /*1e130*/  LDL.LU R19, [R1+0x38c] ;  /* 0x00038c0001137983 */ /* 0x000ea80000300800 */
[----:B------:R1:W-:Y:S04]  /*1e140*/  LDGSTS.E [R6+0x40f00], desc[UR16][R4.64], P0 ;  /* 0x40f0000004067fae */ /* 0x0003e800081a1010 */
[----:B------:R-:W2:Y:S01]  /*1e150*/  LDL.LU R17, [R1+0x3ac] ;  /* 0x0003ac0001117983 */ /* 0x000ea20000300800 */
[----:B-1----:R-:W-:-:S02]  /*1e160*/  IMAD.MOV.U32 R4, RZ, RZ, R14 ;  /* 0x000000ffff047224 */ /* 0x002fc400078e000e */
[----:B------:R-:W-:Y:S02]  /*1e170*/  IMAD.MOV.U32 R5, RZ, RZ, R15 ;  /* 0x000000ffff057224 */ /* 0x000fe400078e000f */
[----:B------:R-:W2:Y:S04]  /*1e180*/  LDL.LU R15, [R1+0x3cc] ;  /* 0x0003cc00010f7983 */ /* 0x000ea80000300800 */
[----:B------:R-:W2:Y:S04]  /*1e190*/  LDL.LU R14, [R1+0x3d0] ;  /* 0x0003d000010e7983 */ /* 0x000ea80000300800 */
[----:B------:R1:W-:Y:S02]  /*1e1a0*/  LDGSTS.E [R6+0x41300], desc[UR16][R4.64], P0 ;  /* 0x4130000004067fae */ /* 0x0003e400081a1010 */
[----:B-1----:R-:W-:-:S02]  /*1e1b0*/  IMAD.MOV.U32 R4, RZ, RZ, R12 ;  /* 0x000000ffff047224 */ /* 0x002fc400078e000c */
[----:B------:R-:W-:Y:S02]  /*1e1c0*/  IMAD.MOV.U32 R5, RZ, RZ, R13 ;  /* 0x000000ffff057224 */ /* 0x000fe400078e000d */
[----:B-----5:R-:W5:Y:S04]  /*1e1d0*/  LDL.LU R13, [R1+0x3ec] ;  /* 0x0003ec00010d7983 */ /* 0x020f680000300800 */
[----:B------:R-:W5:Y:S04]  /*1e1e0*/  LDL.LU R12, [R1+0x3f0] ;  /* 0x0003f000010c7983 */ /* 0x000f680000300800 */
[----:B------:R1:W-:Y:S01]  /*1e1f0*/  LDGSTS.E [R6+0x41700], desc[UR16][R4.64], P0 ;  /* 0x4170000004067fae */ /* 0x0003e200081a1010 */
[----:B------:R-:W-:-:S05]  /*1e200*/  IADD3 R8, P4, PT, R8, R135, RZ ;  /* 0x0000008708087210 */ /* 0x000fca0007f9e0ff */
[----:B------:R-:W-:Y:S01]  /*1e210*/  IMAD.X R10, R10, 0x1, R134, P4 ;  /* 0x000000010a0a7824 */ /* 0x000fe200020e0686 */
[----:B----4-:R-:W-:Y:S01]  /*1e220*/  IADD3 R9, P5, PT, R9, R135, RZ ;  /* 0x0000008709097210 */ /* 0x010fe20007fbe0ff */
[----:B------:R-:W-:Y:S01]  /*1e230*/  STL [R1+0x310], R8 ;  /* 0x0003100801007387 */ /* 0x000fe20000100800 */
[----:B-1----:R-:W-:Y:S02]  /*1e240*/  IMAD.MOV.U32 R4, RZ, RZ, R8 ;  /* 0x000000ffff047224 */ /* 0x002fe400078e0008 */
[----:B------:R-:W-:Y:S01]  /*1e250*/  MOV R5, R10 ;  /* 0x0000000a00057202 */ /* 0x000fe20000000f00 */
[----:B------:R-:W-:Y:S01]  /*1e260*/  IMAD.X R11, R11, 0x1, R134, P5 ;  /* 0x000000010b0b7824 */ /* 0x000fe200028e0686 */
[----:B------:R1:W-:Y:S04]  /*1e270*/  STL [R1+0x30c], R10 ;  /* 0x00030c0a01007387 */ /* 0x0003e80000100800 */
        /* <DEDUP_REMOVED lines=8> */
[----:B------:R-:W4:Y:S04]  /*1e300*/  LDL.LU R9, [R1+0x42c] ;  /* 0x00042c0001097983 */ /* 0x000f280000300800 */
[----:B------:R1:W-:Y:S01]  /*1e310*/  LDGSTS.E [R6+0x41f00], desc[UR16][R4.64], P0 ;  /* 0x41f0000004067fae */ /* 0x0003e200081a1010 */
[----:B---3--:R-:W-:-:S05]  /*1e320*/  IADD3 R7, P4, PT, R7, R135, RZ ;  /* 0x0000008707077210 */ /* 0x008fca0007f9e0ff */
[----:B------:R-:W-:Y:S01]  /*1e330*/  IMAD.X R22, R22, 0x1, R134, P4 ;  /* 0x0000000116167824 */ /* 0x000fe200020e0686 */
[----:B------:R-:W-:Y:S01]  /*1e340*/  IADD3 R20, P5, PT, R20, R135, RZ ;  /* 0x0000008714147210 */ /* 0x000fe20007fbe0ff */
[----:B------:R3:W-:Y:S01]  /*1e350*/  STL [R1+0x350], R7 ;  /* 0x0003500701007387 */ /* 0x0007e20000100800 */
[----:B-1----:R-:W-:-:S03]  /*1e360*/  IMAD.MOV.U32 R4, RZ, RZ, R7 ;  /* 0x000000ffff047224 */ /* 0x002fc600078e0007 */
[----:B------:R1:W-:Y:S04]  /*1e370*/  STL [R1+0x34c], R22 ;  /* 0x00034c1601007387 */ /* 0x0003e80000100800 */
[----:B------:R1:W-:Y:S04]  /*1e380*/  STL [R1+0x370], R20 ;  /* 0x0003701401007387 */ /* 0x0003e80000100800 */
[----:B---3--:R-:W3:Y:S01]  /*1e390*/  LDL R7, [R1+0x434] ;  /* 0x0004340001077983 */ /* 0x008ee20000100800 */
[----:B------:R-:W-:Y:S02]  /*1e3a0*/  IMAD.MOV.U32 R5, RZ, RZ, R22 ;  /* 0x000000ffff057224 */ /* 0x000fe400078e0016 */
[----:B------:R-:W-:-:S03]  /*1e3b0*/  IMAD.X R21, R21, 0x1, R134, P5 ;  /* 0x0000000115157824 */ /* 0x000fc600028e0686 */
[----:B------:R1:W-:Y:S01]  /*1e3c0*/  LDGSTS.E [R6+0x42300], desc[UR16][R4.64], P0 ;  /* 0x4230000004067fae */ /* 0x0003e200081a1010 */
[-C--:B--2---:R-:W-:Y:S01]  /*1e3d0*/  IADD3 R18, P4, PT, R18, R135.reuse, RZ ;  /* 0x0000008712127210 */ /* 0x084fe20007f9e0ff */
[----:B-1----:R-:W-:Y:S02]  /*1e3e0*/  IMAD.MOV.U32 R4, RZ, RZ, R20 ;  /* 0x000000ffff047224 */ /* 0x002fe400078e0014 */
[----:B------:R-:W-:Y:S01]  /*1e3f0*/  IMAD.MOV.U32 R5, RZ, RZ, R21 ;  /* 0x000000ffff057224 */ /* 0x000fe200078e0015 */
[----:B------:R-:W-:-:S04]  /*1e400*/  IADD3 R16, P5, PT, R16, R135, RZ ;  /* 0x0000008710107210 */ /* 0x000fc80007fbe0ff */
[----:B------:R1:W-:Y:S01]  /*1e410*/  LDGSTS.E [R6+0x42700], desc[UR16][R4.64], P0 ;  /* 0x4270000004067fae */ /* 0x0003e200081a1010 */
[----:B------:R-:W-:Y:S02]  /*1e420*/  IMAD.X R19, R19, 0x1, R134, P4 ;  /* 0x0000000113137824 */ /* 0x000fe400020e0686 */
[----:B-1----:R-:W-:Y:S02]  /*1e430*/  IMAD.MOV.U32 R4, RZ, RZ, R18 ;  /* 0x000000ffff047224 */ /* 0x002fe400078e0012 */
[----:B------:R-:W-:Y:S02]  /*1e440*/  IMAD.MOV.U32 R5, RZ, RZ, R19 ;  /* 0x000000ffff057224 */ /* 0x000fe400078e0013 */
[----:B------:R-:W-:-:S03]  /*1e450*/  IMAD.X R17, R17, 0x1, R134, P5 ;  /* 0x0000000111117824 */ /* 0x000fc600028e0686 */
[----:B------:R1:W-:Y:S01]  /*1e460*/  LDGSTS.E [R6+0x42b00], desc[UR16][R4.64], P0 ;  /* 0x42b0000004067fae */ /* 0x0003e200081a1010 */
[----:B------:R-:W-:Y:S01]  /*1e470*/  IADD3 R14, P4, PT, R14, R135, RZ ;  /* 0x000000870e0e7210 */ /* 0x000fe20007f9e0ff */
[----:B-1----:R-:W-:Y:S02]  /*1e480*/  IMAD.MOV.U32 R4, RZ, RZ, R16 ;  /* 0x000000ffff047224 */ /* 0x002fe400078e0010 */
[----:B------:R-:W-:Y:S02]  /*1e490*/  IMAD.MOV.U32 R5, RZ, RZ, R17 ;  /* 0x000000ffff057224 */ /* 0x000fe400078e0011 */
[----:B------:R-:W-:-:S03]  /*1e4a0*/  IMAD.X R15, R15, 0x1, R134, P4 ;  /* 0x000000010f0f7824 */ /* 0x000fc600020e0686 */
[----:B------:R1:W-:Y:S01]  /*1e4b0*/  LDGSTS.E [R6+0x42f00], desc[UR16][R4.64], P0 ;  /* 0x42f0000004067fae */ /* 0x0003e200081a1010 */
[----:B-----5:R-:W-:Y:S01]  /*1e4c0*/  IADD3 R12, P5, PT, R12, R135, RZ ;  /* 0x000000870c0c7210 */ /* 0x020fe20007fbe0ff */
[----:B-1----:R-:W-:Y:S02]  /*1e4d0*/  IMAD.MOV.U32 R4, RZ, RZ, R14 ;  /* 0x000000ffff047224 */ /* 0x002fe400078e000e */
[----:B------:R-:W-:Y:S02]  /*1e4e0*/  IMAD.MOV.U32 R5, RZ, RZ, R15 ;  /* 0x000000ffff057224 */ /* 0x000fe400078e000f */
[----:B------:R-:W-:Y:S01]  /*1e4f0*/  IMAD.X R13, R13, 0x1, R134, P5 ;  /* 0x000000010d0d7824 */ /* 0x000fe200028e0686 */
[----:B------:R2:W-:Y:S04]  /*1e500*/  STL [R1+0x36c], R21 ;  /* 0x00036c1501007387 */ /* 0x0005e80000100800 */
[----:B------:R1:W-:Y:S04]  /*1e510*/  LDGSTS.E [R6+0x43300], desc[UR16][R4.64], P0 ;  /* 0x4330000004067fae */ /* 0x0003e800081a1010 */
[----:B------:R2:W-:Y:S04]  /*1e520*/  STL [R1+0x390], R18 ;  /* 0x0003901201007387 */ /* 0x0005e80000100800 */
[----:B------:R2:W-:Y:S01]  /*1e530*/  STL [R1+0x38c], R19 ;  /* 0x00038c1301007387 */ /* 0x0005e20000100800 */
[----:B-1----:R-:W-:-:S02]  /*1e540*/  IMAD.MOV.U32 R4, RZ, RZ, R12 ;  /* 0x000000ffff047224 */ /* 0x002fc400078e000c */
[----:B------:R-:W-:Y:S01]  /*1e550*/  IMAD.MOV.U32 R5, RZ, RZ, R13 ;  /* 0x000000ffff057224 */ /* 0x000fe200078e000d */
[----:B------:R2:W-:Y:S04]  /*1e560*/  STL [R1+0x3b0], R16 ;  /* 0x0003b01001007387 */ /* 0x0005e80000100800 */
[----:B------:R2:W-:Y:S04]  /*1e570*/  STL [R1+0x3ac], R17 ;  /* 0x0003ac1101007387 */ /* 0x0005e80000100800 */
[----:B------:R1:W-:Y:S04]  /*1e580*/  LDGSTS.E [R6+0x43700], desc[UR16][R4.64], P0 ;  /* 0x4370000004067fae */ /* 0x0003e800081a1010 */
[----:B------:R2:W-:Y:S04]  /*1e590*/  STL [R1+0x3d0], R14 ;  /* 0x0003d00e01007387 */ /* 0x0005e80000100800 */
[----:B------:R2:W-:Y:S04]  /*1e5a0*/  STL [R1+0x3cc], R15 ;  /* 0x0003cc0f01007387 */ /* 0x0005e80000100800 */
[----:B------:R2:W-:Y:S04]  /*1e5b0*/  STL [R1+0x3f0], R12 ;  /* 0x0003f00c01007387 */ /* 0x0005e80000100800 */
[----:B------:R2:W-:Y:S01]  /*1e5c0*/  STL [R1+0x3ec], R13 ;  /* 0x0003ec0d01007387 */ /* 0x0005e20000100800 */
[----:B------:R-:W-:-:S04]  /*1e5d0*/  UIADD3 UR13, UPT, UPT, UR13, 0x1, URZ ;  /* 0x000000010d0d7890 */ /* 0x000fc8000fffe0ff */
[----:B------:R-:W-:-:S04]  /*1e5e0*/  UISETP.GT.AND UP1, UPT, UR13, 0x1, UPT ;  /* 0x000000010d00788c */ /* 0x000fc8000bf24270 */
[----:B------:R-:W-:Y:S02]  /*1e5f0*/  USEL UR9, URZ, 0x1, !UP1 ;  /* 0x00000001ff097887 */ /* 0x000fe4000c800000 */
[----:B------:R-:W-:Y:S02]  /*1e600*/  USEL UR13, UR13, URZ, !UP1 ;  /* 0x000000ff0d0d7287 */ /* 0x000fe4000c800000 */
[----:B------:R-:W-:Y:S01]  /*1e610*/  ULOP3.LUT UR9, UR4, UR9, URZ, 0x3c, !UPT ;  /* 0x0000000904097292 */ /* 0x000fe2000f8e3cff */
[----:B------:R-:W-:-:S05]  /*1e620*/  IADD3 R10, P4, PT, R10, R135, RZ ;  /* 0x000000870a0a7210 */ /* 0x000fca0007f9e0ff */
[----:B-1----:R-:W-:Y:S01]  /*1e630*/  IMAD.MOV.U32 R4, RZ, RZ, R10 ;  /* 0x000000ffff047224 */ /* 0x002fe200078e000a */
[----:B------:R-:W-:Y:S02]  /*1e640*/  IADD3 R8, P5, PT, R8, R135, RZ ;  /* 0x0000008708087210 */ /* 0x000fe40007fbe0ff */
[----:B----4-:R-:W-:Y:S01]  /*1e650*/  IADD3.X R11, PT, PT, R11, R134, RZ, P4, !PT ;  /* 0x000000860b0b7210 */ /* 0x010fe200027fe4ff */
[----:B------:R2:W-:Y:S04]  /*1e660*/  STL [R1+0x410], R10 ;  /* 0x0004100a01007387 */ /* 0x0005e80000100800 */
[----:B------:R-:W-:Y:S02]  /*1e670*/  IMAD.MOV.U32 R5, RZ, RZ, R11 ;  /* 0x000000ffff057224 */ /* 0x000fe400078e000b */
[----:B------:R-:W-:Y:S01]  /*1e680*/  IMAD.X R9, R9, 0x1, R134, P5 ;  /* 0x0000000109097824 */ /* 0x000fe200028e0686 */
[----:B------:R2:W-:Y:S04]  /*1e690*/  STL [R1+0x40c], R11 ;  /* 0x00040c0b01007387 */ /* 0x0005e80000100800 */
[----:B------:R1:W-:Y:S04]  /*1e6a0*/  LDGSTS.E [R6+0x43b00], desc[UR16][R4.64], P0 ;  /* 0x43b0000004067fae */ /* 0x0003e800081a1010 */
[----:B------:R2:W-:Y:S04]  /*1e6b0*/  STL [R1+0x430], R8 ;  /* 0x0004300801007387 */ /* 0x0005e80000100800 */
[----:B------:R2:W-:Y:S01]  /*1e6c0*/  STL [R1+0x42c], R9 ;  /* 0x00042c0901007387 */ /* 0x0005e20000100800 */
[----:B-1----:R-:W-:-:S02]  /*1e6d0*/  IMAD.MOV.U32 R4, RZ, RZ, R8 ;  /* 0x000000ffff047224 */ /* 0x002fc400078e0008 */
[----:B------:R-:W-:-:S05]  /*1e6e0*/  IMAD.MOV.U32 R5, RZ, RZ, R9 ;  /* 0x000000ffff057224 */ /* 0x000fca00078e0009 */
[----:B------:R1:W-:Y:S04]  /*1e6f0*/  LDGSTS.E [R6+0x43f00], desc[UR16][R4.64], P0 ;  /* 0x43f0000004067fae */ /* 0x0003e800081a1010 */
[----:B------:R-:W0:Y:S01]  /*1e700*/  LDGDEPBAR ;  /* 0x00000000000079af */ /* 0x000e220000000000 */
[C---:B---3--:R-:W-:Y:S01]  /*1e710*/  ISETP.NE.U32.AND P0, PT, R250.reuse, R7, PT ;  /* 0x00000007fa00720c */ /* 0x048fe20003f05070 */
[----:B-1----:R-:W-:Y:S02]  /*1e720*/  IMAD.U32 R4, RZ, RZ, UR4 ;  /* 0x00000004ff047e24 */ /* 0x002fe4000f8e00ff */
[----:B------:R-:W-:-:S10]  /*1e730*/  VIADD R250, R250, 0x1 ;  /* 0x00000001fafa7836 */ /* 0x000fd40000000000 */
[----:B--2---:R-:W-:Y:S05]  /*1e740*/  @P0 BRA `(.L_x_11) ;  /* 0xffffff7000680947 */ /* 0x004fea000383ffff */
.L_x_8:
[----:B------:R-:W2:Y:S01]  /*1e750*/  LDL.LU R8, [R1+0x664] ;  /* 0x0006640001087983 */ /* 0x000ea20000300800 */
[----:B------:R-:W1:Y:S01]  /*1e760*/  LDCU UR5, c[0x0][0x3b8] ;  /* 0x00007700ff0577ac */ /* 0x000e620008000800 */
[C---:B-----5:R-:W-:Y:S02]  /*1e770*/  VIADD R2, R132.reuse, 0x3 ;  /* 0x0000000384027836 */ /* 0x060fe40000000000 */
[C---:B------:R-:W-:Y:S01]  /*1e780*/  VIADD R6, R132.reuse, 0x1 ;  /* 0x0000000184067836 */ /* 0x040fe20000000000 */
[----:B------:R-:W2:Y:S01]  /*1e790*/  LDCU.128 UR12, c[0x0][0x390] ;  /* 0x00007200ff0c77ac */ /* 0x000ea20008000c00 */
[C---:B------:R-:W-:Y:S02]  /*1e7a0*/  VIADD R4, R132.reuse, 0x2 ;  /* 0x0000000284047836 */ /* 0x040fe40000000000 */
[C---:B------:R-:W-:Y:S01]  /*1e7b0*/  VIADD R196, R132.reuse, 0x4 ;  /* 0x0000000484c47836 */ /* 0x040fe20000000000 */
[----:B------:R-:W3:Y:S01]  /*1e7c0*/  LDCU UR6, c[0x0][0x3b4] ;  /* 0x00007680ff0677ac */ /* 0x000ee20008000800 */
[----:B-1----:R-:W-:-:S04]  /*1e7d0*/  IMAD R3, R132, UR5, RZ ;  /* 0x0000000584037c24 */ /* 0x002fc8000f8e02ff */
[----:B------:R-:W-:-:S04]  /*1e7e0*/  VIADD R5, R3, UR5 ;  /* 0x0000000503057c36 */ /* 0x000fc80008000000 */
[----:B------:R-:W-:-:S04]  /*1e7f0*/  VIADD R7, R5, UR5 ;  /* 0x0000000505077c36 */ /* 0x000fc80008000000 */
[----:B------:R-:W-:-:S04]  /*1e800*/  VIADD R9, R7, UR5 ;  /* 0x0000000507097c36 */ /* 0x000fc80008000000 */
[----:B------:R-:W-:-:S04]  /*1e810*/  VIADD R11, R9, UR5 ;  /* 0x00000005090b7c36 */ /* 0x000fc80008000000 */
[----:B------:R-:W-:-:S04]  /*1e820*/  VIADD R133, R11, UR5 ;  /* 0x000000050b857c36 */ /* 0x000fc80008000000 */
[----:B------:R-:W-:-:S04]  /*1e830*/  VIADD R145, R133, UR5 ;  /* 0x0000000585917c36 */ /* 0x000fc80008000000 */
[----:B------:R-:W-:-:S04]  /*1e840*/  VIADD R147, R145, UR5 ;  /* 0x0000000591937c36 */ /* 0x000fc80008000000 */
[----:B------:R-:W-:Y:S01]  /*1e850*/  VIADD R149, R147, UR5 ;  /* 0x0000000593957c36 */ /* 0x000fe20008000000 */
[C---:B--2---:R-:W-:Y:S01]  /*1e860*/  ISETP.GE.AND P0, PT, R8.reuse, UR14, PT ;  /* 0x0000000e08007c0c */ /* 0x044fe2000bf06270 */
[----:B---3--:R-:W-:-:S03]  /*1e870*/  IMAD R0, R8, UR6, RZ ;  /* 0x0000000608007c24 */ /* 0x008fc6000f8e02ff */
[----:B------:R-:W-:Y:S02]  /*1e880*/  ISETP.LT.AND P4, PT, R2, UR15, !P0 ;  /* 0x0000000f02007c0c */ /* 0x000fe4000c781270 */
[----:B------:R-:W-:Y:S02]  /*1e890*/  ISETP.LT.AND P1, PT, R6, UR15, !P0 ;  /* 0x0000000f06007c0c */ /* 0x000fe4000c721270 */
[----:B------:R-:W-:Y:S02]  /*1e8a0*/  ISETP.LT.AND P5, PT, R4, UR15, !P0 ;  /* 0x0000000f04007c0c */ /* 0x000fe4000c7a1270 */
[----:B------:R-:W-:Y:S01]  /*1e8b0*/  LEA R2, P6, R0, UR12, 0x2 ;  /* 0x0000000c00027c11 */ /* 0x000fe2000f8c10ff */
[----:B------:R-:W-:-:S12]  /*1e8c0*/  @!P3 BRA `(.L_x_12) ;  /* 0x000000000010b947 */ /* 0x000fd80003800000 */
[----:B------:R-:W-:-:S06]  /*1e8d0*/  USHF.L.U32 UR4, UR4, 0x1f, URZ ;  /* 0x0000001f04047899 */ /* 0x000fcc00080006ff */
[----:B------:R-:W-:-:S04]  /*1e8e0*/  IMAD.U32 R4, RZ, RZ, UR4 ;  /* 0x00000004ff047e24 */ /* 0x000fc8000f8e00ff */
[----:B------:R-:W1:Y:S02]  /*1e8f0*/  SYNCS.PHASECHK.TRANS64.TRYWAIT P3, [UR8], R4 ;  /* 0x00000004ff0075a7 */ /* 0x000e640008061108 */
[----:B-1----:R-:W-:Y:S05]  /*1e900*/  @!P3 BRA `(.L_x_13) ;  /* 0x000000380050b947 */ /* 0x002fea0003800000 */
.L_x_12:
[----:B------:R-:W-:-:S04]  /*1e910*/  DEPBAR.LE SB0, 0x0 ;  /* 0x000080000000791a */ /* 0x000fc80000000000 */
[----:B------:R-:W-:Y:S01]  /*1e920*/  BAR.SYNC.DEFER_BLOCKING 0x0 ;  /* 0x0000000000007b1d */ /* 0x000fe20000010000 */
[----:B------:R-:W-:Y:S02]  /*1e930*/  IADD3 R151, PT, PT, R149, UR5, RZ ;  /* 0x0000000595977c10 */ /* 0x000fe4000fffe0ff */
[----:B------:R-:W-:Y:S02]  /*1e940*/  LEA.HI.X.SX32 R0, R0, UR13, 0x2, P6 ;  /* 0x0000000d00007c11 */ /* 0x000fe4000b0f16ff */
[-C--:B------:R-:W-:Y:S01]  /*1e950*/  LEA R134, P6, R3, R2.reuse, 0x2 ;  /* 0x0000000203867211 */ /* 0x080fe200078c10ff */
[----:B------:R-:W-:Y:S01]  /*1e960*/  VIADD R153, R151, UR5 ;  /* 0x0000000597997c36 */ /* 0x000fe20008000000 */
[----:B------:R-:W-:Y:S01]  /*1e970*/  LEA R136, P3, R5, R2, 0x2 ;  /* 0x0000000205887211 */ /* 0x000fe200078610ff */
[----:B------:R-:W1:Y:S01]  /*1e980*/  LDCU UR4, c[0x0][0x39c] ;  /* 0x00007380ff0477ac */ /* 0x000e620008000800 */
[-C--:B------:R-:W-:Y:S01]  /*1e990*/  LEA.HI.X.SX32 R135, R3, R0.reuse, 0x2, P6 ;  /* 0x0000000003877211 */ /* 0x080fe200030f16ff */
[----:B------:R-:W-:Y:S01]  /*1e9a0*/  VIADD R3, R153, UR5 ;  /* 0x0000000599037c36 */ /* 0x000fe20008000000 */
[----:B------:R-:W-:Y:S01]  /*1e9b0*/  LEA.HI.X.SX32 R137, R5, R0, 0x2, P3 ;  /* 0x0000000005897211 */ /* 0x000fe200018f16ff */
[----:B------:R-:W2:Y:S01]  /*1e9c0*/  LDCU UR6, c[0x0][0x39c] ;  /* 0x00007380ff0677ac */ /* 0x000ea20008000800 */
[-C--:B------:R-:W-:Y:S01]  /*1e9d0*/  LEA R140, P3, R9, R2.reuse, 0x2 ;  /* 0x00000002098c7211 */ /* 0x080fe200078610ff */
[----:B------:R-:W-:Y:S01]  /*1e9e0*/  VIADD R155, R3, UR5 ;  /* 0x00000005039b7c36 */ /* 0x000fe20008000000 */
[----:B------:R-:W-:Y:S01]  /*1e9f0*/  LEA R138, P6, R7, R2, 0x2 ;  /* 0x00000002078a7211 */ /* 0x000fe200078c10ff */
[----:B------:R-:W3:Y:S01]  /*1ea00*/  LDCU UR8, c[0x0][0x39c] ;  /* 0x00007380ff0877ac */ /* 0x000ee20008000800 */
[----:B------:R-:W-:Y:S01]  /*1ea10*/  LEA.HI.X.SX32 R141, R9, R0, 0x2, P3 ;  /* 0x00000000098d7211 */ /* 0x000fe200018f16ff */
[----:B------:R-:W-:Y:S01]  /*1ea20*/  VIADD R157, R155, UR5 ;  /* 0x000000059b9d7c36 */ /* 0x000fe20008000000 */
[----:B------:R-:W-:Y:S01]  /*1ea30*/  LEA R194, P3, R133, R2, 0x2 ;  /* 0x0000000285c27211 */ /* 0x000fe200078610ff */
[----:B------:R-:W4:Y:S01]  /*1ea40*/  LDCU UR9, c[0x0][0x39c] ;  /* 0x00007380ff0977ac */ /* 0x000f220008000800 */
[-C--:B------:R-:W-:Y:S01]  /*1ea50*/  LEA.HI.X.SX32 R139, R7, R0.reuse, 0x2, P6 ;  /* 0x00000000078b7211 */ /* 0x080fe200030f16ff */
[----:B------:R-:W-:Y:S01]  /*1ea60*/  VIADD R159, R157, UR5 ;  /* 0x000000059d9f7c36 */ /* 0x000fe20008000000 */
[----:B------:R-:W-:Y:S01]  /*1ea70*/  LEA.HI.X.SX32 R195, R133, R0, 0x2, P3 ;  /* 0x0000000085c37211 */ /* 0x000fe200018f16ff */
[----:B------:R-:W5:Y:S02]  /*1ea80*/  @!P2 SYNCS.CCTL.IV [UR7+0x70000] ;  /* 0x07000000ff00a9b1 */ /* 0x000f640008000007 */
[----:B-----5:R-:W-:Y:S01]  /*1ea90*/  BAR.SYNC.DEFER_BLOCKING 0x0 ;  /* 0x0000000000007b1d */ /* 0x020fe20000010000 */
[----:B------:R-:W-:Y:S01]  /*1eaa0*/  VIADD R161, R159, UR5 ;  /* 0x000000059fa17c36 */ /* 0x000fe20008000000 */
[----:B------:R-:W-:-:S02]  /*1eab0*/  LEA R188, P3, R147, R2, 0x2 ;  /* 0x0000000293bc7211 */ /* 0x000fc400078610ff */
[----:B------:R-:W-:Y:S01]  /*1eac0*/  ISETP.LT.AND P6, PT, R132, UR15, !P0 ;  /* 0x0000000f84007c0c */ /* 0x000fe2000c7c1270 */
[----:B------:R-:W-:Y:S01]  /*1ead0*/  VIADD R133, R161, UR5 ;  /* 0x00000005a1857c36 */ /* 0x000fe20008000000 */
[----:B------:R-:W-:Y:S02]  /*1eae0*/  LEA.HI.X.SX32 R189, R147, R0, 0x2, P3 ;  /* 0x0000000093bd7211 */ /* 0x000fe400018f16ff */
[----:B------:R-:W-:-:S04]  /*1eaf0*/  LEA R186, P3, R151, R2, 0x2 ;  /* 0x0000000297ba7211 */ /* 0x000fc800078610ff */
[----:B------:R-:W-:Y:S02]  /*1eb00*/  LEA.HI.X.SX32 R187, R151, R0, 0x2, P3 ;  /* 0x0000000097bb7211 */ /* 0x000fe400018f16ff */
[----:B------:R-:W-:-:S04]  /*1eb10*/  LEA R182, P3, R3, R2, 0x2 ;  /* 0x0000000203b67211 */ /* 0x000fc800078610ff */
[----:B------:R-:W-:Y:S02]  /*1eb20*/  LEA.HI.X.SX32 R183, R3, R0, 0x2, P3 ;  /* 0x0000000003b77211 */ /* 0x000fe400018f16ff */
[-C--:B------:R-:W-:Y:S01]  /*1eb30*/  LEA R178, P3, R157, R2.reuse, 0x2 ;  /* 0x000000029db27211 */ /* 0x080fe200078610ff */
[----:B------:R-:W5:Y:S01]  /*1eb40*/  @!P2 SYNCS.CCTL.IV [UR7+0x70008] ;  /* 0x07000800ff00a9b1 */ /* 0x000f620008000007 */
[----:B------:R-:W-:Y:S01]  /*1eb50*/  LEA R142, P2, R11, R2, 0x2 ;  /* 0x000000020b8e7211 */ /* 0x000fe200078410ff */
[----:B------:R-:W1:Y:S01]  /*1eb60*/  LDCU UR7, c[0x0][0x39c] ;  /* 0x00007380ff0777ac */ /* 0x000e620008000800 */
[-C--:B------:R-:W-:Y:S02]  /*1eb70*/  LEA.HI.X.SX32 R179, R157, R0.reuse, 0x2, P3 ;  /* 0x000000009db37211 */ /* 0x080fe400018f16ff */
[----:B------:R-:W-:Y:S02]  /*1eb80*/  LEA.HI.X.SX32 R143, R11, R0, 0x2, P2 ;  /* 0x000000000b8f7211 */ /* 0x000fe400010f16ff */
[-C--:B------:R-:W-:Y:S01]  /*1eb90*/  LEA R192, P2, R145, R2.reuse, 0x2 ;  /* 0x0000000291c07211 */ /* 0x080fe200078410ff */
[----:B------:R-:W1:Y:S01]  /*1eba0*/  LDTM.x128 R4, tmem[UR11] ;  /* 0x0000000b000479ee */ /* 0x000e6200083c0000 */
[----:B------:R-:W-:Y:S01]  /*1ebb0*/  LEA R174, P3, R161, R2, 0x2 ;  /* 0x00000002a1ae7211 */ /* 0x000fe200078610ff */
[----:B------:R-:W-:Y:S01]  /*1ebc0*/  NOP ;  /* 0x0000000000007918 */ /* 0x000fe20000000000 */
[----:B------:R-:W-:Y:S01]  /*1ebd0*/  LEA.HI.X.SX32 R193, R145, R0, 0x2, P2 ;  /* 0x0000000091c17211 */ /* 0x000fe200010f16ff */
[----:B------:R-:W-:Y:S01]  /*1ebe0*/  VIADD R145, R133, UR5 ;  /* 0x0000000585917c36 */ /* 0x000fe20008000000 */
[----:B------:R-:W-:-:S02]  /*1ebf0*/  LEA R190, P2, R149, R2, 0x2 ;  /* 0x0000000295be7211 */ /* 0x000fc400078410ff */
[-C--:B------:R-:W-:Y:S01]  /*1ec00*/  LEA.HI.X.SX32 R175, R161, R0.reuse, 0x2, P3 ;  /* 0x00000000a1af7211 */ /* 0x080fe200018f16ff */
[----:B------:R-:W-:Y:S01]  /*1ec10*/  VIADD R147, R145, UR5 ;  /* 0x0000000591937c36 */ /* 0x000fe20008000000 */
[----:B------:R-:W-:Y:S02]  /*1ec20*/  LEA.HI.X.SX32 R191, R149, R0, 0x2, P2 ;  /* 0x0000000095bf7211 */ /* 0x000fe400010f16ff */
[-C--:B------:R-:W-:Y:S01]  /*1ec30*/  LEA R184, P2, R153, R2.reuse, 0x2 ;  /* 0x0000000299b87211 */ /* 0x080fe200078410ff */
[----:B------:R-:W-:Y:S01]  /*1ec40*/  VIADD R149, R147, UR5 ;  /* 0x0000000593957c36 */ /* 0x000fe20008000000 */
[----:B------:R-:W-:Y:S02]  /*1ec50*/  LEA R170, P3, R145, R2, 0x2 ;  /* 0x0000000291aa7211 */ /* 0x000fe400078610ff */
        /* <DEDUP_REMOVED lines=8> */
[----:B------:R-:W-:Y:S01]  /*1ece0*/  LEA R166, P3, R149, R2, 0x2 ;  /* 0x0000000295a67211 */ /* 0x000fe200078610ff */
[----:B-1----:R1:W-:Y:S01]  /*1ecf0*/  @P6 STG.E desc[UR16][R134.64], R4 ;  /* 0x0000000486006986 */ /* 0x0023e2000c101910 */
[----:B------:R-:W-:Y:S02]  /*1ed00*/  LEA.HI.X.SX32 R177, R159, R0, 0x2, P2 ;  /* 0x000000009fb17211 */ /* 0x000fe400010f16ff */
[----:B------:R-:W-:Y:S01]  /*1ed10*/  LEA R172, P2, R133, R2, 0x2 ;  /* 0x0000000285ac7211 */ /* 0x000fe200078410ff */
[----:B------:R2:W-:Y:S01]  /*1ed20*/  @P1 STG.E desc[UR16][R136.64], R5 ;  /* 0x0000000588001986 */ /* 0x0005e2000c101910 */
[----:B------:R-:W-:-:S02]  /*1ed30*/  LEA.HI.X.SX32 R167, R149, R0, 0x2, P3 ;  /* 0x0000000095a77211 */ /* 0x000fc400018f16ff */
[----:B------:R-:W-:Y:S01]  /*1ed40*/  LEA.HI.X.SX32 R173, R133, R0, 0x2, P2 ;  /* 0x0000000085ad7211 */ /* 0x000fe200010f16ff */
[----:B------:R-:W-:Y:S01]  /*1ed50*/  VIADD R133, R153, UR5 ;  /* 0x0000000599857c36 */ /* 0x000fe20008000000 */
[-C--:B------:R-:W-:Y:S01]  /*1ed60*/  LEA R168, P2, R147, R2.reuse, 0x2 ;  /* 0x0000000293a87211 */ /* 0x080fe200078410ff */
[----:B------:R-:W-:Y:S01]  /*1ed70*/  @P5 STG.E desc[UR16][R138.64], R6 ;  /* 0x000000068a005986 */ /* 0x000fe2000c101910 */
[----:B------:R-:W-:Y:S01]  /*1ed80*/  LEA R162, P3, R151, R2, 0x2 ;  /* 0x0000000297a27211 */ /* 0x000fe200078610ff */
[----:B------:R-:W-:Y:S01]  /*1ed90*/  VIADD R145, R133, UR5 ;  /* 0x0000000585917c36 */ /* 0x000fe20008000000 */
[----:B------:R-:W-:Y:S01]  /*1eda0*/  LEA.HI.X.SX32 R169, R147, R0, 0x2, P2 ;  /* 0x0000000093a97211 */ /* 0x000fe200010f16ff */
[C---:B-1----:R-:W-:Y:S01]  /*1edb0*/  VIADD R4, R132.reuse, 0xc ;  /* 0x0000000c84047836 */ /* 0x042fe20000000000 */
[----:B------:R-:W-:Y:S01]  /*1edc0*/  LEA R164, P2, R3, R2, 0x2 ;  /* 0x0000000203a47211 */ /* 0x000fe200078410ff */
[----:B------:R-:W-:Y:S01]  /*1edd0*/  VIADD R147, R145, UR5 ;  /* 0x0000000591937c36 */ /* 0x000fe20008000000 */
[-C--:B------:R-:W-:Y:S01]  /*1ede0*/  LEA.HI.X.SX32 R163, R151, R0.reuse, 0x2, P3 ;  /* 0x0000000097a37211 */ /* 0x080fe200018f16ff */
[----:B------:R1:W-:Y:S01]  /*1edf0*/  @P4 STG.E desc[UR16][R140.64], R7 ;  /* 0x000000078c004986 */ /* 0x0003e2000c101910 */
[----:B------:R-:W-:Y:S01]  /*1ee00*/  LEA.HI.X.SX32 R165, R3, R0, 0x2, P2 ;  /* 0x0000000003a57211 */ /* 0x000fe200010f16ff */
[----:B------:R-:W-:Y:S01]  /*1ee10*/  VIADD R3, R147, UR5 ;  /* 0x0000000593037c36 */ /* 0x000fe20008000000 */
[-C--:B------:R-:W-:Y:S01]  /*1ee20*/  LEA R158, P2, R153, R2.reuse, 0x2 ;  /* 0x00000002999e7211 */ /* 0x080fe200078410ff */
[----:B--2---:R-:W-:Y:S01]  /*1ee30*/  VIADD R5, R132, 0xb ;  /* 0x0000000b84057836 */ /* 0x004fe20000000000 */
[----:B------:R-:W-:Y:S01]  /*1ee40*/  LEA R160, P3, R133, R2, 0x2 ;  /* 0x0000000285a07211 */ /* 0x000fe200078610ff */
[----:B------:R-:W-:Y:S01]  /*1ee50*/  VIADD R149, R3, UR5 ;  /* 0x0000000503957c36 */ /* 0x000fe20008000000 */
[----:B------:R-:W-:-:S02]  /*1ee60*/  LEA.HI.X.SX32 R159, R153, R0, 0x2, P2 ;  /* 0x00000000999f7211 */ /* 0x000fc400010f16ff */
[----:B------:R-:W-:Y:S02]  /*1ee70*/  LEA R156, P2, R145, R2, 0x2 ;  /* 0x00000002919c7211 */ /* 0x000fe400078410ff */
[----:B------:R-:W-:Y:S01]  /*1ee80*/  LEA.HI.X.SX32 R161, R133, R0, 0x2, P3 ;  /* 0x0000000085a17211 */ /* 0x000fe200018f16ff */
[----:B------:R-:W-:Y:S01]  /*1ee90*/  VIADD R133, R149, UR5 ;  /* 0x0000000595857c36 */ /* 0x000fe20008000000 */
[----:B------:R-:W-:Y:S01]  /*1eea0*/  LEA R152, P3, R147, R2, 0x2 ;  /* 0x0000000293987211 */ /* 0x000fe200078610ff */
[----:B-1----:R-:W-:Y:S01]  /*1eeb0*/  VIADD R7, R132, 0x23 ;  /* 0x0000002384077836 */ /* 0x002fe20000000000 */
[----:B------:R-:W-:Y:S01]  /*1eec0*/  LEA.HI.X.SX32 R157, R145, R0, 0x2, P2 ;  /* 0x00000000919d7211 */ /* 0x000fe200010f16ff */
[----:B------:R-:W-:Y:S01]  /*1eed0*/  VIADD R145, R133, UR5 ;  /* 0x0000000585917c36 */ /* 0x000fe20008000000 */
[----:B------:R-:W-:Y:S02]  /*1eee0*/  LEA R154, P2, R3, R2, 0x2 ;  /* 0x00000002039a7211 */ /* 0x000fe400078410ff */
[----:B------:R-:W-:-:S02]  /*1eef0*/  LEA.HI.X.SX32 R153, R147, R0, 0x2, P3 ;  /* 0x0000000093997211 */ /* 0x000fc400018f16ff */
[----:B------:R-:W-:Y:S02]  /*1ef00*/  LEA R148, P3, R149, R2, 0x2 ;  /* 0x0000000295947211 */ /* 0x000fe400078610ff */
[----:B------:R-:W-:Y:S02]  /*1ef10*/  LEA.HI.X.SX32 R155, R3, R0, 0x2, P2 ;  /* 0x00000000039b7211 */ /* 0x000fe400010f16ff */
[----:B------:R-:W-:Y:S02]  /*1ef20*/  LEA R150, P2, R133, R2, 0x2 ;  /* 0x0000000285967211 */ /* 0x000fe400078410ff */
[----:B------:R-:W-:Y:S02]  /*1ef30*/  IADD3 R3, PT, PT, R145, UR5, RZ ;  /* 0x0000000591037c10 */ /* 0x000fe4000fffe0ff */
[----:B------:R-:W-:Y:S02]  /*1ef40*/  LEA.HI.X.SX32 R149, R149, R0, 0x2, P3 ;  /* 0x0000000095957211 */ /* 0x000fe400018f16ff */
[----:B------:R-:W-:-:S02]  /*1ef50*/  LEA R146, P3, R145, R2, 0x2 ;  /* 0x0000000291927211 */ /* 0x000fc400078610ff */
[----:B------:R-:W-:Y:S01]  /*1ef60*/  LEA.HI.X.SX32 R151, R133, R0, 0x2, P2 ;  /* 0x0000000085977211 */ /* 0x000fe200010f16ff */
[C---:B------:R-:W-:Y:S01]  /*1ef70*/  VIADD R133, R132.reuse, 0x5 ;  /* 0x0000000584857836 */ /* 0x040fe20000000000 */
[----:B------:R-:W-:Y:S02]  /*1ef80*/  LEA R144, P2, R3, R2, 0x2 ;  /* 0x0000000203907211 */ /* 0x000fe400078410ff */
[-C--:B------:R-:W-:Y:S02]  /*1ef90*/  LEA.HI.X.SX32 R147, R145, R0.reuse, 0x2, P3 ;  /* 0x0000000091937211 */ /* 0x080fe400018f16ff */
[C---:B------:R-:W-:Y:S01]  /*1efa0*/  LEA.HI.X.SX32 R145, R3.reuse, R0, 0x2, P2 ;  /* 0x0000000003917211 */ /* 0x040fe200010f16ff */
[----:B------:R-:W-:Y:S01]  /*1efb0*/  VIADD R3, R3, UR5 ;  /* 0x0000000503037c36 */ /* 0x000fe20008000000 */
[----:B------:R-:W-:Y:S01]  /*1efc0*/  ISETP.LT.AND P2, PT, R133, UR15, !P0 ;  /* 0x0000000f85007c0c */ /* 0x000fe2000c741270 */
[----:B------:R-:W-:Y:S01]  /*1efd0*/  VIADD R133, R132, 0x6 ;  /* 0x0000000684857836 */ /* 0x000fe20000000000 */
[----:B------:R-:W-:Y:S01]  /*1efe0*/  ISETP.LT.AND P3, PT, R196, UR15, !P0 ;  /* 0x0000000fc4007c0c */ /* 0x000fe2000c761270 */
[----:B------:R-:W-:-:S03]  /*1eff0*/  VIADD R196, R132, 0x7 ;  /* 0x0000000784c47836 */ /* 0x000fc60000000000 */
[----:B------:R-:W-:Y:S01]  /*1f000*/  ISETP.LT.AND P6, PT, R133, UR15, !P0 ;  /* 0x0000000f85007c0c */ /* 0x000fe2000c7c1270 */
[----:B------:R-:W-:Y:S01]  /*1f010*/  VIADD R133, R132, 0x8 ;  /* 0x0000000884857836 */ /* 0x000fe20000000000 */
[----:B------:R-:W-:Y:S01]  /*1f020*/  ISETP.LT.AND P1, PT, R196, UR15, !P0 ;  /* 0x0000000fc4007c0c */ /* 0x000fe2000c721270 */
[----:B------:R-:W-:-:S03]  /*1f030*/  VIADD R196, R132, 0x9 ;  /* 0x0000000984c47836 */ /* 0x000fc60000000000 */
[----:B------:R-:W-:Y:S01]  /*1f040*/  ISETP.LT.AND P5, PT, R133, UR15, !P0 ;  /* 0x0000000f85007c0c */ /* 0x000fe2000c7a1270 */
[----:B------:R-:W-:Y:S01]  /*1f050*/  VIADD R133, R132, 0xa ;  /* 0x0000000a84857836 */ /* 0x000fe20000000000 */
[----:B------:R-:W-:Y:S01]  /*1f060*/  ISETP.LT.AND P4, PT, R196, UR15, !P0 ;  /* 0x0000000fc4007c0c */ /* 0x000fe2000c781270 */
[----:B------:R-:W-:Y:S03]  /*1f070*/  @P3 STG.E desc[UR16][R142.64], R8 ;  /* 0x000000088e003986 */ /* 0x000fe6000c101910 */
[----:B------:R-:W-:Y:S01]  /*1f080*/  ISETP.LT.AND P3, PT, R133, UR15, !P0 ;  /* 0x0000000f85007c0c */ /* 0x000fe2000c761270 */
[----:B------:R1:W-:Y:S01]  /*1f090*/  @P2 STG.E desc[UR16][R194.64], R9 ;  /* 0x00000009c2002986 */ /* 0x0003e2000c101910 */
[----:B------:R-:W-:Y:S01]  /*1f0a0*/  ISETP.LT.AND P2, PT, R5, UR15, !P0 ;  /* 0x0000000f05007c0c */ /* 0x000fe2000c741270 */
[----:B------:R-:W-:Y:S02]  /*1f0b0*/  VIADD R5, R132, 0xd ;  /* 0x0000000d84057836 */ /* 0x000fe40000000000 */
[----:B------:R2:W-:Y:S01]  /*1f0c0*/  @P6 STG.E desc[UR16][R192.64], R10 ;  /* 0x0000000ac0006986 */ /* 0x0005e2000c101910 */
[----:B------:R-:W-:Y:S01]  /*1f0d0*/  ISETP.LT.AND P6, PT, R4, UR15, !P0 ;  /* 0x0000000f04007c0c */ /* 0x000fe2000c7c1270 */
[----:B------:R-:W-:-:S02]  /*1f0e0*/  VIADD R4, R132, 0xe ;  /* 0x0000000e84047836 */ /* 0x000fc40000000000 */
[----:B------:R-:W-:Y:S01]  /*1f0f0*/  @P1 STG.E desc[UR16][R188.64], R11 ;  /* 0x0000000bbc001986 */ /* 0x000fe2000c101910 */
[----:B------:R-:W-:Y:S01]  /*1f100*/  ISETP.LT.AND P1, PT, R5, UR15, !P0 ;  /* 0x0000000f05007c0c */ /* 0x000fe2000c721270 */
[----:B------:R-:W-:Y:S02]  /*1f110*/  VIADD R5, R132, 0x1c ;  /* 0x0000001c84057836 */ /* 0x000fe40000000000 */
[----:B------:R3:W-:Y:S01]  /*1f120*/  @P5 STG.E desc[UR16][R190.64], R12 ;  /* 0x0000000cbe005986 */ /* 0x0007e2000c101910 */
[----:B------:R-:W-:Y:S01]  /*1f130*/  ISETP.LT.AND P5, PT, R4, UR15, !P0 ;  /* 0x0000000f04007c0c */ /* 0x000fe2000c7a1270 */
[----:B------:R-:W-:Y:S02]  /*1f140*/  VIADD R4, R132, 0xf ;  /* 0x0000000f84047836 */ /* 0x000fe40000000000 */
[----:B------:R-:W-:Y:S01]  /*1f150*/  @P4 STG.E desc[UR16][R186.64], R13 ;  /* 0x0000000dba004986 */ /* 0x000fe2000c101910 */
[----:B-1----:R-:W-:Y:S02]  /*1f160*/  VIADD R9, R3, UR5 ;  /* 0x0000000503097c36 */ /* 0x002fe40008000000 */
[----:B------:R-:W-:Y:S01]  /*1f170*/  ISETP.LT.AND P4, PT, R4, UR15, !P0 ;  /* 0x0000000f04007c0c */ /* 0x000fe2000c781270 */
[C---:B------:R-:W-:Y:S01]  /*1f180*/  VIADD R4, R132.reuse, 0x10 ;  /* 0x0000001084047836 */ /* 0x040fe20000000000 */
[----:B------:R1:W-:Y:S01]  /*1f190*/  @P3 STG.E desc[UR16][R184.64], R14 ;  /* 0x0000000eb8003986 */ /* 0x0003e2000c101910 */
[----:B--2---:R-:W-:-:S02]  /*1f1a0*/  VIADD R10, R132, 0x25 ;  /* 0x00000025840a7836 */ /* 0x004fc40000000000 */
[----:B---3--:R-:W-:Y:S01]  /*1f1b0*/  VIADD R12, R132, 0x27 ;  /* 0x00000027840c7836 */ /* 0x008fe20000000000 */
[----:B------:R-:W-:Y:S01]  /*1f1c0*/  ISETP.LT.AND P3, PT, R4, UR15, !P0 ;  /* 0x0000000f04007c0c */ /* 0x000fe2000c761270 */
[----:B------:R-:W-:Y:S01]  /*1f1d0*/  VIADD R4, R132, 0x11 ;  /* 0x0000001184047836 */ /* 0x000fe20000000000 */
[----:B------:R-:W-:Y:S04]  /*1f1e0*/  @P2 STG.E desc[UR16][R182.64], R15 ;  /* 0x0000000fb6002986 */ /* 0x000fe8000c101910 */
[----:B------:R-:W-:Y:S01]  /*1f1f0*/  ISETP.LT.AND P2, PT, R4, UR15, !P0 ;  /* 0x0000000f04007c0c */ /* 0x000fe2000c741270 */
[C---:B------:R-:W-:Y:S01]  /*1f200*/  VIADD R4, R132.reuse, 0x12 ;  /* 0x0000001284047836 */ /* 0x040fe20000000000 */
[----:B------:R-:W-:Y:S01]  /*1f210*/  @P6 STG.E desc[UR16][R180.64], R16 ;  /* 0x00000010b4006986 */ /* 0x000fe2000c101910 */
[----:B-1----:R-:W-:-:S03]  /*1f220*/  VIADD R14, R132, 0x7e ;  /* 0x0000007e840e7836 */ /* 0x002fc60000000000 */
[----:B------:R-:W-:Y:S01]  /*1f230*/  ISETP.LT.AND P6, PT, R4, UR4, !P0 ;  /* 0x0000000404007c0c */ /* 0x000fe2000c7c1270 */
[----:B------:R-:W-:Y:S01]  /*1f240*/  VIADD R4, R132, 0x13 ;  /* 0x0000001384047836 */ /* 0x000fe20000000000 */
[----:B------:R-:W-:Y:S01]  /*1f250*/  @P1 STG.E desc[UR16][R178.64], R17 ;  /* 0x00000011b2001986 */ /* 0x000fe2000c101910 */
[----:B------:R-:W1:Y:S03]  /*1f260*/  LDCU UR4, c[0x0][0x39c] ;  /* 0x00007380ff0477ac */ /* 0x000e660008000800 */
[----:B------:R-:W-:Y:S01]  /*1f270*/  ISETP.LT.AND P1, PT, R4, UR6, !P0 ;  /* 0x0000000604007c0c */ /* 0x000fe2000c721270 */
[----:B------:R-:W-:Y:S01]  /*1f280*/  VIADD R4, R132, 0x14 ;  /* 0x0000001484047836 */ /* 0x000fe20000000000 */
[----:B------:R-:W-:Y:S01]  /*1f290*/  @P5 STG.E desc[UR16][R176.64], R18 ;  /* 0x00000012b0005986 */ /* 0x000fe2000c101910 */
[----:B------:R-:W2:Y:S03]  /*1f2a0*/  LDCU UR6, c[0x0][0x39c] ;  /* 0x00007380ff0677ac */ /* 0x000ea60008000800 */
[----:B------:R-:W-:Y:S01]  /*1f2b0*/  ISETP.LT.AND P5, PT, R4, UR7, !P0 ;  /* 0x0000000704007c0c */ /* 0x000fe2000c7a1270 */
[----:B------:R-:W-:Y:S01]  /*1f2c0*/  VIADD R4, R132, 0x15 ;  /* 0x0000001584047836 */ /* 0x000fe20000000000 */
[----:B------:R-:W-:Y:S01]  /*1f2d0*/  @P4 STG.E desc[UR16][R174.64], R19 ;  /* 0x00000013ae004986 */ /* 0x000fe2000c101910 */
[----:B------:R-:W3:Y:S03]  /*1f2e0*/  LDCU UR7, c[0x0][0x39c] ;  /* 0x00007380ff0777ac */ /* 0x000ee60008000800 */
[----:B------:R-:W-:Y:S01]  /*1f2f0*/  ISETP.LT.AND P4, PT, R4, UR8, !P0 ;  /* 0x0000000804007c0c */ /* 0x000fe2000c781270 */
[----:B------:R-:W-:Y:S01]  /*1f300*/  VIADD R4, R132, 0x16 ;  /* 0x0000001684047836 */ /* 0x000fe20000000000 */
[----:B------:R-:W4:Y:S01]  /*1f310*/  LDCU UR8, c[0x0][0x39c] ;  /* 0x00007380ff0877ac */ /* 0x000f220008000800 */
[----:B------:R-:W-:Y:S03]  /*1f320*/  @P3 STG.E desc[UR16][R172.64], R20 ;  /* 0x00000014ac003986 */ /* 0x000fe6000c101910 */
[----:B-1----:R-:W-:Y:S01]  /*1f330*/  ISETP.LT.AND P3, PT, R4, UR4, !P0 ;  /* 0x0000000404007c0c */ /* 0x002fe2000c761270 */
[----:B------:R-:W-:Y:S01]  /*1f340*/  VIADD R4, R132, 0x17 ;  /* 0x0000001784047836 */ /* 0x000fe20000000000 */
[----:B------:R-:W1:Y:S01]  /*1f350*/  LDCU UR4, c[0x0][0x39c] ;  /* 0x00007380ff0477ac */ /* 0x000e620008000800 */
[----:B------:R-:W-:Y:S03]  /*1f360*/  @P2 STG.E desc[UR16][R170.64], R21 ;  /* 0x00000015aa002986 */ /* 0x000fe6000c101910 */
[----:B--2---:R-:W-:Y:S01]  /*1f370*/  ISETP.LT.AND P2, PT, R4, UR6, !P0 ;  /* 0x0000000604007c0c */ /* 0x004fe2000c741270 */
[----:B------:R-:W-:Y:S01]  /*1f380*/  VIADD R4, R132, 0x18 ;  /* 0x0000001884047836 */ /* 0x000fe20000000000 */
[----:B------:R-:W-:Y:S01]  /*1f390*/  @P6 STG.E desc[UR16][R168.64], R22 ;  /* 0x00000016a8006986 */ /* 0x000fe2000c101910 */
[----:B------:R-:W2:Y:S03]  /*1f3a0*/  LDCU UR6, c[0x0][0x39c] ;  /* 0x00007380ff0677ac */ /* 0x000ea60008000800 */
[----:B---3--:R-:W-:Y:S01]  /*1f3b0*/  ISETP.LT.AND P6, PT, R4, UR7, !P0 ;  /* 0x0000000704007c0c */ /* 0x008fe2000c7c1270 */
[----:B------:R-:W-:Y:S01]  /*1f3c0*/  @P1 STG.E desc[UR16][R166.64], R23 ;  /* 0x00000017a6001986 */ /* 0x000fe2000c101910 */
[----:B------:R-:W-:Y:S01]  /*1f3d0*/  IADD3 R4, PT, PT, R132, 0x19, RZ ;  /* 0x0000001984047810 */ /* 0x000fe20007ffe0ff */
[----:B------:R-:W3:Y:S02]  /*1f3e0*/  LDCU UR7, c[0x0][0x39c] ;  /* 0x00007380ff0777ac */ /* 0x000ee40008000800 */
[----:B------:R-:W-:Y:S01]  /*1f3f0*/  @P5 STG.E desc[UR16][R164.64], R24 ;  /* 0x00000018a4005986 */ /* 0x000fe2000c101910 */
[----:B----4-:R-:W-:Y:S01]  /*1f400*/  ISETP.LT.AND P1, PT, R4, UR8, !P0 ;  /* 0x0000000804007c0c */ /* 0x010fe2000c721270 */
[----:B------:R-:W-:Y:S01]  /*1f410*/  VIADD R4, R132, 0x1a ;  /* 0x0000001a84047836 */ /* 0x000fe20000000000 */
[----:B------:R-:W4:Y:S01]  /*1f420*/  LDCU UR8, c[0x0][0x39c] ;  /* 0x00007380ff0877ac */ /* 0x000f220008000800 */
[----:B------:R-:W-:Y:S03]  /*1f430*/  @P4 STG.E desc[UR16][R162.64], R25 ;  /* 0x00000019a2004986 */ /* 0x000fe6000c101910 */
[----:B-1----:R-:W-:Y:S01]  /*1f440*/  ISETP.LT.AND P5, PT, R4, UR4, !P0 ;  /* 0x0000000404007c0c */ /* 0x002fe2000c7a1270 */
[----:B------:R-:W1:Y:S01]  /*1f450*/  LDCU UR4, c[0x0][0x39c] ;  /* 0x00007380ff0477ac */ /* 0x000e620008000800 */
[----:B------:R-:W-:Y:S01]  /*1f460*/  VIADD R4, R132, 0x1b ;  /* 0x0000001b84047836 */ /* 0x000fe20000000000 */
[----:B------:R-:W-:Y:S04]  /*1f470*/  @P3 STG.E desc[UR16][R158.64], R26 ;  /* 0x0000001a9e003986 */ /* 0x000fe8000c101910 */
[----:B--2---:R-:W-:Y:S01]  /*1f480*/  ISETP.LT.AND P4, PT, R4, UR6, !P0 ;  /* 0x0000000604007c0c */ /* 0x004fe2000c781270 */
[----:B------:R-:W2:Y:S01]  /*1f490*/  LDCU UR6, c[0x0][0x39c] ;  /* 0x00007380ff0677ac */ /* 0x000ea20008000800 */
[C---:B------:R-:W-:Y:S01]  /*1f4a0*/  VIADD R4, R132.reuse, 0x1d ;  /* 0x0000001d84047836 */ /* 0x040fe20000000000 */
[----:B------:R-:W-:Y:S01]  /*1f4b0*/  @P2 STG.E desc[UR16][R160.64], R27 ;  /* 0x0000001ba0002986 */ /* 0x000fe2000c101910 */
[----:B---3--:R-:W-:Y:S01]  /*1f4c0*/  ISETP.LT.AND P3, PT, R5, UR7, !P0 ;  /* 0x0000000705007c0c */ /* 0x008fe2000c761270 */
[----:B------:R-:W3:Y:S01]  /*1f4d0*/  LDCU UR7, c[0x0][0x39c] ;  /* 0x00007380ff0777ac */ /* 0x000ee20008000800 */
[----:B------:R-:W-:Y:S01]  /*1f4e0*/  VIADD R5, R132, 0x1f ;  /* 0x0000001f84057836 */ /* 0x000fe20000000000 */
[----:B----4-:R-:W-:Y:S01]  /*1f4f0*/  ISETP.LT.AND P2, PT, R4, UR8, !P0 ;  /* 0x0000000804007c0c */ /* 0x010fe2000c741270 */
[----:B------:R-:W-:Y:S01]  /*1f500*/  VIADD R4, R132, 0x1e ;  /* 0x0000001e84047836 */ /* 0x000fe20000000000 */
[----:B------:R-:W4:Y:S01]  /*1f510*/  LDCU UR8, c[0x0][0x39c] ;  /* 0x00007380ff0877ac */ /* 0x000f220008000800 */
[----:B------:R-:W-:Y:S03]  /*1f520*/  @P6 STG.E desc[UR16][R156.64], R28 ;  /* 0x0000001c9c006986 */ /* 0x000fe6000c101910 */
[----:B-1----:R-:W-:Y:S01]  /*1f530*/  ISETP.LT.AND P6, PT, R4, UR4, !P0 ;  /* 0x0000000404007c0c */ /* 0x002fe2000c7c1270 */
[----:B------:R-:W1:Y:S01]  /*1f540*/  LDCU UR4, c[0x0][0x39c] ;  /* 0x00007380ff0477ac */ /* 0x000e620008000800 */
[----:B------:R-:W-:Y:S01]  /*1f550*/  VIADD R4, R132, 0x20 ;  /* 0x0000002084047836 */ /* 0x000fe20000000000 */
[----:B------:R-:W-:Y:S01]  /*1f560*/  @P1 STG.E desc[UR16][R152.64], R29 ;  /* 0x0000001d98001986 */ /* 0x000fe2000c101910 */
[----:B--2---:R-:W-:-:S03]  /*1f570*/  ISETP.LT.AND P1, PT, R5, UR6, !P0 ;  /* 0x0000000605007c0c */ /* 0x004fc6000c721270 */
[----:B------:R-:W-:Y:S01]  /*1f580*/  @P5 STG.E desc[UR16][R154.64], R30 ;  /* 0x0000001e9a005986 */ /* 0x000fe2000c101910 */
[----:B------:R-:W-:Y:S01]  /*1f590*/  ISETP.LT.AND P5, PT, R4, UR9, !P0 ;  /* 0x0000000904007c0c */ /* 0x000fe2000c7a1270 */
[C---:B------:R-:W-:Y:S01]  /*1f5a0*/  VIADD R5, R132.reuse, 0x21 ;  /* 0x0000002184057836 */ /* 0x040fe20000000000 */
[----:B------:R-:W2:Y:S01]  /*1f5b0*/  LDCU UR6, c[0x0][0x39c] ;  /* 0x00007380ff0677ac */ /* 0x000ea20008000800 */
[----:B------:R-:W-:Y:S01]  /*1f5c0*/  VIADD R4, R132, 0x22 ;  /* 0x0000002284047836 */ /* 0x000fe20000000000 */
[----:B------:R-:W-:Y:S02]  /*1f5d0*/  @P4 STG.E desc[UR16][R148.64], R31 ;  /* 0x0000001f94004986 */ /* 0x000fe4000c101910 */
[----:B---3--:R-:W-:Y:S01]  /*1f5e0*/  ISETP.LT.AND P4, PT, R5, UR7, !P0 ;  /* 0x0000000705007c0c */ /* 0x008fe2000c781270 */
[----:B------:R-:W3:Y:S01]  /*1f5f0*/  LDCU UR7, c[0x0][0x39c] ;  /* 0x00007380ff0777ac */ /* 0x000ee20008000800 */
[----:B------:R-:W-:Y:S01]  /*1f600*/  @P3 STG.E desc[UR16][R150.64], R32 ;  /* 0x0000002096003986 */ /* 0x000fe2000c101910 */
[----:B----4-:R-:W-:-:S03]  /*1f610*/  ISETP.LT.AND P3, PT, R4, UR8, !P0 ;  /* 0x0000000804007c0c */ /* 0x010fc6000c761270 */
[----:B------:R-:W-:Y:S01]  /*1f620*/  @P2 STG.E desc[UR16][R146.64], R33 ;  /* 0x0000002192002986 */ /* 0x000fe2000c101910 */
[----:B------:R-:W-:-:S03]  /*1f630*/  LEA R4, P2, R3, R2, 0x2 ;  /* 0x0000000203047211 */ /* 0x000fc600078410ff */
[----:B------:R-:W-:Y:S01]  /*1f640*/  @P6 STG.E desc[UR16][R144.64], R34 ;  /* 0x0000002290006986 */ /* 0x000fe2000c101910 */
[----:B------:R-:W-:Y:S02]  /*1f650*/  LEA R6, P6, R9, R2, 0x2 ;  /* 0x0000000209067211 */ /* 0x000fe400078c10ff */
[-C--:B------:R-:W-:Y:S01]  /*1f660*/  LEA.HI.X.SX32 R5, R3, R0.reuse, 0x2, P2 ;  /* 0x0000000003057211 */ /* 0x080fe200010f16ff */
[----:B------:R-:W-:Y:S01]  /*1f670*/  VIADD R3, R132, 0x24 ;  /* 0x0000002484037836 */ /* 0x000fe20000000000 */
[----:B-1----:R-:W-:Y:S01]  /*1f680*/  ISETP.LT.AND P2, PT, R7, UR4, !P0 ;  /* 0x0000000407007c0c */ /* 0x002fe2000c741270 */
[----:B------:R-:W1:Y:S01]  /*1f690*/  LDCU UR4, c[0x0][0x39c] ;  /* 0x00007380ff0477ac */ /* 0x000e620008000800 */
[C---:B------:R-:W-:Y:S01]  /*1f6a0*/  LEA.HI.X.SX32 R7, R9.reuse, R0, 0x2, P6 ;  /* 0x0000000009077211 */ /* 0x040fe200030f16ff */
[----:B------:R-:W-:Y:S01]  /*1f6b0*/  VIADD R9, R9, UR5 ;  /* 0x0000000509097c36 */ /* 0x000fe20008000000 */
[----:B------:R4:W-:Y:S01]  /*1f6c0*/  @P1 STG.E desc[UR16][R4.64], R35 ;  /* 0x0000002304001986 */ /* 0x0009e2000c101910 */
[----:B--2---:R-:W-:Y:S01]  /*1f6d0*/  ISETP.LT.AND P1, PT, R3, UR6, !P0 ;  /* 0x0000000603007c0c */ /* 0x004fe2000c721270 */
[----:B------:R-:W2:Y:S01]  /*1f6e0*/  LDCU UR6, c[0x0][0x39c] ;  /* 0x00007380ff0677ac */ /* 0x000ea20008000800 */
[C---:B------:R-:W-:Y:S01]  /*1f6f0*/  VIADD R3, R9.reuse, UR5 ;  /* 0x0000000509037c36 */ /* 0x040fe20008000000 */
[----:B------:R-:W-:Y:S01]  /*1f700*/  LEA R8, P6, R9, R2, 0x2 ;  /* 0x0000000209087211 */ /* 0x000fe200078c10ff */
[----:B------:R5:W-:Y:S01]  /*1f710*/  @P5 STG.E desc[UR16][R6.64], R36 ;  /* 0x0000002406005986 */ /* 0x000be2000c101910 */
[----:B---3--:R-:W-:Y:S01]  /*1f720*/  ISETP.LT.AND P5, PT, R10, UR7, !P0 ;  /* 0x000000070a007c0c */ /* 0x008fe2000c7a1270 */
[----:B------:R-:W-:Y:S01]  /*1f730*/  VIADD R11, R3, UR5 ;  /* 0x00000005030b7c36 */ /* 0x000fe20008000000 */
[----:B------:R-:W-:Y:S01]  /*1f740*/  LEA.HI.X.SX32 R9, R9, R0, 0x2, P6 ;  /* 0x0000000009097211 */ /* 0x000fe200030f16ff */
[----:B------:R-:W-:Y:S01]  /*1f750*/  VIADD R10, R132, 0x26 ;  /* 0x00000026840a7836 */ /* 0x000fe20000000000 */
[----:B------:R-:W3:Y:S01]  /*1f760*/  LDCU UR7, c[0x0][0x39c] ;  /* 0x00007380ff0777ac */ /* 0x000ee20008000800 */
[----:B----4-:R-:W-:-:S02]  /*1f770*/  LEA R4, P6, R3, R2, 0x2 ;  /* 0x0000000203047211 */ /* 0x010fc400078c10ff */
[----:B------:R4:W-:Y:S01]  /*1f780*/  @P4 STG.E desc[UR16][R8.64], R37 ;  /* 0x0000002508004986 */ /* 0x0009e2000c101910 */
[----:B-1----:R-:W-:Y:S01]  /*1f790*/  ISETP.LT.AND P4, PT, R10, UR4, !P0 ;  /* 0x000000040a007c0c */ /* 0x002fe2000c781270 */
[----:B------:R-:W1:Y:S01]  /*1f7a0*/  LDCU UR4, c[0x0][0x39c] ;  /* 0x00007380ff0477ac */ /* 0x000e620008000800 */
[----:B------:R-:W-:Y:S01]  /*1f7b0*/  LEA.HI.X.SX32 R5, R3, R0, 0x2, P6 ;  /* 0x0000000003057211 */ /* 0x000fe200030f16ff */
[C---:B------:R-:W-:Y:S01]  /*1f7c0*/  VIADD R3, R11.reuse, UR5 ;  /* 0x000000050b037c36 */ /* 0x040fe20008000000 */
[----:B-----5:R-:W-:-:S03]  /*1f7d0*/  LEA R6, P6, R11, R2, 0x2 ;  /* 0x000000020b067211 */ /* 0x020fc600078c10ff */
[----:B------:R5:W-:Y:S01]  /*1f7e0*/  @P3 STG.E desc[UR16][R4.64], R38 ;  /* 0x0000002604003986 */ /* 0x000be2000c101910 */
[----:B------:R-:W-:Y:S02]  /*1f7f0*/  LEA.HI.X.SX32 R7, R11, R0, 0x2, P6 ;  /* 0x000000000b077211 */ /* 0x000fe400030f16ff */
[C---:B------:R-:W-:Y:S01]  /*1f800*/  LEA R10, P6, R3.reuse, R2, 0x2 ;  /* 0x00000002030a7211 */ /* 0x040fe200078c10ff */
[----:B----4-:R-:W-:Y:S01]  /*1f810*/  VIADD R9, R132, 0x29 ;  /* 0x0000002984097836 */ /* 0x010fe20000000000 */
[----:B--2---:R-:W-:Y:S01]  /*1f820*/  ISETP.LT.AND P3, PT, R12, UR6, !P0 ;  /* 0x000000060c007c0c */ /* 0x004fe2000c761270 */
[----:B------:R-:W2:Y:S01]  /*1f830*/  LDCU UR6, c[0x0][0x39c] ;  /* 0x00007380ff0677ac */ /* 0x000ea20008000800 */
[C---:B------:R-:W-:Y:S01]  /*1f840*/  LEA.HI.X.SX32 R11, R3.reuse, R0, 0x2, P6 ;  /* 0x00000000030b7211 */ /* 0x040fe200030f16ff */
[----:B------:R-:W-:Y:S01]  /*1f850*/  VIADD R3, R3, UR5 ;  /* 0x0000000503037c36 */ /* 0x000fe20008000000 */
[----:B------:R-:W-:Y:S01]  /*1f860*/  IADD3 R12, PT, PT, R132, 0x28, RZ ;  /* 0x00000028840c7810 */ /* 0x000fe20007ffe0ff */
[----:B------:R-:W-:Y:S02]  /*1f870*/  @P2 STG.E desc[UR16][R6.64], R39 ;  /* 0x0000002706002986 */ /* 0x000fe4000c101910 */
[C---:B------:R-:W-:Y:S01]  /*1f880*/  VIADD R13, R3.reuse, UR5 ;  /* 0x00000005030d7c36 */ /* 0x040fe20008000000 */
[----:B---3--:R-:W-:Y:S01]  /*1f890*/  ISETP.LT.AND P2, PT, R12, UR7, !P0 ;  /* 0x000000070c007c0c */ /* 0x008fe2000c741270 */
[----:B------:R3:W-:Y:S01]  /*1f8a0*/  @P1 STG.E desc[UR16][R10.64], R40 ;  /* 0x000000280a001986 */ /* 0x0007e2000c101910 */
[-C--:B-----5:R-:W-:Y:S01]  /*1f8b0*/  LEA R4, P1, R3, R2.reuse, 0x2 ;  /* 0x0000000203047211 */ /* 0x0a0fe200078210ff */
[----:B------:R-:W4:Y:S01]  /*1f8c0*/  LDCU UR7, c[0x0][0x39c] ;  /* 0x00007380ff0777ac */ /* 0x000f220008000800 */
[----:B------:R-:W-:Y:S01]  /*1f8d0*/  LEA R8, P6, R13, R2, 0x2 ;  /* 0x000000020d087211 */ /* 0x000fe200078c10ff */
[C---:B------:R-:W-:Y:S01]  /*1f8e0*/  VIADD R12, R132.reuse, 0x41 ;  /* 0x00000041840c7836 */ /* 0x040fe20000000000 */
[-C--:B------:R-:W-:Y:S01]  /*1f8f0*/  LEA.HI.X.SX32 R5, R3, R0.reuse, 0x2, P1 ;  /* 0x0000000003057211 */ /* 0x080fe200008f16ff */
[C---:B------:R-:W-:Y:S01]  /*1f900*/  VIADD R3, R132.reuse, 0x2a ;  /* 0x0000002a84037836 */ /* 0x040fe20000000000 */
[----:B-1----:R-:W-:Y:S01]  /*1f910*/  ISETP.LT.AND P1, PT, R9, UR4, !P0 ;  /* 0x0000000409007c0c */ /* 0x002fe2000c721270 */
[----:B------:R-:W1:Y:S01]  /*1f920*/  LDCU UR4, c[0x0][0x39c] ;  /* 0x00007380ff0477ac */ /* 0x000e620008000800 */
[C---:B------:R-:W-:Y:S01]  /*1f930*/  LEA.HI.X.SX32 R9, R13.reuse, R0, 0x2, P6 ;  /* 0x000000000d097211 */ /* 0x040fe200030f16ff */
[----:B------:R-:W-:Y:S01]  /*1f940*/  VIADD R13, R13, UR5 ;  /* 0x000000050d0d7c36 */ /* 0x000fe20008000000 */
[----:B------:R5:W-:Y:S01]  /*1f950*/  @P5 STG.E desc[UR16][R4.64], R41 ;  /* 0x0000002904005986 */ /* 0x000be2000c101910 */
[----:B--2---:R-:W-:Y:S01]  /*1f960*/  ISETP.LT.AND P5, PT, R3, UR6, !P0 ;  /* 0x0000000603007c0c */ /* 0x004fe2000c7a1270 */
[----:B---3--:R-:W-:Y:S01]  /*1f970*/  VIADD R10, R132, 0x2b ;  /* 0x0000002b840a7836 */ /* 0x008fe20000000000 */
[----:B------:R-:W2:Y:S01]  /*1f980*/  LDCU UR6, c[0x0][0x39c] ;  /* 0x00007380ff0677ac */ /* 0x000ea20008000800 */
[----:B------:R3:W-:Y:S01]  /*1f990*/  @P4 STG.E desc[UR16][R8.64], R42 ;  /* 0x0000002a08004986 */ /* 0x0007e2000c101910 */
[C---:B------:R-:W-:Y:S01]  /*1f9a0*/  LEA R6, P4, R13.reuse, R2, 0x2 ;  /* 0x000000020d067211 */ /* 0x040fe200078810ff */
[----:B------:R-:W-:-:S02]  /*1f9b0*/  VIADD R3, R13, UR5 ;  /* 0x000000050d037c36 */ /* 0x000fc40008000000 */
[----:B------:R-:W-:Y:S01]  /*1f9c0*/  VIADD R11, R132, 0x2d ;  /* 0x0000002d840b7836 */ /* 0x000fe20000000000 */
[----:B------:R-:W-:Y:S02]  /*1f9d0*/  LEA.HI.X.SX32 R7, R13, R0, 0x2, P4 ;  /* 0x000000000d077211 */ /* 0x000fe400020f16ff */
[----:B----4-:R-:W-:Y:S01]  /*1f9e0*/  ISETP.LT.AND P4, PT, R10, UR7, !P0 ;  /* 0x000000070a007c0c */ /* 0x010fe2000c781270 */
[----:B-----5:R-:W-:Y:S01]  /*1f9f0*/  VIADD R5, R132, 0x2c ;  /* 0x0000002c84057836 */ /* 0x020fe20000000000 */
[----:B------:R-:W4:Y:S01]  /*1fa00*/  LDCU UR7, c[0x0][0x39c] ;  /* 0x00007380ff0777ac */ /* 0x000f220008000800 */
[C---:B------:R-:W-:Y:S01]  /*1fa10*/  LEA R4, P6, R3.reuse, R2, 0x2 ;  /* 0x0000000203047211 */ /* 0x040fe200078c10ff */
[----:B------:R5:W-:Y:S01]  /*1fa20*/  @P3 STG.E desc[UR16][R6.64], R43 ;  /* 0x0000002b06003986 */ /* 0x000be2000c101910 */
[----:B---3--:R-:W-:Y:S01]  /*1fa30*/  VIADD R9, R3, UR5 ;  /* 0x0000000503097c36 */ /* 0x008fe20008000000 */
[----:B-1----:R-:W-:Y:S01]  /*1fa40*/  ISETP.LT.AND P3, PT, R5, UR4, !P0 ;  /* 0x0000000405007c0c */ /* 0x002fe2000c761270 */
[----:B------:R-:W1:Y:S01]  /*1fa50*/  LDCU UR4, c[0x0][0x39c] ;  /* 0x00007380ff0477ac */ /* 0x000e620008000800 */
[----:B------:R-:W-:Y:S01]  /*1fa60*/  LEA.HI.X.SX32 R5, R3, R0, 0x2, P6 ;  /* 0x0000000003057211 */ /* 0x000fe200030f16ff */
[C---:B------:R-:W-:Y:S01]  /*1fa70*/  VIADD R3, R9.reuse, UR5 ;  /* 0x0000000509037c36 */ /* 0x040fe20008000000 */
[----:B------:R-:W-:-:S03]  /*1fa80*/  LEA R8, P6, R9, R2, 0x2 ;  /* 0x0000000209087211 */ /* 0x000fc600078c10ff */
[----:B------:R3:W-:Y:S01]  /*1fa90*/  @P2 STG.E desc[UR16][R4.64], R44 ;  /* 0x0000002c04002986 */ /* 0x0007e2000c101910 */
[----:B------:R-:W-:Y:S02]  /*1faa0*/  LEA.HI.X.SX32 R9, R9, R0, 0x2, P6 ;  /* 0x0000000009097211 */ /* 0x000fe400030f16ff */
[----:B------:R-:W-:Y:S01]  /*1fab0*/  LEA R10, P6, R3, R2, 0x2 ;  /* 0x00000002030a7211 */ /* 0x000fe200078c10ff */
[----:B-----5:R-:W-:Y:S01]  /*1fac0*/  VIADD R6, R132, 0x2e ;  /* 0x0000002e84067836 */ /* 0x020fe20000000000 */
[----:B--2---:R-:W-:Y:S01]  /*1fad0*/  ISETP.LT.AND P2, PT, R11, UR6, !P0 ;  /* 0x000000060b007c0c */ /* 0x004fe2000c741270 */
[----:B------:R-:W2:Y:S01]  /*1fae0*/  LDCU UR6, c[0x0][0x39c] ;  /* 0x00007380ff0677ac */ /* 0x000ea20008000800 */
[C---:B------:R-:W-:Y:S01]  /*1faf0*/  LEA.HI.X.SX32 R11, R3.reuse, R0, 0x2, P6 ;  /* 0x00000000030b7211 */ /* 0x040fe200030f16ff */
[----:B------:R-:W-:Y:S01]  /*1fb00*/  VIADD R3, R3, UR5 ;  /* 0x0000000503037c36 */ /* 0x000fe20008000000 */
[----:B------:R5:W-:Y:S01]  /*1fb10*/  @P1 STG.E desc[UR16][R8.64], R45 ;  /* 0x0000002d08001986 */ /* 0x000be2000c101910 */
[----:B----4-:R-:W-:Y:S01]  /*1fb20*/  ISETP.LT.AND P1, PT, R6, UR7, !P0 ;  /* 0x0000000706007c0c */ /* 0x010fe2000c721270 */
[----:B------:R-:W-:Y:S01]  /*1fb30*/  VIADD R6, R132, 0x2f ;  /* 0x0000002f84067836 */ /* 0x000fe20000000000 */
[----:B------:R-:W4:Y:S01]  /*1fb40*/  LDCU UR7, c[0x0][0x39c] ;  /* 0x00007380ff0777ac */ /* 0x000f220008000800 */
[C---:B---3--:R-:W-:Y:S01]  /*1fb50*/  LEA R4, P6, R3.reuse, R2, 0x2 ;  /* 0x0000000203047211 */ /* 0x048fe200078c10ff */
[C---:B------:R-:W-:Y:S01]  /*1fb60*/  VIADD R7, R3.reuse, UR5 ;  /* 0x0000000503077c36 */ /* 0x040fe20008000000 */
[----:B------:R3:W-:Y:S01]  /*1fb70*/  @P5 STG.E desc[UR16][R10.64], R46 ;  /* 0x0000002e0a005986 */ /* 0x0007e2000c101910 */
[----:B-1----:R-:W-:Y:S01]  /*1fb80*/  ISETP.LT.AND P5, PT, R6, UR4, !P0 ;  /* 0x0000000406007c0c */ /* 0x002fe2000c7a1270 */
[----:B------:R-:W1:Y:S01]  /*1fb90*/  LDCU UR4, c[0x0][0x39c] ;  /* 0x00007380ff0477ac */ /* 0x000e620008000800 */
[----:B------:R-:W-:Y:S01]  /*1fba0*/  LEA.HI.X.SX32 R5, R3, R0, 0x2, P6 ;  /* 0x0000000003057211 */ /* 0x000fe200030f16ff */
[C---:B------:R-:W-:Y:S01]  /*1fbb0*/  VIADD R3, R7.reuse, UR5 ;  /* 0x0000000507037c36 */ /* 0x040fe20008000000 */
[----:B------:R-:W-:Y:S01]  /*1fbc0*/  LEA R6, P6, R7, R2, 0x2 ;  /* 0x0000000207067211 */ /* 0x000fe200078c10ff */
[----:B-----5:R-:W-:-:S02]  /*1fbd0*/  VIADD R9, R132, 0x30 ;  /* 0x0000003084097836 */ /* 0x020fc40000000000 */
[----:B------:R5:W-:Y:S01]  /*1fbe0*/  @P4 STG.E desc[UR16][R4.64], R47 ;  /* 0x0000002f04004986 */ /* 0x000be2000c101910 */
[----:B------:R-:W-:Y:S02]  /*1fbf0*/  LEA.HI.X.SX32 R7, R7, R0, 0x2, P6 ;  /* 0x0000000007077211 */ /* 0x000fe400030f16ff */
[----:B------:R-:W-:Y:S01]  /*1fc00*/  LEA R8, P6, R3, R2, 0x2 ;  /* 0x0000000203087211 */ /* 0x000fe200078c10ff */
[----:B---3--:R-:W-:Y:S01]  /*1fc10*/  VIADD R10, R132, 0x31 ;  /* 0x00000031840a7836 */ /* 0x008fe20000000000 */
        /* <DEDUP_REMOVED lines=8> */
[C---:B-----5:R-:W-:Y:S01]  /*1fca0*/  LEA R4, P6, R3.reuse, R2, 0x2 ;  /* 0x0000000203047211 */ /* 0x060fe200078c10ff */
[----:B------:R5:W-:Y:S01]  /*1fcb0*/  @P2 STG.E desc[UR16][R8.64], R49 ;  /* 0x0000003108002986 */ /* 0x000be2000c101910 */
[----:B------:R-:W-:-:S02]  /*1fcc0*/  IADD3 R11, PT, PT, R3, UR5, RZ ;  /* 0x00000005030b7c10 */ /* 0x000fc4000fffe0ff */
[----:B-1----:R-:W-:Y:S01]  /*1fcd0*/  ISETP.LT.AND P2, PT, R10, UR4, !P0 ;  /* 0x000000040a007c0c */ /* 0x002fe2000c741270 */
[----:B------:R-:W1:Y:S01]  /*1fce0*/  LDCU UR4, c[0x0][0x39c] ;  /* 0x00007380ff0477ac */ /* 0x000e620008000800 */
[----:B------:R-:W-:Y:S01]  /*1fcf0*/  LEA.HI.X.SX32 R5, R3, R0, 0x2, P6 ;  /* 0x0000000003057211 */ /* 0x000fe200030f16ff */
[C---:B------:R-:W-:Y:S01]  /*1fd00*/  VIADD R3, R11.reuse, UR5 ;  /* 0x000000050b037c36 */ /* 0x040fe20008000000 */
[----:B---3--:R-:W-:Y:S01]  /*1fd10*/  LEA R6, P6, R11, R2, 0x2 ;  /* 0x000000020b067211 */ /* 0x008fe200078c10ff */
[C---:B------:R-:W-:Y:S02]  /*1fd20*/  VIADD R10, R132.reuse, 0x33 ;  /* 0x00000033840a7836 */ /* 0x040fe40000000000 */
[----:B------:R-:W-:Y:S01]  /*1fd30*/  VIADD R13, R3, UR5 ;  /* 0x00000005030d7c36 */ /* 0x000fe20008000000 */
[----:B------:R-:W-:Y:S01]  /*1fd40*/  LEA.HI.X.SX32 R7, R11, R0, 0x2, P6 ;  /* 0x000000000b077211 */ /* 0x000fe200030f16ff */
[----:B------:R3:W-:Y:S01]  /*1fd50*/  @P1 STG.E desc[UR16][R4.64], R50 ;  /* 0x0000003204001986 */ /* 0x0007e2000c101910 */
[C---:B-----5:R-:W-:Y:S01]  /*1fd60*/  LEA R8, P6, R3.reuse, R2, 0x2 ;  /* 0x0000000203087211 */ /* 0x060fe200078c10ff */
[----:B------:R-:W-:Y:S01]  /*1fd70*/  VIADD R11, R132, 0x34 ;  /* 0x00000034840b7836 */ /* 0x000fe20000000000 */
[----:B--2---:R-:W-:Y:S01]  /*1fd80*/  ISETP.LT.AND P1, PT, R10, UR6, !P0 ;  /* 0x000000060a007c0c */ /* 0x004fe2000c721270 */
[----:B------:R-:W2:Y:S01]  /*1fd90*/  LDCU UR6, c[0x0][0x39c] ;  /* 0x00007380ff0677ac */ /* 0x000ea20008000800 */
[----:B------:R-:W-:Y:S01]  /*1fda0*/  LEA.HI.X.SX32 R9, R3, R0, 0x2, P6 ;  /* 0x0000000003097211 */ /* 0x000fe200030f16ff */
[----:B------:R5:W-:Y:S01]  /*1fdb0*/  @P5 STG.E desc[UR16][R6.64], R51 ;  /* 0x0000003306005986 */ /* 0x000be2000c101910 */
[----:B------:R-:W-:Y:S01]  /*1fdc0*/  LEA R10, P6, R13, R2, 0x2 ;  /* 0x000000020d0a7211 */ /* 0x000fe200078c10ff */
[C---:B------:R-:W-:Y:S01]  /*1fdd0*/  VIADD R3, R132.reuse, 0x35 ;  /* 0x0000003584037836 */ /* 0x040fe20000000000 */
[----:B----4-:R-:W-:Y:S01]  /*1fde0*/  ISETP.LT.AND P5, PT, R11, UR7, !P0 ;  /* 0x000000070b007c0c */ /* 0x010fe2000c7a1270 */
[----:B------:R-:W4:Y:S01]  /*1fdf0*/  LDCU UR7, c[0x0][0x39c] ;  /* 0x00007380ff0777ac */ /* 0x000f220008000800 */
[C---:B------:R-:W-:Y:S01]  /*1fe00*/  LEA.HI.X.SX32 R11, R13.reuse, R0, 0x2, P6 ;  /* 0x000000000d0b7211 */ /* 0x040fe200030f16ff */
[----:B------:R-:W-:Y:S01]  /*1fe10*/  VIADD R13, R13, UR5 ;  /* 0x000000050d0d7c36 */ /* 0x000fe20008000000 */
[----:B------:R2:W-:Y:S01]  /*1fe20*/  @P4 STG.E desc[UR16][R8.64], R52 ;  /* 0x0000003408004986 */ /* 0x0005e2000c101910 */
[----:B-1----:R-:W-:Y:S01]  /*1fe30*/  ISETP.LT.AND P4, PT, R3, UR4, !P0 ;  /* 0x0000000403007c0c */ /* 0x002fe2000c781270 */
[----:B------:R-:W1:Y:S01]  /*1fe40*/  LDCU UR4, c[0x0][0x39c] ;  /* 0x00007380ff0477ac */ /* 0x000e620008000800 */
[C---:B------:R-:W-:Y:S01]  /*1fe50*/  VIADD R3, R13.reuse, UR5 ;  /* 0x000000050d037c36 */ /* 0x040fe20008000000 */
[----:B------:R4:W-:Y:S01]  /*1fe60*/  @P3 STG.E desc[UR16][R10.64], R53 ;  /* 0x000000350a003986 */ /* 0x0009e2000c101910 */
[----:B---3--:R-:W-:Y:S01]  /*1fe70*/  LEA R4, P3, R13, R2, 0x2 ;  /* 0x000000020d047211 */ /* 0x008fe200078610ff */
[----:B-----5:R-:W-:-:S02]  /*1fe80*/  VIADD R7, R132, 0x36 ;  /* 0x0000003684077836 */ /* 0x020fc40000000000 */
[----:B------:R-:W-:Y:S02]  /*1fe90*/  LEA R6, P6, R3, R2, 0x2 ;  /* 0x0000000203067211 */ /* 0x000fe400078c10ff */
[-C--:B------:R-:W-:Y:S02]  /*1fea0*/  LEA.HI.X.SX32 R5, R13, R0.reuse, 0x2, P3 ;  /* 0x000000000d057211 */ /* 0x080fe400018f16ff */
[----:B--2---:R-:W-:Y:S01]  /*1feb0*/  ISETP.LT.AND P3, PT, R7, UR6, !P0 ;  /* 0x0000000607007c0c */ /* 0x004fe2000c761270 */
[----:B------:R-:W2:Y:S01]  /*1fec0*/  LDCU UR6, c[0x0][0x39c] ;  /* 0x00007380ff0677ac */ /* 0x000ea20008000800 */
[C---:B------:R-:W-:Y:S01]  /*1fed0*/  VIADD R8, R132.reuse, 0x37 ;  /* 0x0000003784087836 */ /* 0x040fe20000000000 */
[C---:B------:R-:W-:Y:S01]  /*1fee0*/  LEA.HI.X.SX32 R7, R3.reuse, R0, 0x2, P6 ;  /* 0x0000000003077211 */ /* 0x040fe200030f16ff */
[----:B------:R-:W-:Y:S01]  /*1fef0*/  VIADD R3, R3, UR5 ;  /* 0x0000000503037c36 */ /* 0x000fe20008000000 */
[----:B------:R3:W-:Y:S01]  /*1ff00*/  @P2 STG.E desc[UR16][R4.64], R54 ;  /* 0x0000003604002986 */ /* 0x0007e2000c101910 */
[----:B----4-:R-:W-:Y:S01]  /*1ff10*/  VIADD R10, R132, 0x38 ;  /* 0x00000038840a7836 */ /* 0x010fe20000000000 */
[----:B------:R-:W-:Y:S01]  /*1ff20*/  ISETP.LT.AND P2, PT, R8, UR7, !P0 ;  /* 0x0000000708007c0c */ /* 0x000fe2000c741270 */
[C---:B------:R-:W-:Y:S01]  /*1ff30*/  VIADD R11, R3.reuse, UR5 ;  /* 0x00000005030b7c36 */ /* 0x040fe20008000000 */
[----:B------:R4:W-:Y:S01]  /*1ff40*/  @P1 STG.E desc[UR16][R6.64], R55 ;  /* 0x0000003706001986 */ /* 0x0009e2000c101910 */
[C---:B------:R-:W-:Y:S01]  /*1ff50*/  LEA R8, P1, R3.reuse, R2, 0x2 ;  /* 0x0000000203087211 */ /* 0x040fe200078210ff */
[----:B------:R-:W5:Y:S03]  /*1ff60*/  LDCU UR7, c[0x0][0x39c] ;  /* 0x00007380ff0777ac */ /* 0x000f660008000800 */
[----:B------:R-:W-:Y:S01]  /*1ff70*/  LEA.HI.X.SX32 R9, R3, R0, 0x2, P1 ;  /* 0x0000000003097211 */ /* 0x000fe200008f16ff */
[C---:B------:R-:W-:Y:S01]  /*1ff80*/  VIADD R3, R11.reuse, UR5 ;  /* 0x000000050b037c36 */ /* 0x040fe20008000000 */
[----:B-1----:R-:W-:Y:S01]  /*1ff90*/  ISETP.LT.AND P1, PT, R10, UR4, !P0 ;  /* 0x000000040a007c0c */ /* 0x002fe2000c721270 */
[----:B------:R-:W1:Y:S01]  /*1ffa0*/  LDCU UR4, c[0x0][0x39c] ;  /* 0x00007380ff0477ac */ /* 0x000e620008000800 */
[----:B---3--:R-:W-:Y:S01]  /*1ffb0*/  VIADD R5, R132, 0x39 ;  /* 0x0000003984057836 */ /* 0x008fe20000000000 */
[----:B------:R-:W-:Y:S01]  /*1ffc0*/  LEA R4, P6, R11, R2, 0x2 ;  /* 0x000000020b047211 */ /* 0x000fe200078c10ff */
[----:B------:R3:W-:Y:S01]  /*1ffd0*/  @P5 STG.E desc[UR16][R8.64], R56 ;  /* 0x0000003808005986 */ /* 0x0007e2000c101910 */
[----:B------:R-:W-:-:S02]  /*1ffe0*/  VIADD R13, R3, UR5 ;  /* 0x00000005030d7c36 */ /* 0x000fc40008000000 */
[----:B--2---:R-:W-:Y:S01]  /*1fff0*/  ISETP.LT.AND P5, PT, R5, UR6, !P0 ;  /* 0x0000000605007c0c */ /* 0x004fe2000c7a1270 */
[----:B------:R-:W2:Y:S01]  /*20000*/  LDCU UR6, c[0x0][0x39c] ;  /* 0x00007380ff0677ac */ /* 0x000ea20008000800 */
[----:B------:R-:W-:Y:S01]  /*20010*/  LEA.HI.X.SX32 R5, R11, R0, 0x2, P6 ;  /* 0x000000000b057211 */ /* 0x000fe200030f16ff */
[----:B------:R-:W-:Y:S01]  /*20020*/  VIADD R11, R132, 0x3a ;  /* 0x0000003a840b7836 */ /* 0x000fe20000000000 */
[----:B----4-:R-:W-:-:S03]  /*20030*/  LEA R6, P6, R3, R2, 0x2 ;  /* 0x0000000203067211 */ /* 0x010fc600078c10ff */
[----:B------:R4:W-:Y:S01]  /*20040*/  @P4 STG.E desc[UR16][R4.64], R57 ;  /* 0x0000003904004986 */ /* 0x0009e2000c101910 */
[----:B------:R-:W-:Y:S01]  /*20050*/  LEA.HI.X.SX32 R7, R3, R0, 0x2, P6 ;  /* 0x0000000003077211 */ /* 0x000fe200030f16ff */
[C---:B------:R-:W-:Y:S01]  /*20060*/  VIADD R3, R132.reuse, 0x3b ;  /* 0x0000003b84037836 */ /* 0x040fe20000000000 */
[----:B------:R-:W-:Y:S01]  /*20070*/  LEA R10, P6, R13, R2, 0x2 ;  /* 0x000000020d0a7211 */ /* 0x000fe200078c10ff */
[C---:B---3--:R-:W-:Y:S01]  /*20080*/  VIADD R8, R132.reuse, 0x3c ;  /* 0x0000003c84087836 */ /* 0x048fe20000000000 */
[----:B-----5:R-:W-:Y:S01]  /*20090*/  ISETP.LT.AND P4, PT, R11, UR7, !P0 ;  /* 0x000000070b007c0c */ /* 0x020fe2000c781270 */
[----:B------:R3:W-:Y:S01]  /*200a0*/  @P3 STG.E desc[UR16][R6.64], R58 ;  /* 0x0000003a06003986 */ /* 0x0007e2000c101910 */
[C---:B------:R-:W-:Y:S01]  /*200b0*/  LEA.HI.X.SX32 R11, R13.reuse, R0, 0x2, P6 ;  /* 0x000000000d0b7211 */ /* 0x040fe200030f16ff */
[----:B------:R-:W-:Y:S01]  /*200c0*/  VIADD R13, R13, UR5 ;  /* 0x000000050d0d7c36 */ /* 0x000fe20008000000 */
[----:B-1----:R-:W-:Y:S01]  /*200d0*/  ISETP.LT.AND P3, PT, R3, UR4, !P0 ;  /* 0x0000000403007c0c */ /* 0x002fe2000c761270 */
[----:B------:R-:W1:Y:S01]  /*200e0*/  LDCU UR4, c[0x0][0x39c] ;  /* 0x00007380ff0477ac */ /* 0x000e620008000800 */
[----:B------:R-:W-:Y:S01]  /*200f0*/  IADD3 R9, PT, PT, R132, 0x3d, RZ ;  /* 0x0000003d84097810 */ /* 0x000fe20007ffe0ff */
[C---:B------:R-:W-:Y:S01]  /*20100*/  VIADD R3, R13.reuse, UR5 ;  /* 0x000000050d037c36 */ /* 0x040fe20008000000 */
[----:B----4-:R-:W-:Y:S01]  /*20110*/  LEA R4, P6, R13, R2, 0x2 ;  /* 0x000000020d047211 */ /* 0x010fe200078c10ff */
[----:B------:R-:W4:Y:S01]  /*20120*/  LDCU UR7, c[0x0][0x39c] ;  /* 0x00007380ff0777ac */ /* 0x000f220008000800 */
[----:B------:R5:W-:Y:S01]  /*20130*/  @P2 STG.E desc[UR16][R10.64], R59 ;  /* 0x0000003b0a002986 */ /* 0x000be2000c101910 */
[----:B--2---:R-:W-:-:S02]  /*20140*/  ISETP.LT.AND P2, PT, R8, UR6, !P0 ;  /* 0x0000000608007c0c */ /* 0x004fc4000c741270 */
[----:B------:R-:W-:Y:S01]  /*20150*/  LEA.HI.X.SX32 R5, R13, R0, 0x2, P6 ;  /* 0x000000000d057211 */ /* 0x000fe200030f16ff */
[C---:B------:R-:W-:Y:S01]  /*20160*/  VIADD R13, R3.reuse, UR5 ;  /* 0x00000005030d7c36 */ /* 0x040fe20008000000 */
[C---:B---3--:R-:W-:Y:S01]  /*20170*/  LEA R6, P6, R3.reuse, R2, 0x2 ;  /* 0x0000000203067211 */ /* 0x048fe200078c10ff */
[----:B------:R-:W2:Y:S02]  /*20180*/  LDCU UR6, c[0x0][0x39c] ;  /* 0x00007380ff0677ac */ /* 0x000ea40008000800 */
[----:B------:R3:W-:Y:S01]  /*20190*/  @P1 STG.E desc[UR16][R4.64], R60 ;  /* 0x0000003c04001986 */ /* 0x0007e2000c101910 */
[----:B------:R-:W-:Y:S01]  /*201a0*/  LEA.HI.X.SX32 R7, R3, R0, 0x2, P6 ;  /* 0x0000000003077211 */ /* 0x000fe200030f16ff */
[C---:B------:R-:W-:Y:S01]  /*201b0*/  VIADD R3, R132.reuse, 0x3e ;  /* 0x0000003e84037836 */ /* 0x040fe20000000000 */
[----:B------:R-:W-:Y:S01]  /*201c0*/  LEA R8, P6, R13, R2, 0x2 ;  /* 0x000000020d087211 */ /* 0x000fe200078c10ff */
[----:B-----5:R-:W-:Y:S01]  /*201d0*/  VIADD R10, R132, 0x3f ;  /* 0x0000003f840a7836 */ /* 0x020fe20000000000 */
[----:B-1----:R-:W-:Y:S01]  /*201e0*/  ISETP.LT.AND P1, PT, R9, UR4, !P0 ;  /* 0x0000000409007c0c */ /* 0x002fe2000c721270 */
[----:B------:R-:W1:Y:S01]  /*201f0*/  LDCU UR4, c[0x0][0x39c] ;  /* 0x00007380ff0477ac */ /* 0x000e620008000800 */
[C---:B------:R-:W-:Y:S01]  /*20200*/  LEA.HI.X.SX32 R9, R13.reuse, R0, 0x2, P6 ;  /* 0x000000000d097211 */ /* 0x040fe200030f16ff */
[----:B------:R-:W-:Y:S01]  /*20210*/  VIADD R13, R13, UR5 ;  /* 0x000000050d0d7c36 */ /* 0x000fe20008000000 */
[----:B------:R5:W-:Y:S01]  /*20220*/  @P5 STG.E desc[UR16][R6.64], R61 ;  /* 0x0000003d06005986 */ /* 0x000be2000c101910 */
[----:B----4-:R-:W-:Y:S01]  /*20230*/  ISETP.LT.AND P5, PT, R3, UR7, !P0 ;  /* 0x0000000703007c0c */ /* 0x010fe2000c7a1270 */
[----:B------:R-:W4:Y:S01]  /*20240*/  LDCU UR7, c[0x0][0x39c] ;  /* 0x00007380ff0777ac */ /* 0x000f220008000800 */
[C---:B------:R-:W-:Y:S01]  /*20250*/  VIADD R3, R13.reuse, UR5 ;  /* 0x000000050d037c36 */ /* 0x040fe20008000000 */
[----:B---3--:R-:W-:Y:S01]  /*20260*/  LEA R4, P6, R13, R2, 0x2 ;  /* 0x000000020d047211 */ /* 0x008fe200078c10ff */
[----:B------:R3:W-:Y:S02]  /*20270*/  @P4 STG.E desc[UR16][R8.64], R62 ;  /* 0x0000003e08004986 */ /* 0x0007e4000c101910 */
[----:B------:R-:W-:Y:S01]  /*20280*/  VIADD R11, R3, UR5 ;  /* 0x00000005030b7c36 */ /* 0x000fe20008000000 */
[----:B------:R-:W-:-:S02]  /*20290*/  LEA.HI.X.SX32 R5, R13, R0, 0x2, P6 ;  /* 0x000000000d057211 */ /* 0x000fc400030f16ff */
[----:B--2---:R-:W-:Y:S01]  /*202a0*/  ISETP.LT.AND P4, PT, R10, UR6, !P0 ;  /* 0x000000060a007c0c */ /* 0x004fe2000c781270 */
[----:B------:R-:W2:Y:S01]  /*202b0*/  LDCU UR6, c[0x0][0x39c] ;  /* 0x00007380ff0677ac */ /* 0x000ea20008000800 */
[C---:B-----5:R-:W-:Y:S01]  /*202c0*/  LEA R6, P6, R3.reuse, R2, 0x2 ;  /* 0x0000000203067211 */ /* 0x060fe200078c10ff */
[----:B------:R-:W-:Y:S01]  /*202d0*/  VIADD R10, R132, 0x40 ;  /* 0x00000040840a7836 */ /* 0x000fe20000000000 */
[----:B------:R5:W-:Y:S02]  /*202e0*/  @P3 STG.E desc[UR16][R4.64], R63 ;  /* 0x0000003f04003986 */ /* 0x000be4000c101910 */
[----:B------:R-:W-:Y:S01]  /*202f0*/  LEA.HI.X.SX32 R7, R3, R0, 0x2, P6 ;  /* 0x0000000003077211 */ /* 0x000fe200030f16ff */
[C---:B------:R-:W-:Y:S01]  /*20300*/  VIADD R3, R11.reuse, UR5 ;  /* 0x000000050b037c36 */ /* 0x040fe20008000000 */
[C---:B---3--:R-:W-:Y:S02]  /*20310*/  LEA R8, P6, R11.reuse, R2, 0x2 ;  /* 0x000000020b087211 */ /* 0x048fe400078c10ff */
[----:B-1----:R-:W-:Y:S01]  /*20320*/  ISETP.LT.AND P3, PT, R10, UR4, !P0 ;  /* 0x000000040a007c0c */ /* 0x002fe2000c761270 */
[----:B------:R-:W1:Y:S01]  /*20330*/  LDCU UR4, c[0x0][0x39c] ;  /* 0x00007380ff0477ac */ /* 0x000e620008000800 */
[----:B------:R-:W-:Y:S01]  /*20340*/  LEA.HI.X.SX32 R9, R11, R0, 0x2, P6 ;  /* 0x000000000b097211 */ /* 0x000fe200030f16ff */
[----:B------:R3:W-:Y:S01]  /*20350*/  @P2 STG.E desc[UR16][R6.64], R64 ;  /* 0x0000004006002986 */ /* 0x0007e2000c101910 */
[----:B------:R-:W-:-:S02]  /*20360*/  LEA R10, P6, R3, R2, 0x2 ;  /* 0x00000002030a7211 */ /* 0x000fc400078c10ff */
[----:B----4-:R-:W-:Y:S01]  /*20370*/  ISETP.LT.AND P2, PT, R12, UR7, !P0 ;  /* 0x000000070c007c0c */ /* 0x010fe2000c741270 */
[----:B------:R-:W-:Y:S01]  /*20380*/  VIADD R12, R132, 0x42 ;  /* 0x00000042840c7836 */ /* 0x000fe20000000000 */
[C---:B------:R-:W-:Y:S01]  /*20390*/  LEA.HI.X.SX32 R11, R3.reuse, R0, 0x2, P6 ;  /* 0x00000000030b7211 */ /* 0x040fe200030f16ff */
[----:B------:R-:W-:Y:S01]  /*203a0*/  VIADD R3, R3, UR5 ;  /* 0x0000000503037c36 */ /* 0x000fe20008000000 */
[----:B------:R-:W-:Y:S01]  /*203b0*/  @P1 STG.E desc[UR16][R8.64], R65 ;  /* 0x0000004108001986 */ /* 0x000fe2000c101910 */
[----:B------:R-:W4:Y:S01]  /*203c0*/  LDCU UR7, c[0x0][0x39c] ;  /* 0x00007380ff0777ac */ /* 0x000f220008000800 */
[----:B--2---:R-:W-:Y:S01]  /*203d0*/  ISETP.LT.AND P1, PT, R12, UR6, !P0 ;  /* 0x000000060c007c0c */ /* 0x004fe2000c721270 */
[C---:B------:R-:W-:Y:S01]  /*203e0*/  VIADD R13, R3.reuse, UR5 ;  /* 0x00000005030d7c36 */ /* 0x040fe20008000000 */
[----:B------:R2:W-:Y:S01]  /*203f0*/  @P5 STG.E desc[UR16][R10.64], R66 ;  /* 0x000000420a005986 */ /* 0x0005e2000c101910 */
[----:B------:R-:W4:Y:S01]  /*20400*/  LDCU UR6, c[0x0][0x39c] ;  /* 0x00007380ff0677ac */ /* 0x000f220008000800 */
[-C--:B-----5:R-:W-:Y:S01]  /*20410*/  LEA R4, P5, R3, R2.reuse, 0x2 ;  /* 0x0000000203047211 */ /* 0x0a0fe200078a10ff */
[C---:B---3--:R-:W-:Y:S01]  /*20420*/  VIADD R7, R132.reuse, 0x43 ;  /* 0x0000004384077836 */ /* 0x048fe20000000000 */
        /* <DEDUP_REMOVED lines=9> */
[----:B--2---:R-:W-:Y:S01]  /*204c0*/  VIADD R10, R132, 0x45 ;  /* 0x00000045840a7836 */ /* 0x004fe20000000000 */
[----:B----4-:R-:W-:-:S02]  /*204d0*/  ISETP.LT.AND P4, PT, R3, UR7, !P0 ;  /* 0x0000000703007c0c */ /* 0x010fc4000c781270 */
[----:B------:R2:W-:Y:S01]  /*204e0*/  @P3 STG.E desc[UR16][R6.64], R68 ;  /* 0x0000004406003986 */ /* 0x0005e2000c101910 */
[C---:B------:R-:W-:Y:S01]  /*204f0*/  LEA R8, P3, R13.reuse, R2, 0x2 ;  /* 0x000000020d087211 */ /* 0x040fe200078610ff */
[----:B------:R-:W4:Y:S01]  /*20500*/  LDCU UR7, c[0x0][0x39c] ;  /* 0x00007380ff0777ac */ /* 0x000f220008000800 */
[C---:B------:R-:W-:Y:S02]  /*20510*/  VIADD R3, R13.reuse, UR5 ;  /* 0x000000050d037c36 */ /* 0x040fe40008000000 */
[----:B------:R-:W-:Y:S01]  /*20520*/  LEA.HI.X.SX32 R9, R13, R0, 0x2, P3 ;  /* 0x000000000d097211 */ /* 0x000fe200018f16ff */
[----:B------:R-:W-:Y:S01]  /*20530*/  VIADD R11, R132, 0x47 ;  /* 0x00000047840b7836 */ /* 0x000fe20000000000 */
[----:B------:R-:W-:Y:S01]  /*20540*/  ISETP.LT.AND P3, PT, R10, UR6, !P0 ;  /* 0x000000060a007c0c */ /* 0x000fe2000c761270 */
[----:B------:R-:W5:Y:S01]  /*20550*/  LDCU UR6, c[0x0][0x39c] ;  /* 0x00007380ff0677ac */ /* 0x000f620008000800 */
[----:B---3--:R-:W-:Y:S01]  /*20560*/  VIADD R5, R132, 0x46 ;  /* 0x0000004684057836 */ /* 0x008fe20000000000 */
[C---:B------:R-:W-:Y:S01]  /*20570*/  LEA R4, P6, R3.reuse, R2, 0x2 ;  /* 0x0000000203047211 */ /* 0x040fe200078c10ff */
[----:B------:R3:W-:Y:S01]  /*20580*/  @P2 STG.E desc[UR16][R8.64], R69 ;  /* 0x0000004508002986 */ /* 0x0007e2000c101910 */
[----:B--2---:R-:W-:-:S02]  /*20590*/  VIADD R7, R3, UR5 ;  /* 0x0000000503077c36 */ /* 0x004fc40008000000 */
[----:B-1----:R-:W-:Y:S01]  /*205a0*/  ISETP.LT.AND P2, PT, R5, UR4, !P0 ;  /* 0x0000000405007c0c */ /* 0x002fe2000c741270 */
[----:B------:R-:W1:Y:S01]  /*205b0*/  LDCU UR4, c[0x0][0x39c] ;  /* 0x00007380ff0477ac */ /* 0x000e620008000800 */
[----:B------:R-:W-:Y:S02]  /*205c0*/  LEA.HI.X.SX32 R5, R3, R0, 0x2, P6 ;  /* 0x0000000003057211 */ /* 0x000fe400030f16ff */
[C---:B------:R-:W-:Y:S02]  /*205d0*/  LEA R6, P6, R7.reuse, R2, 0x2 ;  /* 0x0000000207067211 */ /* 0x040fe400078c10ff */
[C---:B------:R-:W-:Y:S01]  /*205e0*/  IADD3 R3, PT, PT, R7.reuse, UR5, RZ ;  /* 0x0000000507037c10 */ /* 0x040fe2000fffe0ff */
[----:B------:R2:W-:Y:S01]  /*205f0*/  @P1 STG.E desc[UR16][R4.64], R70 ;  /* 0x0000004604001986 */ /* 0x0005e2000c101910 */
[----:B------:R-:W-:Y:S01]  /*20600*/  LEA.HI.X.SX32 R7, R7, R0, 0x2, P6 ;  /* 0x0000000007077211 */ /* 0x000fe200030f16ff */
[----:B---3--:R-:W-:Y:S01]  /*20610*/  VIADD R8, R132, 0x48 ;  /* 0x0000004884087836 */ /* 0x008fe20000000000 */
[----:B------:R-:W-:-:S02]  /*20620*/  LEA R10, P6, R3, R2, 0x2 ;  /* 0x00000002030a7211 */ /* 0x000fc400078c10ff */
[----:B----4-:R-:W-:Y:S01]  /*20630*/  ISETP.LT.AND P1, PT, R11, UR7, !P0 ;  /* 0x000000070b007c0c */ /* 0x010fe2000c721270 */
[----:B------:R3:W-:Y:S01]  /*20640*/  @P5 STG.E desc[UR16][R6.64], R71 ;  /* 0x0000004706005986 */ /* 0x0007e2000c101910 */
[C---:B------:R-:W-:Y:S01]  /*20650*/  LEA.HI.X.SX32 R11, R3.reuse, R0, 0x2, P6 ;  /* 0x00000000030b7211 */ /* 0x040fe200030f16ff */
[----:B------:R-:W-:Y:S01]  /*20660*/  VIADD R3, R3, UR5 ;  /* 0x0000000503037c36 */ /* 0x000fe20008000000 */
[----:B-----5:R-:W-:Y:S01]  /*20670*/  ISETP.LT.AND P5, PT, R8, UR6, !P0 ;  /* 0x0000000608007c0c */ /* 0x020fe2000c7a1270 */
[----:B------:R-:W4:Y:S01]  /*20680*/  LDCU UR6, c[0x0][0x39c] ;  /* 0x00007380ff0677ac */ /* 0x000f220008000800 */
[----:B------:R-:W-:Y:S01]  /*20690*/  VIADD R8, R132, 0x49 ;  /* 0x0000004984087836 */ /* 0x000fe20000000000 */
[----:B------:R5:W-:Y:S01]  /*206a0*/  @P4 STG.E desc[UR16][R10.64], R72 ;  /* 0x000000480a004986 */ /* 0x000be2000c101910 */
[C---:B--2---:R-:W-:Y:S01]  /*206b0*/  LEA R4, P6, R3.reuse, R2, 0x2 ;  /* 0x0000000203047211 */ /* 0x044fe200078c10ff */
[----:B------:R-:W2:Y:S01]  /*206c0*/  LDCU UR7, c[0x0][0x39c] ;  /* 0x00007380ff0777ac */ /* 0x000ea20008000800 */
[----:B------:R-:W-:Y:S01]  /*206d0*/  VIADD R9, R3, UR5 ;  /* 0x0000000503097c36 */ /* 0x000fe20008000000 */
[----:B-1----:R-:W-:-:S02]  /*206e0*/  ISETP.LT.AND P4, PT, R8, UR4, !P0 ;  /* 0x0000000408007c0c */ /* 0x002fc4000c781270 */
[----:B------:R-:W-:Y:S01]  /*206f0*/  LEA.HI.X.SX32 R5, R3, R0, 0x2, P6 ;  /* 0x0000000003057211 */ /* 0x000fe200030f16ff */
[C---:B------:R-:W-:Y:S01]  /*20700*/  VIADD R3, R9.reuse, UR5 ;  /* 0x0000000509037c36 */ /* 0x040fe20008000000 */
[C---:B---3--:R-:W-:Y:S01]  /*20710*/  LEA R6, P6, R9.reuse, R2, 0x2 ;  /* 0x0000000209067211 */ /* 0x048fe200078c10ff */
[----:B------:R-:W1:Y:S02]  /*20720*/  LDCU UR4, c[0x0][0x39c] ;  /* 0x00007380ff0477ac */ /* 0x000e640008000800 */
[----:B------:R3:W-:Y:S01]  /*20730*/  @P3 STG.E desc[UR16][R4.64], R73 ;  /* 0x0000004904003986 */ /* 0x0007e2000c101910 */
[----:B------:R-:W-:Y:S01]  /*20740*/  LEA.HI.X.SX32 R7, R9, R0, 0x2, P6 ;  /* 0x0000000009077211 */ /* 0x000fe200030f16ff */
[----:B-----5:R-:W-:Y:S01]  /*20750*/  VIADD R10, R132, 0x4b ;  /* 0x0000004b840a7836 */ /* 0x020fe20000000000 */
[C---:B------:R-:W-:Y:S02]  /*20760*/  LEA R8, P6, R3.reuse, R2, 0x2 ;  /* 0x0000000203087211 */ /* 0x040fe400078c10ff */
[----:B----4-:R-:W-:Y:S01]  /*20770*/  ISETP.LT.AND P3, PT, R12, UR6, !P0 ;  /* 0x000000060c007c0c */ /* 0x010fe2000c761270 */
[----:B------:R-:W4:Y:S01]  /*20780*/  LDCU UR6, c[0x0][0x39c] ;  /* 0x00007380ff0677ac */ /* 0x000f220008000800 */
[C---:B------:R-:W-:Y:S01]  /*20790*/  LEA.HI.X.SX32 R9, R3.reuse, R0, 0x2, P6 ;  /* 0x0000000003097211 */ /* 0x040fe200030f16ff */
[----:B------:R-:W-:Y:S01]  /*207a0*/  VIADD R3, R3, UR5 ;  /* 0x0000000503037c36 */ /* 0x000fe20008000000 */
[----:B------:R5:W-:Y:S01]  /*207b0*/  @P2 STG.E desc[UR16][R6.64], R74 ;  /* 0x0000004a06002986 */ /* 0x000be2000c101910 */
[----:B--2---:R-:W-:Y:S01]  /*207c0*/  ISETP.LT.AND P2, PT, R10, UR7, !P0 ;  /* 0x000000070a007c0c */ /* 0x004fe2000c741270 */
[----:B------:R-:W-:Y:S01]  /*207d0*/  VIADD R10, R132, 0x4c ;  /* 0x0000004c840a7836 */ /* 0x000fe20000000000 */
[----:B------:R-:W2:Y:S01]  /*207e0*/  LDCU UR7, c[0x0][0x39c] ;  /* 0x00007380ff0777ac */ /* 0x000ea20008000800 */
[C---:B---3--:R-:W-:Y:S01]  /*207f0*/  LEA R4, P6, R3.reuse, R2, 0x2 ;  /* 0x0000000203047211 */ /* 0x048fe200078c10ff */
[C---:B------:R-:W-:Y:S01]  /*20800*/  VIADD R11, R3.reuse, UR5 ;  /* 0x00000005030b7c36 */ /* 0x040fe20008000000 */
[----:B------:R3:W-:Y:S01]  /*20810*/  @P1 STG.E desc[UR16][R8.64], R75 ;  /* 0x0000004b08001986 */ /* 0x0007e2000c101910 */
[----:B-1----:R-:W-:Y:S01]  /*20820*/  ISETP.LT.AND P1, PT, R10, UR4, !P0 ;  /* 0x000000040a007c0c */ /* 0x002fe2000c721270 */
[----:B------:R-:W1:Y:S01]  /*20830*/  LDCU UR4, c[0x0][0x39c] ;  /* 0x00007380ff0477ac */ /* 0x000e620008000800 */
[----:B------:R-:W-:Y:S01]  /*20840*/  LEA.HI.X.SX32 R5, R3, R0, 0x2, P6 ;  /* 0x0000000003057211 */ /* 0x000fe200030f16ff */
[C---:B------:R-:W-:Y:S01]  /*20850*/  VIADD R3, R11.reuse, UR5 ;  /* 0x000000050b037c36 */ /* 0x040fe20008000000 */
[----:B-----5:R-:W-:Y:S01]  /*20860*/  LEA R6, P6, R11, R2, 0x2 ;  /* 0x000000020b067211 */ /* 0x020fe200078c10ff */
[----:B------:R-:W-:-:S02]  /*20870*/  VIADD R10, R132, 0x4d ;  /* 0x0000004d840a7836 */ /* 0x000fc40000000000 */
[----:B------:R5:W-:Y:S01]  /*20880*/  @P5 STG.E desc[UR16][R4.64], R76 ;  /* 0x0000004c04005986 */ /* 0x000be2000c101910 */
[----:B------:R-:W-:Y:S01]  /*20890*/  VIADD R13, R3, UR5 ;  /* 0x00000005030d7c36 */ /* 0x000fe20008000000 */
[----:B------:R-:W-:Y:S01]  /*208a0*/  LEA.HI.X.SX32 R7, R11, R0, 0x2, P6 ;  /* 0x000000000b077211 */ /* 0x000fe200030f16ff */
[C---:B------:R-:W-:Y:S01]  /*208b0*/  VIADD R11, R132.reuse, 0x4e ;  /* 0x0000004e840b7836 */ /* 0x040fe20000000000 */
[C---:B---3--:R-:W-:Y:S01]  /*208c0*/  LEA R8, P6, R3.reuse, R2, 0x2 ;  /* 0x0000000203087211 */ /* 0x048fe200078c10ff */
[----:B------:R-:W-:Y:S01]  /*208d0*/  VIADD R12, R132, 0x5b ;  /* 0x0000005b840c7836 */ /* 0x000fe20000000000 */
[----:B----4-:R-:W-:Y:S01]  /*208e0*/  ISETP.LT.AND P5, PT, R10, UR6, !P0 ;  /* 0x000000060a007c0c */ /* 0x010fe2000c7a1270 */
[----:B------:R-:W3:Y:S01]  /*208f0*/  LDCU UR6, c[0x0][0x39c] ;  /* 0x00007380ff0677ac */ /* 0x000ee20008000800 */
[----:B------:R-:W-:Y:S01]  /*20900*/  LEA.HI.X.SX32 R9, R3, R0, 0x2, P6 ;  /* 0x0000000003097211 */ /* 0x000fe200030f16ff */
[----:B------:R4:W-:Y:S01]  /*20910*/  @P4 STG.E desc[UR16][R6.64], R77 ;  /* 0x0000004d06004986 */ /* 0x0009e2000c101910 */
[----:B------:R-:W-:Y:S01]  /*20920*/  LEA R10, P6, R13, R2, 0x2 ;  /* 0x000000020d0a7211 */ /* 0x000fe200078c10ff */
[C---:B------:R-:W-:Y:S01]  /*20930*/  VIADD R3, R132.reuse, 0x4f ;  /* 0x0000004f84037836 */ /* 0x040fe20000000000 */
[----:B--2---:R-:W-:Y:S01]  /*20940*/  ISETP.LT.AND P4, PT, R11, UR7, !P0 ;  /* 0x000000070b007c0c */ /* 0x004fe2000c781270 */
[----:B------:R-:W2:Y:S01]  /*20950*/  LDCU UR7, c[0x0][0x39c] ;  /* 0x00007380ff0777ac */ /* 0x000ea20008000800 */
[C---:B------:R-:W-:Y:S01]  /*20960*/  LEA.HI.X.SX32 R11, R13.reuse, R0, 0x2, P6 ;  /* 0x000000000d0b7211 */ /* 0x040fe200030f16ff */
[----:B------:R-:W-:Y:S01]  /*20970*/  VIADD R13, R13, UR5 ;  /* 0x000000050d0d7c36 */ /* 0x000fe20008000000 */
[----:B------:R3:W-:Y:S01]  /*20980*/  @P3 STG.E desc[UR16][R8.64], R78 ;  /* 0x0000004e08003986 */ /* 0x0007e2000c101910 */
[----:B-1----:R-:W-:Y:S01]  /*20990*/  ISETP.LT.AND P3, PT, R3, UR4, !P0 ;  /* 0x0000000403007c0c */ /* 0x002fe2000c761270 */
[----:B------:R-:W1:Y:S01]  /*209a0*/  LDCU UR4, c[0x0][0x39c] ;  /* 0x00007380ff0477ac */ /* 0x000e620008000800 */
[C---:B------:R-:W-:Y:S01]  /*209b0*/  VIADD R3, R13.reuse, UR5 ;  /* 0x000000050d037c36 */ /* 0x040fe20008000000 */
[----:B------:R2:W-:Y:S01]  /*209c0*/  @P2 STG.E desc[UR16][R10.64], R79 ;  /* 0x0000004f0a002986 */ /* 0x0005e2000c101910 */
[----:B-----5:R-:W-:Y:S01]  /*209d0*/  LEA R4, P2, R13, R2, 0x2 ;  /* 0x000000020d047211 */ /* 0x020fe200078410ff */
[----:B----4-:R-:W-:-:S02]  /*209e0*/  VIADD R7, R132, 0x50 ;  /* 0x0000005084077836 */ /* 0x010fc40000000000 */
[----:B------:R-:W-:Y:S02]  /*209f0*/  LEA R6, P6, R3, R2, 0x2 ;  /* 0x0000000203067211 */ /* 0x000fe400078c10ff */
[-C--:B------:R-:W-:Y:S02]  /*20a00*/  LEA.HI.X.SX32 R5, R13, R0.reuse, 0x2, P2 ;  /* 0x000000000d057211 */ /* 0x080fe400010f16ff */
[----:B---3--:R-:W-:Y:S01]  /*20a10*/  ISETP.LT.AND P2, PT, R7, UR6, !P0 ;  /* 0x0000000607007c0c */ /* 0x008fe2000c741270 */
[----:B------:R-:W3:Y:S01]  /*20a20*/  LDCU UR6, c[0x0][0x39c] ;  /* 0x00007380ff0677ac */ /* 0x000ee20008000800 */
[C---:B------:R-:W-:Y:S01]  /*20a30*/  VIADD R8, R132.reuse, 0x51 ;  /* 0x0000005184087836 */ /* 0x040fe20000000000 */
[C---:B------:R-:W-:Y:S01]  /*20a40*/  LEA.HI.X.SX32 R7, R3.reuse, R0, 0x2, P6 ;  /* 0x0000000003077211 */ /* 0x040fe200030f16ff */
[----:B------:R-:W-:Y:S01]  /*20a50*/  VIADD R3, R3, UR5 ;  /* 0x0000000503037c36 */ /* 0x000fe20008000000 */
[----:B------:R4:W-:Y:S01]  /*20a60*/  @P1 STG.E desc[UR16][R4.64], R80 ;  /* 0x0000005004001986 */ /* 0x0009e2000c101910 */
[----:B--2---:R-:W-:-:S02]  /*20a70*/  IADD3 R10, PT, PT, R132, 0x52, RZ ;  /* 0x00000052840a7810 */ /* 0x004fc40007ffe0ff */
[----:B------:R-:W-:Y:S01]  /*20a80*/  ISETP.LT.AND P1, PT, R8, UR7, !P0 ;  /* 0x0000000708007c0c */ /* 0x000fe2000c721270 */
[----:B------:R2:W-:Y:S01]  /*20a90*/  @P5 STG.E desc[UR16][R6.64], R81 ;  /* 0x0000005106005986 */ /* 0x0005e2000c101910 */
[C---:B------:R-:W-:Y:S01]  /*20aa0*/  LEA R8, P5, R3.reuse, R2, 0x2 ;  /* 0x0000000203087211 */ /* 0x040fe200078a10ff */
[C---:B------:R-:W-:Y:S01]  /*20ab0*/  VIADD R11, R3.reuse, UR5 ;  /* 0x00000005030b7c36 */ /* 0x040fe20008000000 */
[----:B------:R-:W5:Y:S02]  /*20ac0*/  LDCU UR7, c[0x0][0x39c] ;  /* 0x00007380ff0777ac */ /* 0x000f640008000800 */
[----:B------:R-:W-:Y:S01]  /*20ad0*/  LEA.HI.X.SX32 R9, R3, R0, 0x2, P5 ;  /* 0x0000000003097211 */ /* 0x000fe200028f16ff */
[C---:B------:R-:W-:Y:S01]  /*20ae0*/  VIADD R3, R11.reuse, UR5 ;  /* 0x000000050b037c36 */ /* 0x040fe20008000000 */
[----:B-1----:R-:W-:Y:S01]  /*20af0*/  ISETP.LT.AND P5, PT, R10, UR4, !P0 ;  /* 0x000000040a007c0c */ /* 0x002fe2000c7a1270 */
[----:B------:R-:W1:Y:S01]  /*20b00*/  LDCU UR4, c[0x0][0x39c] ;  /* 0x00007380ff0477ac */ /* 0x000e620008000800 */
[----:B----4-:R-:W-:Y:S01]  /*20b10*/  VIADD R5, R132, 0x53 ;  /* 0x0000005384057836 */ /* 0x010fe20000000000 */
[----:B------:R-:W-:Y:S01]  /*20b20*/  LEA R4, P6, R11, R2, 0x2 ;  /* 0x000000020b047211 */ /* 0x000fe200078c10ff */
[----:B------:R4:W-:Y:S01]  /*20b30*/  @P4 STG.E desc[UR16][R8.64], R82 ;  /* 0x0000005208004986 */ /* 0x0009e2000c101910 */
[----:B------:R-:W-:-:S02]  /*20b40*/  VIADD R13, R3, UR5 ;  /* 0x00000005030d7c36 */ /* 0x000fc40008000000 */
[----:B---3--:R-:W-:Y:S01]  /*20b50*/  ISETP.LT.AND P4, PT, R5, UR6, !P0 ;  /* 0x0000000605007c0c */ /* 0x008fe2000c781270 */
[----:B------:R-:W3:Y:S01]  /*20b60*/  LDCU UR6, c[0x0][0x39c] ;  /* 0x00007380ff0677ac */ /* 0x000ee20008000800 */
[----:B------:R-:W-:Y:S01]  /*20b70*/  LEA.HI.X.SX32 R5, R11, R0, 0x2, P6 ;  /* 0x000000000b057211 */ /* 0x000fe200030f16ff */
[----:B------:R-:W-:Y:S01]  /*20b80*/  VIADD R11, R132, 0x54 ;  /* 0x00000054840b7836 */ /* 0x000fe20000000000 */
[----:B--2---:R-:W-:-:S03]  /*20b90*/  LEA R6, P6, R3, R2, 0x2 ;  /* 0x0000000203067211 */ /* 0x004fc600078c10ff */
[----:B------:R2:W-:Y:S01]  /*20ba0*/  @P3 STG.E desc[UR16][R4.64], R83 ;  /* 0x0000005304003986 */ /* 0x0005e2000c101910 */
[----:B------:R-:W-:Y:S01]  /*20bb0*/  LEA.HI.X.SX32 R7, R3, R0, 0x2, P6 ;  /* 0x0000000003077211 */ /* 0x000fe200030f16ff */
[C---:B------:R-:W-:Y:S01]  /*20bc0*/  VIADD R3, R132.reuse, 0x55 ;  /* 0x0000005584037836 */ /* 0x040fe20000000000 */
[----:B------:R-:W-:Y:S01]  /*20bd0*/  LEA R10, P6, R13, R2, 0x2 ;  /* 0x000000020d0a7211 */ /* 0x000fe200078c10ff */
[C---:B----4-:R-:W-:Y:S01]  /*20be0*/  VIADD R8, R132.reuse, 0x56 ;  /* 0x0000005684087836 */ /* 0x050fe20000000000 */
[----:B-----5:R-:W-:Y:S01]  /*20bf0*/  ISETP.LT.AND P3, PT, R11, UR7, !P0 ;  /* 0x000000070b007c0c */ /* 0x020fe2000c761270 */
[----:B------:R4:W-:Y:S01]  /*20c00*/  @P2 STG.E desc[UR16][R6.64], R84 ;  /* 0x0000005406002986 */ /* 0x0009e2000c101910 */
[C---:B------:R-:W-:Y:S01]  /*20c10*/  LEA.HI.X.SX32 R11, R13.reuse, R0, 0x2, P6 ;  /* 0x000000000d0b7211 */ /* 0x040fe200030f16ff */
[----:B------:R-:W-:Y:S01]  /*20c20*/  VIADD R13, R13, UR5 ;  /* 0x000000050d0d7c36 */ /* 0x000fe20008000000 */
[----:B-1----:R-:W-:Y:S01]  /*20c30*/  ISETP.LT.AND P2, PT, R3, UR4, !P0 ;  /* 0x0000000403007c0c */ /* 0x002fe2000c741270 */
[----:B------:R-:W1:Y:S01]  /*20c40*/  LDCU UR4, c[0x0][0x39c] ;  /* 0x00007380ff0477ac */ /* 0x000e620008000800 */
[----:B------:R-:W-:Y:S01]  /*20c50*/  VIADD R9, R132, 0x57 ;  /* 0x0000005784097836 */ /* 0x000fe20000000000 */
[----:B------:R5:W-:Y:S01]  /*20c60*/  @P1 STG.E desc[UR16][R10.64], R85 ;  /* 0x000000550a001986 */ /* 0x000be2000c101910 */
[C---:B--2---:R-:W-:Y:S01]  /*20c70*/  LEA R4, P6, R13.reuse, R2, 0x2 ;  /* 0x000000020d047211 */ /* 0x044fe200078c10ff */
[----:B------:R-:W-:Y:S01]  /*20c80*/  VIADD R3, R13, UR5 ;  /* 0x000000050d037c36 */ /* 0x000fe20008000000 */
[----:B------:R-:W2:Y:S01]  /*20c90*/  LDCU UR7, c[0x0][0x39c] ;  /* 0x00007380ff0777ac */ /* 0x000ea20008000800 */
[----:B---3--:R-:W-:-:S02]  /*20ca0*/  ISETP.LT.AND P1, PT, R8, UR6, !P0 ;  /* 0x0000000608007c0c */ /* 0x008fc4000c721270 */
[----:B------:R-:W-:Y:S01]  /*20cb0*/  LEA.HI.X.SX32 R5, R13, R0, 0x2, P6 ;  /* 0x000000000d057211 */ /* 0x000fe200030f16ff */
[C---:B------:R-:W-:Y:S01]  /*20cc0*/  VIADD R13, R3.reuse, UR5 ;  /* 0x00000005030d7c36 */ /* 0x040fe20008000000 */
[C---:B----4-:R-:W-:Y:S01]  /*20cd0*/  LEA R6, P6, R3.reuse, R2, 0x2 ;  /* 0x0000000203067211 */ /* 0x050fe200078c10ff */
[----:B------:R-:W3:Y:S02]  /*20ce0*/  LDCU UR6, c[0x0][0x39c] ;  /* 0x00007380ff0677ac */ /* 0x000ee40008000800 */
        /* <DEDUP_REMOVED lines=13> */
[----:B----4-:R-:W-:Y:S01]  /*20dc0*/  LEA R4, P6, R13, R2, 0x2 ;  /* 0x000000020d047211 */ /* 0x010fe200078c10ff */
[----:B------:R4:W-:Y:S02]  /*20dd0*/  @P3 STG.E desc[UR16][R8.64], R88 ;  /* 0x0000005808003986 */ /* 0x0009e4000c101910 */
[----:B------:R-:W-:Y:S01]  /*20de0*/  VIADD R11, R3, UR5 ;  /* 0x00000005030b7c36 */ /* 0x000fe20008000000 */
[----:B------:R-:W-:-:S02]  /*20df0*/  LEA.HI.X.SX32 R5, R13, R0, 0x2, P6 ;  /* 0x000000000d057211 */ /* 0x000fc400030f16ff */
[----:B---3--:R-:W-:Y:S01]  /*20e00*/  ISETP.LT.AND P3, PT, R10, UR6, !P0 ;  /* 0x000000060a007c0c */ /* 0x008fe2000c761270 */
[----:B------:R-:W3:Y:S01]  /*20e10*/  LDCU UR6, c[0x0][0x39c] ;  /* 0x00007380ff0677ac */ /* 0x000ee20008000800 */
[C---:B-----5:R-:W-:Y:S01]  /*20e20*/  LEA R6, P6, R3.reuse, R2, 0x2 ;  /* 0x0000000203067211 */ /* 0x060fe200078c10ff */
[----:B------:R-:W-:Y:S01]  /*20e30*/  VIADD R10, R132, 0x5a ;  /* 0x0000005a840a7836 */ /* 0x000fe20000000000 */
[----:B------:R5:W-:Y:S02]  /*20e40*/  @P2 STG.E desc[UR16][R4.64], R89 ;  /* 0x0000005904002986 */ /* 0x000be4000c101910 */
[----:B------:R-:W-:Y:S01]  /*20e50*/  LEA.HI.X.SX32 R7, R3, R0, 0x2, P6 ;  /* 0x0000000003077211 */ /* 0x000fe200030f16ff */
[C---:B------:R-:W-:Y:S01]  /*20e60*/  VIADD R3, R11.reuse, UR5 ;  /* 0x000000050b037c36 */ /* 0x040fe20008000000 */
[C---:B----4-:R-:W-:Y:S02]  /*20e70*/  LEA R8, P6, R11.reuse, R2, 0x2 ;  /* 0x000000020b087211 */ /* 0x050fe400078c10ff */
[----:B-1----:R-:W-:Y:S01]  /*20e80*/  ISETP.LT.AND P2, PT, R10, UR4, !P0 ;  /* 0x000000040a007c0c */ /* 0x002fe2000c741270 */
[----:B------:R-:W1:Y:S01]  /*20e90*/  LDCU UR4, c[0x0][0x39c] ;  /* 0x00007380ff0477ac */ /* 0x000e620008000800 */
[----:B------:R-:W-:Y:S01]  /*20ea0*/  LEA.HI.X.SX32 R9, R11, R0, 0x2, P6 ;  /* 0x000000000b097211 */ /* 0x000fe200030f16ff */
[----:B------:R4:W-:Y:S01]  /*20eb0*/  @P1 STG.E desc[UR16][R6.64], R90 ;  /* 0x0000005a06001986 */ /* 0x0009e2000c101910 */
[----:B------:R-:W-:-:S02]  /*20ec0*/  LEA R10, P6, R3, R2, 0x2 ;  /* 0x00000002030a7211 */ /* 0x000fc400078c10ff */
[----:B--2---:R-:W-:Y:S01]  /*20ed0*/  ISETP.LT.AND P1, PT, R12, UR7, !P0 ;  /* 0x000000070c007c0c */ /* 0x004fe2000c721270 */
[----:B------:R-:W-:Y:S01]  /*20ee0*/  VIADD R12, R132, 0x5c ;  /* 0x0000005c840c7836 */ /* 0x000fe20000000000 */
[C---:B------:R-:W-:Y:S01]  /*20ef0*/  LEA.HI.X.SX32 R11, R3.reuse, R0, 0x2, P6 ;  /* 0x00000000030b7211 */ /* 0x040fe200030f16ff */
[----:B------:R-:W-:Y:S01]  /*20f00*/  @P5 STG.E desc[UR16][R8.64], R91 ;  /* 0x0000005b08005986 */ /* 0x000fe2000c101910 */
[----:B------:R-:W-:Y:S01]  /*20f10*/  IADD3 R3, PT, PT, R3, UR5, RZ ;  /* 0x0000000503037c10 */ /* 0x000fe2000fffe0ff */
[----:B------:R-:W2:Y:S01]  /*20f20*/  LDCU UR7, c[0x0][0x39c] ;  /* 0x00007380ff0777ac */ /* 0x000ea20008000800 */
[----:B---3--:R-:W-:Y:S01]  /*20f30*/  ISETP.LT.AND P5, PT, R12, UR6, !P0 ;  /* 0x000000060c007c0c */ /* 0x008fe2000c7a1270 */
[----:B------:R3:W-:Y:S01]  /*20f40*/  @P4 STG.E desc[UR16][R10.64], R92 ;  /* 0x0000005c0a004986 */ /* 0x0007e2000c101910 */
[C---:B-----5:R-:W-:Y:S01]  /*20f50*/  LEA R4, P4, R3.reuse, R2, 0x2 ;  /* 0x0000000203047211 */ /* 0x060fe200078810ff */
[C---:B------:R-:W-:Y:S01]  /*20f60*/  VIADD R13, R3.reuse, UR5 ;  /* 0x00000005030d7c36 */ /* 0x040fe20008000000 */
[----:B------:R-:W5:Y:S01]  /*20f70*/  LDCU UR6, c[0x0][0x39c] ;  /* 0x00007380ff0677ac */ /* 0x000f620008000800 */
[C---:B----4-:R-:W-:Y:S01]  /*20f80*/  VIADD R7, R132.reuse, 0x5d ;  /* 0x0000005d84077836 */ /* 0x050fe20000000000 */
[----:B------:R-:W-:Y:S01]  /*20f90*/  LEA.HI.X.SX32 R5, R3, R0, 0x2, P4 ;  /* 0x0000000003057211 */ /* 0x000fe200020f16ff */
[C---:B------:R-:W-:Y:S01]  /*20fa0*/  VIADD R3, R132.reuse, 0x5e ;  /* 0x0000005e84037836 */ /* 0x040fe20000000000 */
[----:B------:R-:W-:Y:S01]  /*20fb0*/  LEA R6, P6, R13, R2, 0x2 ;  /* 0x000000020d067211 */ /* 0x000fe200078c10ff */
[C---:B------:R-:W-:Y:S01]  /*20fc0*/  VIADD R12, R132.reuse, 0x64 ;  /* 0x00000064840c7836 */ /* 0x040fe20000000000 */
[----:B-1----:R-:W-:Y:S01]  /*20fd0*/  ISETP.LT.AND P4, PT, R7, UR4, !P0 ;  /* 0x0000000407007c0c */ /* 0x002fe2000c781270 */
[----:B------:R-:W1:Y:S01]  /*20fe0*/  LDCU UR4, c[0x0][0x39c] ;  /* 0x00007380ff0477ac */ /* 0x000e620008000800 */
[C---:B------:R-:W-:Y:S01]  /*20ff0*/  LEA.HI.X.SX32 R7, R13.reuse, R0, 0x2, P6 ;  /* 0x000000000d077211 */ /* 0x040fe200030f16ff */
[----:B------:R-:W-:Y:S01]  /*21000*/  VIADD R13, R13, UR5 ;  /* 0x000000050d0d7c36 */ /* 0x000fe20008000000 */
[----:B------:R4:W-:Y:S01]  /*21010*/  @P3 STG.E desc[UR16][R4.64], R93 ;  /* 0x0000005d04003986 */ /* 0x0009e2000c101910 */
[----:B---3--:R-:W-:Y:S01]  /*21020*/  VIADD R10, R132, 0x5f ;  /* 0x0000005f840a7836 */ /* 0x008fe20000000000 */
[----:B--2---:R-:W-:-:S02]  /*21030*/  ISETP.LT.AND P3, PT, R3, UR7, !P0 ;  /* 0x0000000703007c0c */ /* 0x004fc4000c761270 */
[----:B------:R2:W-:Y:S01]  /*21040*/  @P2 STG.E desc[UR16][R6.64], R94 ;  /* 0x0000005e06002986 */ /* 0x0005e2000c101910 */
[C---:B------:R-:W-:Y:S01]  /*21050*/  LEA R8, P2, R13.reuse, R2, 0x2 ;  /* 0x000000020d087211 */ /* 0x040fe200078410ff */
[----:B------:R-:W3:Y:S01]  /*21060*/  LDCU UR7, c[0x0][0x39c] ;  /* 0x00007380ff0777ac */ /* 0x000ee20008000800 */
[C---:B------:R-:W-:Y:S02]  /*21070*/  VIADD R3, R13.reuse, UR5 ;  /* 0x000000050d037c36 */ /* 0x040fe40008000000 */
[----:B------:R-:W-:Y:S01]  /*21080*/  LEA.HI.X.SX32 R9, R13, R0, 0x2, P2 ;  /* 0x000000000d097211 */ /* 0x000fe200010f16ff */
[----:B------:R-:W-:Y:S01]  /*21090*/  VIADD R11, R132, 0x61 ;  /* 0x00000061840b7836 */ /* 0x000fe20000000000 */
[----:B-----5:R-:W-:Y:S01]  /*210a0*/  ISETP.LT.AND P2, PT, R10, UR6, !P0 ;  /* 0x000000060a007c0c */ /* 0x020fe2000c741270 */
[----:B------:R-:W5:Y:S01]  /*210b0*/  LDCU UR6, c[0x0][0x39c] ;  /* 0x00007380ff0677ac */ /* 0x000f620008000800 */
[----:B----4-:R-:W-:Y:S01]  /*210c0*/  VIADD R5, R132, 0x60 ;  /* 0x0000006084057836 */ /* 0x010fe20000000000 */
[C---:B------:R-:W-:Y:S01]  /*210d0*/  LEA R4, P6, R3.reuse, R2, 0x2 ;  /* 0x0000000203047211 */ /* 0x040fe200078c10ff */
[----:B------:R4:W-:Y:S01]  /*210e0*/  @P1 STG.E desc[UR16][R8.64], R95 ;  /* 0x0000005f08001986 */ /* 0x0009e2000c101910 */
[----:B--2---:R-:W-:-:S02]  /*210f0*/  VIADD R7, R3, UR5 ;  /* 0x0000000503077c36 */ /* 0x004fc40008000000 */
[----:B-1----:R-:W-:Y:S01]  /*21100*/  ISETP.LT.AND P1, PT, R5, UR4, !P0 ;  /* 0x0000000405007c0c */ /* 0x002fe2000c721270 */
[----:B------:R-:W1:Y:S01]  /*21110*/  LDCU UR4, c[0x0][0x39c] ;  /* 0x00007380ff0477ac */ /* 0x000e620008000800 */
[----:B------:R-:W-:Y:S01]  /*21120*/  LEA.HI.X.SX32 R5, R3, R0, 0x2, P6 ;  /* 0x0000000003057211 */ /* 0x000fe200030f16ff */
[C---:B------:R-:W-:Y:S01]  /*21130*/  VIADD R3, R7.reuse, UR5 ;  /* 0x0000000507037c36 */ /* 0x040fe20008000000 */
[----:B------:R-:W-:-:S03]  /*21140*/  LEA R6, P6, R7, R2, 0x2 ;  /* 0x0000000207067211 */ /* 0x000fc600078c10ff */
[----:B------:R2:W-:Y:S01]  /*21150*/  @P5 STG.E desc[UR16][R4.64], R96 ;  /* 0x0000006004005986 */ /* 0x0005e2000c101910 */
[----:B------:R-:W-:Y:S01]  /*21160*/  LEA.HI.X.SX32 R7, R7, R0, 0x2, P6 ;  /* 0x0000000007077211 */ /* 0x000fe200030f16ff */
[----:B----4-:R-:W-:Y:S01]  /*21170*/  VIADD R8, R132, 0x62 ;  /* 0x0000006284087836 */ /* 0x010fe20000000000 */
[----:B------:R-:W-:Y:S02]  /*21180*/  LEA R10, P6, R3, R2, 0x2 ;  /* 0x00000002030a7211 */ /* 0x000fe400078c10ff */
[----:B---3--:R-:W-:Y:S01]  /*21190*/  ISETP.LT.AND P5, PT, R11, UR7, !P0 ;  /* 0x000000070b007c0c */ /* 0x008fe2000c7a1270 */
        /* <DEDUP_REMOVED lines=34> */
[C---:B------:R-:W-:Y:S01]  /*213c0*/  IADD3 R10, PT, PT, R132.reuse, 0x67, RZ ;  /* 0x00000067840a7810 */ /* 0x040fe20007ffe0ff */
[----:B------:R-:W-:Y:S01]  /*213d0*/  VIADD R12, R132, 0x75 ;  /* 0x00000075840c7836 */ /* 0x000fe20000000000 */
[----:B-----5:R-:W-:Y:S01]  /*213e0*/  LEA R6, P6, R11, R2, 0x2 ;  /* 0x000000020b067211 */ /* 0x020fe200078c10ff */
[----:B------:R-:W-:Y:S01]  /*213f0*/  VIADD R13, R3, UR5 ;  /* 0x00000005030d7c36 */ /* 0x000fe20008000000 */
[----:B------:R5:W-:Y:S01]  /*21400*/  @P4 STG.E desc[UR16][R4.64], R102 ;  /* 0x0000006604004986 */ /* 0x000be2000c101910 */
[----:B----4-:R-:W-:Y:S01]  /*21410*/  ISETP.LT.AND P4, PT, R10, UR6, !P0 ;  /* 0x000000060a007c0c */ /* 0x010fe2000c781270 */
[----:B------:R-:W4:Y:S01]  /*21420*/  LDCU UR6, c[0x0][0x39c] ;  /* 0x00007380ff0677ac */ /* 0x000f220008000800 */
[----:B------:R-:W-:Y:S01]  /*21430*/  LEA.HI.X.SX32 R7, R11, R0, 0x2, P6 ;  /* 0x000000000b077211 */ /* 0x000fe200030f16ff */
[----:B------:R-:W-:Y:S01]  /*21440*/  VIADD R11, R132, 0x68 ;  /* 0x00000068840b7836 */ /* 0x000fe20000000000 */
[----:B---3--:R-:W-:-:S03]  /*21450*/  LEA R8, P6, R3, R2, 0x2 ;  /* 0x0000000203087211 */ /* 0x008fc600078c10ff */
[----:B------:R3:W-:Y:S01]  /*21460*/  @P3 STG.E desc[UR16][R6.64], R103 ;  /* 0x0000006706003986 */ /* 0x0007e2000c101910 */
[----:B------:R-:W-:Y:S01]  /*21470*/  LEA.HI.X.SX32 R9, R3, R0, 0x2, P6 ;  /* 0x0000000003097211 */ /* 0x000fe200030f16ff */
[C---:B------:R-:W-:Y:S01]  /*21480*/  VIADD R3, R132.reuse, 0x69 ;  /* 0x0000006984037836 */ /* 0x040fe20000000000 */
[----:B------:R-:W-:Y:S02]  /*21490*/  LEA R10, P6, R13, R2, 0x2 ;  /* 0x000000020d0a7211 */ /* 0x000fe400078c10ff */
        /* <DEDUP_REMOVED lines=10> */
[----:B---3--:R-:W-:-:S02]  /*21540*/  VIADD R7, R132, 0x6a ;  /* 0x0000006a84077836 */ /* 0x008fc40000000000 */
[----:B------:R-:W-:Y:S02]  /*21550*/  LEA R6, P6, R3, R2, 0x2 ;  /* 0x0000000203067211 */ /* 0x000fe400078c10ff */
[-C--:B------:R-:W-:Y:S02]  /*21560*/  LEA.HI.X.SX32 R5, R13, R0.reuse, 0x2, P1 ;  /* 0x000000000d057211 */ /* 0x080fe400008f16ff */
[----:B----4-:R-:W-:Y:S01]  /*21570*/  ISETP.LT.AND P1, PT, R7, UR6, !P0 ;  /* 0x0000000607007c0c */ /* 0x010fe2000c721270 */
[----:B------:R-:W3:Y:S01]  /*21580*/  LDCU UR6, c[0x0][0x39c] ;  /* 0x00007380ff0677ac */ /* 0x000ee20008000800 */
[C---:B------:R-:W-:Y:S01]  /*21590*/  VIADD R8, R132.reuse, 0x6b ;  /* 0x0000006b84087836 */ /* 0x040fe20000000000 */
[C---:B------:R-:W-:Y:S01]  /*215a0*/  LEA.HI.X.SX32 R7, R3.reuse, R0, 0x2, P6 ;  /* 0x0000000003077211 */ /* 0x040fe200030f16ff */
[----:B------:R-:W-:Y:S01]  /*215b0*/  VIADD R3, R3, UR5 ;  /* 0x0000000503037c36 */ /* 0x000fe20008000000 */
[----:B------:R4:W-:Y:S01]  /*215c0*/  @P5 STG.E desc[UR16][R4.64], R106 ;  /* 0x0000006a04005986 */ /* 0x0009e2000c101910 */
[----:B--2---:R-:W-:Y:S01]  /*215d0*/  VIADD R10, R132, 0x6c ;  /* 0x0000006c840a7836 */ /* 0x004fe20000000000 */
        /* <DEDUP_REMOVED lines=36> */
[----:B------:R-:W3:Y:S01]  /*21820*/  LDCU UR6, c[0x0][0x39c] ;  /* 0x00007380ff0677ac */ /* 0x000ee20008000800 */
[C---:B----4-:R-:W-:Y:S02]  /*21830*/  LEA R6, P6, R3.reuse, R2, 0x2 ;  /* 0x0000000203067211 */ /* 0x050fe400078c10ff */
[C---:B------:R-:W-:Y:S01]  /*21840*/  IADD3 R13, PT, PT, R3.reuse, UR5, RZ ;  /* 0x00000005030d7c10 */ /* 0x040fe2000fffe0ff */
        /* <DEDUP_REMOVED lines=14> */
[----:B------:R4:W-:Y:S01]  /*21930*/  @P2 STG.E desc[UR16][R8.64], R114 ;  /* 0x0000007208002986 */ /* 0x0009e2000c101910 */
[----:B---3--:R-:W-:Y:S01]  /*21940*/  ISETP.LT.AND P2, PT, R10, UR6, !P0 ;  /* 0x000000060a007c0c */ /* 0x008fe2000c741270 */
[----:B------:R-:W-:Y:S01]  /*21950*/  VIADD R11, R3, UR5 ;  /* 0x00000005030b7c36 */ /* 0x000fe20008000000 */
[----:B------:R-:W-:Y:S01]  /*21960*/  LEA.HI.X.SX32 R5, R13, R0, 0x2, P6 ;  /* 0x000000000d057211 */ /* 0x000fe200030f16ff */
[----:B------:R-:W3:Y:S01]  /*21970*/  LDCU UR6, c[0x0][0x39c] ;  /* 0x00007380ff0677ac */ /* 0x000ee20008000800 */
[----:B------:R-:W-:Y:S01]  /*21980*/  VIADD R10, R132, 0x74 ;  /* 0x00000074840a7836 */ /* 0x000fe20000000000 */
[----:B-----5:R-:W-:-:S02]  /*21990*/  LEA R6, P6, R3, R2, 0x2 ;  /* 0x0000000203067211 */ /* 0x020fc400078c10ff */
[----:B------:R5:W-:Y:S02]  /*219a0*/  @P1 STG.E desc[UR16][R4.64], R115 ;  /* 0x0000007304001986 */ /* 0x000be4000c101910 */
[----:B-1----:R-:W-:Y:S01]  /*219b0*/  ISETP.LT.AND P1, PT, R10, UR4, !P0 ;  /* 0x000000040a007c0c */ /* 0x002fe2000c721270 */
[----:B------:R-:W1:Y:S01]  /*219c0*/  LDCU UR4, c[0x0][0x39c] ;  /* 0x00007380ff0477ac */ /* 0x000e620008000800 */
[----:B------:R-:W-:Y:S01]  /*219d0*/  LEA.HI.X.SX32 R7, R3, R0, 0x2, P6 ;  /* 0x0000000003077211 */ /* 0x000fe200030f16ff */
[C---:B------:R-:W-:Y:S01]  /*219e0*/  VIADD R3, R11.reuse, UR5 ;  /* 0x000000050b037c36 */ /* 0x040fe20008000000 */
[----:B----4-:R-:W-:-:S03]  /*219f0*/  LEA R8, P6, R11, R2, 0x2 ;  /* 0x000000020b087211 */ /* 0x010fc600078c10ff */
[----:B------:R4:W-:Y:S01]  /*21a00*/  @P5 STG.E desc[UR16][R6.64], R116 ;  /* 0x0000007406005986 */ /* 0x0009e2000c101910 */
[----:B------:R-:W-:Y:S02]  /*21a10*/  LEA.HI.X.SX32 R9, R11, R0, 0x2, P6 ;  /* 0x000000000b097211 */ /* 0x000fe400030f16ff */
[C---:B------:R-:W-:Y:S02]  /*21a20*/  LEA R10, P6, R3.reuse, R2, 0x2 ;  /* 0x00000002030a7211 */ /* 0x040fe400078c10ff */
[----:B--2---:R-:W-:Y:S01]  /*21a30*/  ISETP.LT.AND P5, PT, R12, UR7, !P0 ;  /* 0x000000070c007c0c */ /* 0x004fe2000c7a1270 */
[----:B------:R-:W-:Y:S01]  /*21a40*/  VIADD R12, R132, 0x76 ;  /* 0x00000076840c7836 */ /* 0x000fe20000000000 */
[C---:B------:R-:W-:Y:S01]  /*21a50*/  LEA.HI.X.SX32 R11, R3.reuse, R0, 0x2, P6 ;  /* 0x00000000030b7211 */ /* 0x040fe200030f16ff */
[----:B------:R-:W-:Y:S01]  /*21a60*/  VIADD R3, R3, UR5 ;  /* 0x0000000503037c36 */ /* 0x000fe20008000000 */
[----:B------:R-:W-:Y:S01]  /*21a70*/  @P4 STG.E desc[UR16][R8.64], R117 ;  /* 0x0000007508004986 */ /* 0x000fe2000c101910 */
[----:B------:R-:W2:Y:S01]  /*21a80*/  LDCU UR7, c[0x0][0x39c] ;  /* 0x00007380ff0777ac */ /* 0x000ea20008000800 */
[----:B---3--:R-:W-:Y:S01]  /*21a90*/  ISETP.LT.AND P4, PT, R12, UR6, !P0 ;  /* 0x000000060c007c0c */ /* 0x008fe2000c781270 */
[C---:B------:R-:W-:Y:S01]  /*21aa0*/  VIADD R13, R3.reuse, UR5 ;  /* 0x00000005030d7c36 */ /* 0x040fe20008000000 */
[----:B------:R3:W-:Y:S01]  /*21ab0*/  @P3 STG.E desc[UR16][R10.64], R118 ;  /* 0x000000760a003986 */ /* 0x0007e2000c101910 */
[----:B------:R-:W2:Y:S01]  /*21ac0*/  LDCU UR6, c[0x0][0x39c] ;  /* 0x00007380ff0677ac */ /* 0x000ea20008000800 */
[-C--:B-----5:R-:W-:Y:S01]  /*21ad0*/  LEA R4, P3, R3, R2.reuse, 0x2 ;  /* 0x0000000203047211 */ /* 0x0a0fe200078610ff */
[----:B----4-:R-:W-:Y:S01]  /*21ae0*/  VIADD R7, R132, 0x77 ;  /* 0x0000007784077836 */ /* 0x010fe20000000000 */
[----:B------:R-:W-:-:S02]  /*21af0*/  LEA R6, P6, R13, R2, 0x2 ;  /* 0x000000020d067211 */ /* 0x000fc400078c10ff */
[-C--:B------:R-:W-:Y:S01]  /*21b00*/  LEA.HI.X.SX32 R5, R3, R0.reuse, 0x2, P3 ;  /* 0x0000000003057211 */ /* 0x080fe200018f16ff */
[C---:B------:R-:W-:Y:S01]  /*21b10*/  VIADD R3, R132.reuse, 0x78 ;  /* 0x0000007884037836 */ /* 0x040fe20000000000 */
[----:B-1----:R-:W-:Y:S01]  /*21b20*/  ISETP.LT.AND P3, PT, R7, UR4, !P0 ;  /* 0x0000000407007c0c */ /* 0x002fe2000c761270 */
[----:B------:R-:W1:Y:S01]  /*21b30*/  LDCU UR4, c[0x0][0x39c] ;  /* 0x00007380ff0477ac */ /* 0x000e620008000800 */
[C---:B------:R-:W-:Y:S01]  /*21b40*/  LEA.HI.X.SX32 R7, R13.reuse, R0, 0x2, P6 ;  /* 0x000000000d077211 */ /* 0x040fe200030f16ff */
[----:B------:R-:W-:Y:S01]  /*21b50*/  VIADD R13, R13, UR5 ;  /* 0x000000050d0d7c36 */ /* 0x000fe20008000000 */
[----:B------:R4:W-:Y:S01]  /*21b60*/  @P2 STG.E desc[UR16][R4.64], R119 ;  /* 0x0000007704002986 */ /* 0x0009e2000c101910 */
[----:B---3--:R-:W-:Y:S01]  /*21b70*/  VIADD R10, R132, 0x79 ;  /* 0x00000079840a7836 */ /* 0x008fe20000000000 */
[----:B--2---:R-:W-:Y:S02]  /*21b80*/  ISETP.LT.AND P2, PT, R3, UR7, !P0 ;  /* 0x0000000703007c0c */ /* 0x004fe4000c741270 */
[----:B------:R2:W-:Y:S01]  /*21b90*/  @P1 STG.E desc[UR16][R6.64], R120 ;  /* 0x0000007806001986 */ /* 0x0005e2000c101910 */
[C---:B------:R-:W-:Y:S01]  /*21ba0*/  LEA R8, P1, R13.reuse, R2, 0x2 ;  /* 0x000000020d087211 */ /* 0x040fe200078210ff */
[C---:B------:R-:W-:Y:S01]  /*21bb0*/  VIADD R3, R13.reuse, UR5 ;  /* 0x000000050d037c36 */ /* 0x040fe20008000000 */
[----:B------:R-:W3:Y:S02]  /*21bc0*/  LDCU UR7, c[0x0][0x39c] ;  /* 0x00007380ff0777ac */ /* 0x000ee40008000800 */
[----:B------:R-:W-:-:S02]  /*21bd0*/  LEA.HI.X.SX32 R9, R13, R0, 0x2, P1 ;  /* 0x000000000d097211 */ /* 0x000fc400008f16ff */
[----:B------:R-:W-:Y:S01]  /*21be0*/  ISETP.LT.AND P1, PT, R10, UR6, !P0 ;  /* 0x000000060a007c0c */ /* 0x000fe2000c721270 */
[----:B------:R-:W5:Y:S01]  /*21bf0*/  LDCU UR6, c[0x0][0x39c] ;  /* 0x00007380ff0677ac */ /* 0x000f620008000800 */
[C---:B----4-:R-:W-:Y:S01]  /*21c00*/  VIADD R5, R132.reuse, 0x7a ;  /* 0x0000007a84057836 */ /* 0x050fe20000000000 */
[C---:B------:R-:W-:Y:S01]  /*21c10*/  LEA R4, P6, R3.reuse, R2, 0x2 ;  /* 0x0000000203047211 */ /* 0x040fe200078c10ff */
[----:B------:R4:W-:Y:S01]  /*21c20*/  @P5 STG.E desc[UR16][R8.64], R121 ;  /* 0x0000007908005986 */ /* 0x0009e2000c101910 */
[----:B--2---:R-:W-:Y:S02]  /*21c30*/  VIADD R7, R3, UR5 ;  /* 0x0000000503077c36 */ /* 0x004fe40008000000 */
[----:B-1----:R-:W-:Y:S01]  /*21c40*/  ISETP.LT.AND P5, PT, R5, UR4, !P0 ;  /* 0x0000000405007c0c */ /* 0x002fe2000c7a1270 */
[----:B------:R-:W1:Y:S01]  /*21c50*/  LDCU UR4, c[0x0][0x39c] ;  /* 0x00007380ff0477ac */ /* 0x000e620008000800 */
[----:B------:R-:W-:Y:S01]  /*21c60*/  LEA.HI.X.SX32 R5, R3, R0, 0x2, P6 ;  /* 0x0000000003057211 */ /* 0x000fe200030f16ff */
[C---:B------:R-:W-:Y:S01]  /*21c70*/  VIADD R3, R7.reuse, UR5 ;  /* 0x0000000507037c36 */ /* 0x040fe20008000000 */
[----:B------:R-:W-:Y:S01]  /*21c80*/  LEA R6, P6, R7, R2, 0x2 ;  /* 0x0000000207067211 */ /* 0x000fe200078c10ff */
[----:B------:R-:W-:-:S02]  /*21c90*/  VIADD R10, R132, 0x7b ;  /* 0x0000007b840a7836 */ /* 0x000fc40000000000 */
[----:B------:R2:W-:Y:S01]  /*21ca0*/  @P4 STG.E desc[UR16][R4.64], R122 ;  /* 0x0000007a04004986 */ /* 0x0005e2000c101910 */
[----:B------:R-:W-:Y:S01]  /*21cb0*/  LEA.HI.X.SX32 R7, R7, R0, 0x2, P6 ;  /* 0x0000000007077211 */ /* 0x000fe200030f16ff */
[C---:B------:R-:W-:Y:S01]  /*21cc0*/  VIADD R11, R3.reuse, UR5 ;  /* 0x00000005030b7c36 */ /* 0x040fe20008000000 */
[----:B----4-:R-:W-:Y:S02]  /*21cd0*/  IADD3 R9, PT, PT, R132, 0x7c, RZ ;  /* 0x0000007c84097810 */ /* 0x010fe40007ffe0ff */
[----:B------:R-:W-:Y:S01]  /*21ce0*/  LEA R8, P6, R3, R2, 0x2 ;  /* 0x0000000203087211 */ /* 0x000fe200078c10ff */
[----:B------:R4:W-:Y:S01]  /*21cf0*/  @P3 STG.E desc[UR16][R6.64], R123 ;  /* 0x0000007b06003986 */ /* 0x0009e2000c101910 */
[----:B-----5:R-:W-:Y:S01]  /*21d00*/  ISETP.LT.AND P3, PT, R9, UR6, !P0 ;  /* 0x0000000609007c0c */ /* 0x020fe2000c761270 */
[----:B------:R-:W5:Y:S01]  /*21d10*/  LDCU UR6, c[0x0][0x39c] ;  /* 0x00007380ff0677ac */ /* 0x000f620008000800 */
[----:B------:R-:W-:Y:S01]  /*21d20*/  LEA.HI.X.SX32 R9, R3, R0, 0x2, P6 ;  /* 0x0000000003097211 */ /* 0x000fe200030f16ff */
[C---:B------:R-:W-:Y:S01]  /*21d30*/  VIADD R3, R11.reuse, UR5 ;  /* 0x000000050b037c36 */ /* 0x040fe20008000000 */
[----:B---3--:R-:W-:Y:S01]  /*21d40*/  ISETP.LT.AND P4, PT, R10, UR7, !P0 ;  /* 0x000000070a007c0c */ /* 0x008fe2000c781270 */
[C---:B--2---:R-:W-:Y:S01]  /*21d50*/  VIADD R4, R132.reuse, 0x7d ;  /* 0x0000007d84047836 */ /* 0x044fe20000000000 */
[----:B------:R-:W-:Y:S01]  /*21d60*/  LEA R10, P6, R11, R2, 0x2 ;  /* 0x000000020b0a7211 */ /* 0x000fe200078c10ff */
[----:B------:R-:W-:Y:S01]  /*21d70*/  VIADD R13, R3, UR5 ;  /* 0x00000005030d7c36 */ /* 0x000fe20008000000 */
[----:B------:R2:W-:Y:S01]  /*21d80*/  @P2 STG.E desc[UR16][R8.64], R124 ;  /* 0x0000007c08002986 */ /* 0x0005e2000c101910 */
[----:B------:R-:W-:Y:S01]  /*21d90*/  VIADD R132, R132, 0x7f ;  /* 0x0000007f84847836 */ /* 0x000fe20000000000 */
[----:B-1----:R-:W-:Y:S01]  /*21da0*/  ISETP.LT.AND P2, PT, R4, UR4, !P0 ;  /* 0x0000000404007c0c */ /* 0x002fe2000c741270 */
[----:B------:R-:W-:Y:S01]  /*21db0*/  VIADD R15, R13, UR5 ;  /* 0x000000050d0f7c36 */ /* 0x000fe20008000000 */
[----:B------:R-:W-:Y:S01]  /*21dc0*/  LEA.HI.X.SX32 R11, R11, R0, 0x2, P6 ;  /* 0x000000000b0b7211 */ /* 0x000fe200030f16ff */
[----:B------:R-:W1:Y:S01]  /*21dd0*/  LDCU UR4, c[0x0][0x39c] ;  /* 0x00007380ff0477ac */ /* 0x000e620008000800 */
[----:B----4-:R-:W-:Y:S01]  /*21de0*/  LEA R6, P6, R13, R2, 0x2 ;  /* 0x000000020d067211 */ /* 0x010fe200078c10ff */
[----:B------:R-:W-:-:S02]  /*21df0*/  VIADD R17, R15, UR5 ;  /* 0x000000050f117c36 */ /* 0x000fc40008000000 */
[----:B------:R3:W-:Y:S01]  /*21e00*/  @P1 STG.E desc[UR16][R10.64], R125 ;  /* 0x0000007d0a001986 */ /* 0x0007e2000c101910 */
[----:B------:R-:W-:Y:S01]  /*21e10*/  LEA R4, P1, R3, R2, 0x2 ;  /* 0x0000000203047211 */ /* 0x000fe200078210ff */
[----:B------:R-:W-:Y:S01]  /*21e20*/  VIADD R19, R17, UR5 ;  /* 0x0000000511137c36 */ /* 0x000fe20008000000 */
[-C--:B------:R-:W-:Y:S02]  /*21e30*/  LEA.HI.X.SX32 R7, R13, R0.reuse, 0x2, P6 ;  /* 0x000000000d077211 */ /* 0x080fe400030f16ff */
[----:B------:R-:W-:Y:S01]  /*21e40*/  LEA.HI.X.SX32 R5, R3, R0, 0x2, P1 ;  /* 0x0000000003057211 */ /* 0x000fe200008f16ff */
[----:B------:R-:W-:Y:S01]  /*21e50*/  VIADD R3, R19, UR5 ;  /* 0x0000000513037c36 */ /* 0x000fe20008000000 */
[-C--:B--2---:R-:W-:Y:S02]  /*21e60*/  LEA R8, P6, R15, R2.reuse, 0x2 ;  /* 0x000000020f087211 */ /* 0x084fe400078c10ff */
[----:B------:R-:W-:Y:S01]  /*21e70*/  LEA R12, P1, R17, R2, 0x2 ;  /* 0x00000002110c7211 */ /* 0x000fe200078210ff */
[----:B------:R2:W-:Y:S01]  /*21e80*/  @P5 STG.E desc[UR16][R4.64], R126 ;  /* 0x0000007e04005986 */ /* 0x0005e2000c101910 */
[----:B------:R-:W-:-:S02]  /*21e90*/  LEA.HI.X.SX32 R9, R15, R0, 0x2, P6 ;  /* 0x000000000f097211 */ /* 0x000fc400030f16ff */
[----:B---3--:R-:W-:Y:S01]  /*21ea0*/  LEA R10, P6, R3, R2, 0x2 ;  /* 0x00000002030a7211 */ /* 0x008fe200078c10ff */
[----:B------:R2:W-:Y:S01]  /*21eb0*/  @P4 STG.E desc[UR16][R6.64], R127 ;  /* 0x0000007f06004986 */ /* 0x0005e2000c101910 */
[-C--:B------:R-:W-:Y:S02]  /*21ec0*/  LEA.HI.X.SX32 R13, R17, R0.reuse, 0x2, P1 ;  /* 0x00000000110d7211 */ /* 0x080fe400008f16ff */
[----:B-----5:R-:W-:Y:S01]  /*21ed0*/  ISETP.LT.AND P1, PT, R14, UR6, !P0 ;  /* 0x000000060e007c0c */ /* 0x020fe2000c721270 */
[----:B------:R2:W-:Y:S01]  /*21ee0*/  @P3 STG.E desc[UR16][R8.64], R128 ;  /* 0x0000008008003986 */ /* 0x0005e2000c101910 */
[----:B-1----:R-:W-:Y:S02]  /*21ef0*/  ISETP.LT.AND P0, PT, R132, UR4, !P0 ;  /* 0x0000000484007c0c */ /* 0x002fe4000c701270 */
[----:B------:R-:W-:Y:S01]  /*21f00*/  LEA.HI.X.SX32 R11, R3, R0, 0x2, P6 ;  /* 0x00000000030b7211 */ /* 0x000fe200030f16ff */
[----:B------:R2:W-:Y:S01]  /*21f10*/  @P2 STG.E desc[UR16][R12.64], R129 ;  /* 0x000000810c002986 */ /* 0x0005e2000c101910 */
[----:B------:R-:W-:-:S04]  /*21f20*/  LEA R2, P6, R19, R2, 0x2 ;  /* 0x0000000213027211 */ /* 0x000fc800078c10ff */
[----:B------:R-:W-:-:S05]  /*21f30*/  LEA.HI.X.SX32 R3, R19, R0, 0x2, P6 ;  /* 0x0000000013037211 */ /* 0x000fca00030f16ff */
[----:B------:R2:W-:Y:S04]  /*21f40*/  @P1 STG.E desc[UR16][R2.64], R130 ;  /* 0x0000008202001986 */ /* 0x0005e8000c101910 */
[----:B------:R2:W-:Y:S01]  /*21f50*/  @P0 STG.E desc[UR16][R10.64], R131 ;  /* 0x000000830a000986 */ /* 0x0005e2000c101910 */
[----:B------:R-:W-:Y:S06]  /*21f60*/  BAR.SYNC.DEFER_BLOCKING 0x0 ;  /* 0x0000000000007b1d */ /* 0x000fec0000010000 */
[----:B------:R-:W-:Y:S05]  /*21f70*/  BRA.U UP0, `(.L_x_14) ;  /* 0x0000000100a07547 */ /* 0x000fea000b800000 */
[----:B------:R-:W1:Y:S01]  /*21f80*/  S2UR UR5, SR_CgaCtaId ;  /* 0x00000000000579c3 */ /* 0x000e620000008800 */
[----:B------:R-:W-:Y:S01]  /*21f90*/  NOP ;  /* 0x0000000000007918 */ /* 0x000fe20000000000 */
[----:B------:R-:W-:Y:S01]  /*21fa0*/  UMOV UR4, 0x50 ;  /* 0x0000005000047882 */ /* 0x000fe20000000000 */
[----:B------:R-:W-:Y:S02]  /*21fb0*/  IMAD.U32 R0, RZ, RZ, UR10 ;  /* 0x0000000aff007e24 */ /* 0x000fe4000f8e00ff */
[----:B--2---:R-:W-:Y:S02]  /*21fc0*/  IMAD.MOV.U32 R3, RZ, RZ, 0xffff ;  /* 0x0000ffffff037424 */ /* 0x004fe400078e00ff */
[----:B------:R-:W-:Y:S01]  /*21fd0*/  IMAD.MOV.U32 R7, RZ, RZ, 0x1 ;  /* 0x00000001ff077424 */ /* 0x000fe200078e00ff */
[----:B------:R-:W-:-:S04]  /*21fe0*/  LOP3.LUT R0, R0, 0xffff, RZ, 0xc0, !PT ;  /* 0x0000ffff00007812 */ /* 0x000fc800078ec0ff */
[----:B------:R-:W-:-:S05]  /*21ff0*/  SHF.R.U32.HI R0, RZ, 0x5, R0 ;  /* 0x00000005ff007819 */ /* 0x000fca0000011600 */
[----:B------:R-:W-:Y:S01]  /*22000*/  VIADD R2, R0, 0x10 ;  /* 0x0000001000027836 */ /* 0x000fe20000000000 */
[----:B------:R-:W-:Y:S01]  /*22010*/  SHF.L.U32 R0, R3, R0, RZ ;  /* 0x0000000003007219 */ /* 0x000fe200000006ff */
[----:B-1----:R-:W-:-:S03]  /*22020*/  ULEA UR6, UR5, UR4, 0x18 ;  /* 0x0000000405067291 */ /* 0x002fc6000f8ec0ff */
[----:B------:R-:W-:-:S04]  /*22030*/  SHF.L.U32 R3, R7, R2, RZ ;  /* 0x0000000207037219 */ /* 0x000fc800000006ff */
[----:B------:R-:W-:Y:S02]  /*22040*/  LOP3.LUT R0, R3, R0, RZ, 0xfc, !PT ;  /* 0x0000000003007212 */ /* 0x000fe400078efcff */
[----:B------:R-:W1:Y:S02]  /*22050*/  LDS R5, [UR6] ;  /* 0x00000006ff057984 */ /* 0x000e640008000800 */
[C---:B------:R-:W-:Y:S02]  /*22060*/  LOP3.LUT R2, R0.reuse, 0xffff, RZ, 0xc0, !PT ;  /* 0x0000ffff00027812 */ /* 0x040fe400078ec0ff */
[----:B-1----:R-:W-:-:S04]  /*22070*/  LOP3.LUT R3, R0, 0xffff, R5, 0x80, !PT ;  /* 0x0000ffff00037812 */ /* 0x002fc800078e8005 */
[----:B------:R-:W-:-:S13]  /*22080*/  ISETP.NE.AND P0, PT, R3, R2, PT ;  /* 0x000000020300720c */ /* 0x000fda0003f05270 */
[----:B------:R-:W-:Y:S05]  /*22090*/  @P0 BRA `(.L_x_15) ;  /* 0x0000000000500947 */ /* 0x000fea0003800000 */
[----:B------:R-:W-:Y:S02]  /*220a0*/  SHF.R.U32.HI R5, RZ, 0x10, R5 ;  /* 0x00000010ff057819 */ /* 0x000fe40000011605 */
[----:B------:R-:W-:-:S04]  /*220b0*/  SHF.R.U32.HI R2, RZ, 0x10, R0 ;  /* 0x00000010ff027819 */ /* 0x000fc80000011600 */
[----:B------:R-:W-:-:S04]  /*220c0*/  LOP3.LUT R5, R5, R2, RZ, 0xc0, !PT ;  /* 0x0000000205057212 */ /* 0x000fc800078ec0ff */
[----:B------:R-:W-:-:S13]  /*220d0*/  ISETP.NE.AND P0, PT, R5, R2, PT ;  /* 0x000000020500720c */ /* 0x000fda0003f05270 */
[----:B------:R-:W-:Y:S05]  /*220e0*/  @P0 BRA `(.L_x_16) ;  /* 0x0000000000300947 */ /* 0x000fea0003800000 */
[----:B------:R-:W-:Y:S01]  /*220f0*/  R2UR UR4, R0 ;  /* 0x00000000000472ca */ /* 0x000fe200000e0000 */
[----:B------:R-:W-:Y:S01]  /*22100*/  VOTEU.ANY UR5, UPT, PT ;  /* 0x0000000000057886 */ /* 0x000fe200038e0100 */
[----:B------:R-:W1:Y:S01]  /*22110*/  S2R R0, SR_LANEID ;  /* 0x0000000000007919 */ /* 0x000e620000000000 */
[----:B------:R-:W-:-:S10]  /*22120*/  UFLO.U32 UR5, UR5 ;  /* 0x00000005000572bd */ /* 0x000fd400080e0000 */
[----:B------:R-:W-:-:S06]  /*22130*/  ULOP3.LUT UR4, URZ, UR4, URZ, 0x33, !UPT ;  /* 0x00000004ff047292 */ /* 0x000fcc000f8e33ff */
[----:B------:R-:W-:-:S04]  /*22140*/  IMAD.U32 R2, RZ, RZ, UR4 ;  /* 0x00000004ff027e24 */ /* 0x000fc8000f8e00ff */
[----:B------:R-:W2:Y:S02]  /*22150*/  REDUX UR7, R2 ;  /* 0x00000000020773c4 */ /* 0x000ea40000000000 */
[----:B------:R3:W-:Y:S01]  /*22160*/  UTCATOMSWS.AND URZ, UR4 ;  /* 0x0000000400ff79e3 */ /* 0x0007e20008000000 */
[----:B-1----:R-:W-:Y:S01]  /*22170*/  ISETP.EQ.U32.AND P0, PT, R0, UR5, PT ;  /* 0x0000000500007c0c */ /* 0x002fe2000bf02070 */
[----:B--2---:R-:W-:-:S12]  /*22180*/  IMAD.U32 R0, RZ, RZ, UR7 ;  /* 0x00000007ff007e24 */ /* 0x004fd8000f8e00ff */
[----:B------:R3:W-:Y:S01]  /*22190*/  @P0 ATOMS.AND RZ, [UR6], R0 ;  /* 0x00000000ffff098c */ /* 0x0007e2000a800006 */
[----:B------:R-:W-:Y:S05]  /*221a0*/  BRA `(.L_x_14) ;  /* 0x0000000000147947 */ /* 0x000fea0003800000 */
.L_x_16:
[----:B------:R-:W-:-:S07]  /*221b0*/  MOV R2, 0x221d0 ;  /* 0x000221d000027802 */ /* 0x000fce0000000f00 */
[----:B------:R-:W-:Y:S05]  /*221c0*/  CALL.REL.NOINC `($__internal_0_$__cuda_sm10x_tcgen05_guardrail_trap_col_being_dealloced_not_returned_by_alloc) ;  /* 0x00000000002c7944 */ /* 0x000fea0003c00000 */
[----:B------:R-:W-:Y:S05]  /*221d0*/  BRA `(.L_x_14) ;  /* 0x0000000000087947 */ /* 0x000fea0003800000 */
.L_x_15:
[----:B------:R-:W-:-:S07]  /*221e0*/  MOV R2, 0x22200 ;  /* 0x0002220000027802 */ /* 0x000fce0000000f00 */
[----:B------:R-:W-:Y:S05]  /*221f0*/  CALL.REL.NOINC `($__internal_2_$__cuda_sm10x_tcgen05_guardrail_trap_unallocated_columns_being_dealloced) ;  /* 0x0000000000387944 */ /* 0x000fea0003c00000 */
.L_x_14:
[----:B------:R-:W-:Y:S01]  /*22200*/  NOP ;  /* 0x0000000000007918 */ /* 0x000fe20000000000 */
[----:B---3--:R-:W-:Y:S05]  /*22210*/  EXIT ;  /* 0x000000000000794d */ /* 0x008fea0003800000 */
.L_x_9:
[----:B------:R-:W2:Y:S02]  /*22220*/  SYNCS.PHASECHK.TRANS64.TRYWAIT P0, [UR8], R4 ;  /* 0x00000004ff0075a7 */ /* 0x000ea40008001108 */
[----:B--2---:R-:W-:Y:S05]  /*22230*/  @!P0 BRA `(.L_x_9) ;  /* 0xfffffffc00f88947 */ /* 0x004fea000383ffff */
[----:B------:R-:W-:Y:S05]  /*22240*/  BRA `(.L_x_17) ;  /* 0xffffff3400c47947 */ /* 0x000fea000383ffff */
.L_x_13:
[----:B------:R-:W1:Y:S02]  /*22250*/  SYNCS.PHASECHK.TRANS64.TRYWAIT P3, [UR8], R4 ;  /* 0x00000004ff0075a7 */ /* 0x000e640008061108 */
[----:B-1----:R-:W-:Y:S05]  /*22260*/  @!P3 BRA `(.L_x_13) ;  /* 0xfffffffc00f8b947 */ /* 0x002fea000383ffff */
[----:B------:R-:W-:Y:S05]  /*22270*/  BRA `(.L_x_12) ;  /* 0xffffffc400a47947 */ /* 0x000fea000383ffff */
        .weak           $__internal_0_$__cuda_sm10x_tcgen05_guardrail_trap_col_being_dealloced_not_returned_by_alloc
        .type           $__internal_0_$__cuda_sm10x_tcgen05_guardrail_trap_col_being_dealloced_not_returned_by_alloc,@function
        .size           $__internal_0_$__cuda_sm10x_tcgen05_guardrail_trap_col_being_dealloced_not_returned_by_alloc,($__internal_1_$__cuda_sm10x_tcgen05_guardrail_trap_phase_invalid_during_alloc - $__internal_0_$__cuda_sm10x_tcgen05_guardrail_trap_col_being_dealloced_not_returned_by_alloc)
$__internal_0_$__cuda_sm10x_tcgen05_guardrail_trap_col_being_dealloced_not_returned_by_alloc:
[----:B------:R-:W-:Y:S05]  /*22280*/  BPT.TRAP 0x1 ;  /* 0x000000040000795c */ /* 0x000fea0000300000 */
[----:B------:R-:W-:-:S04]  /*22290*/  IMAD.MOV.U32 R3, RZ, RZ, 0x0 ;  /* 0x00000000ff037424 */ /* 0x000fc800078e00ff */
[----:B------:R-:W-:Y:S05]  /*222a0*/  RET.REL.NODEC R2 `(matmul_kernel) ;  /* 0xfffffddc02547950 */ /* 0x000fea0003c3ffff */
        .weak           $__internal_1_$__cuda_sm10x_tcgen05_guardrail_trap_phase_invalid_during_alloc
        .type           $__internal_1_$__cuda_sm10x_tcgen05_guardrail_trap_phase_invalid_during_alloc,@function
        .size           $__internal_1_$__cuda_sm10x_tcgen05_guardrail_trap_phase_invalid_during_alloc,($__internal_2_$__cuda_sm10x_tcgen05_guardrail_trap_unallocated_columns_being_dealloced - $__internal_1_$__cuda_sm10x_tcgen05_guardrail_trap_phase_invalid_during_alloc)
$__internal_1_$__cuda_sm10x_tcgen05_guardrail_trap_phase_invalid_during_alloc:
[----:B------:R-:W-:Y:S05]  /*222b0*/  BPT.TRAP 0x1 ;  /* 0x000000040000795c */ /* 0x000fea0000300000 */
[----:B------:R-:W-:-:S04]  /*222c0*/  IMAD.MOV.U32 R3, RZ, RZ, 0x0 ;  /* 0x00000000ff037424 */ /* 0x000fc800078e00ff */
[----:B------:R-:W-:Y:S05]  /*222d0*/  RET.REL.NODEC R2 `(matmul_kernel) ;  /* 0xfffffddc02487950 */ /* 0x000fea0003c3ffff */
        .weak           $__internal_2_$__cuda_sm10x_tcgen05_guardrail_trap_unallocated_columns_being_dealloced
        .type           $__internal_2_$__cuda_sm10x_tcgen05_guardrail_trap_unallocated_columns_being_dealloced,@function
        .size           $__internal_2_$__cuda_sm10x_tcgen05_guardrail_trap_unallocated_columns_being_dealloced,(.L_x_21 - $__internal_2_$__cuda_sm10x_tcgen05_guardrail_trap_unallocated_columns_being_dealloced)
$__internal_2_$__cuda_sm10x_tcgen05_guardrail_trap_unallocated_columns_being_dealloced:
[----:B------:R-:W-:Y:S05]  /*222e0*/  BPT.TRAP 0x1 ;  /* 0x000000040000795c */ /* 0x000fea0000300000 */
[----:B------:R-:W-:-:S04]  /*222f0*/  IMAD.MOV.U32 R3, RZ, RZ, 0x0 ;  /* 0x00000000ff037424 */ /* 0x000fc800078e00ff */
[----:B------:R-:W-:Y:S05]  /*22300*/  RET.REL.NODEC R2 `(matmul_kernel) ;  /* 0xfffffddc023c7950 */ /* 0x000fea0003c3ffff */
.L_x_18:
[----:B------:R-:W-:-:S00]  /*22310*/  BRA `(.L_x_18) ;  /* 0xfffffffc00fc7947 */ /* 0x000fc0000383ffff */
[----:B------:R-:W-:-:S00]  /*22320*/  NOP ;  /* 0x0000000000007918 */ /* 0x000fc00000000000 */
        /* <DEDUP_REMOVED lines=13> */
.L_x_21:


//--------------------- .nv.shared.matmul_kernel  --------------------------
	.section	.nv.shared.matmul_kernel,"aw",@nobits
	.sectionflags	@""
	.align	16
	.zero		1024


//--------------------- .nv.shared.reserved.0     --------------------------
	.section	.nv.shared.reserved.0,"aw",@nobits
	.align	8
	.weak		__nv_reservedSMEM_offset_0_alias
	.size		__nv_reservedSMEM_offset_0_alias, 0, 64
	.other		__nv_reservedSMEM_offset_0_alias,@"STO_CUDA_RESERVED_SHARED STV_DEFAULT"
__nv_reservedSMEM_offset_0_alias:
	.zero		0
.nv.shared.reserved.0:
	.zero		64
	.weak		__nv_reservedSMEM_allocation_phase
	.type		__nv_reservedSMEM_allocation_phase,@object
	.size		__nv_reservedSMEM_allocation_phase,(.L_0 - __nv_reservedSMEM_allocation_phase)
__nv_reservedSMEM_allocation_phase:
	.zero		1
.L_0:
	.zero		7
	.weak		__nv_reservedSMEM_devtool_atexit_pc
	.type		__nv_reservedSMEM_devtool_atexit_pc,@object
	.size		__nv_reservedSMEM_devtool_atexit_pc,(__nv_reservedSMEM_allocation_mask - __nv_reservedSMEM_devtool_atexit_pc)
__nv_reservedSMEM_devtool_atexit_pc:
	.zero		8
	.weak		__nv_reservedSMEM_allocation_mask
	.type		__nv_reservedSMEM_allocation_mask,@object
	.size		__nv_reservedSMEM_allocation_mask,(.L_2 - __nv_reservedSMEM_allocation_mask)
__nv_reservedSMEM_allocation_mask:
	.zero		4
.L_2:


//--------------------- .nv.constant0.matmul_kernel --------------------------
	.section	.nv.constant0.matmul_kernel,"a",@progbits
	.sectionflags	@""
	.align	4
.nv.constant0.matmul_kernel:
	.zero		976


//--------------------- SYMBOLS --------------------------

	.type		.nv.reservedSmem.offset0,@object
	.size		.nv.reservedSmem.offset0,0x4
	.type		.nv.reservedSmem.cap,@object
	.size		.nv.reservedSmem.cap,0x4
